// auto-generated by cutlass_sweep.conv — config: {"arch": "sm_100", "cluster_m": 2, "cluster_n": 1, "conv_kind": "dgrad", "dtype": "fp16", "ndim": 3, "tile_k": 32, "tile_m": 256, "tile_n": 128}
#include "cutlass/cutlass.h"
#include "cute/tensor.hpp"
#include "cutlass/kernel_hardware_info.hpp"
#include "cutlass/conv/convolution.h"
#include "cutlass/conv/dispatch_policy.hpp"
#include "cutlass/conv/collective/collective_builder.hpp"
#include "cutlass/conv/kernel/conv_universal.hpp"
#include "cutlass/conv/device/conv_universal_adapter.hpp"
#include "cutlass/epilogue/collective/collective_builder.hpp"

using namespace cute;
using Elem = cutlass::half_t;
using Acc  = float;
using LayoutAB = cutlass::layout::TensorNDHWC;
using LayoutC  = cutlass::layout::TensorNDHWC;
constexpr auto ConvOp = cutlass::conv::Operator::kDgrad;
using TileShape    = Shape<_256, _128, Shape<_32>>;
using ClusterShape = Shape<_2, _1, _1>;

using CollectiveEpilogue = typename cutlass::epilogue::collective::CollectiveBuilder<
    cutlass::arch::Sm100, cutlass::arch::OpClassTensorOp,
    TileShape, ClusterShape,
    cutlass::epilogue::collective::EpilogueTileAuto,
    Acc, Acc,
    Elem, LayoutC, 128 / cutlass::sizeof_bits<Elem>::value,
    Elem, LayoutC, 128 / cutlass::sizeof_bits<Elem>::value,
    cutlass::epilogue::collective::EpilogueScheduleAuto
  >::CollectiveOp;

using CollectiveMainloop = typename cutlass::conv::collective::CollectiveBuilder<
    cutlass::arch::Sm100, cutlass::arch::OpClassTensorOp, ConvOp,
    Elem, LayoutAB, 128 / cutlass::sizeof_bits<Elem>::value,
    Elem, LayoutAB, 128 / cutlass::sizeof_bits<Elem>::value,
    Acc,
    TileShape, ClusterShape,
    cutlass::conv::collective::StageCountAutoCarveout<
        static_cast<int>(sizeof(typename CollectiveEpilogue::SharedStorage))>,
    cutlass::conv::collective::KernelScheduleAuto
  >::CollectiveOp;

using ProblemShape = cutlass::conv::ConvProblemShape<
    ConvOp, CollectiveMainloop::DispatchPolicy::NumSpatialDimensions>;
using ConvKernel = cutlass::conv::kernel::ConvUniversal<
    ProblemShape, CollectiveMainloop, CollectiveEpilogue>;
using Conv = cutlass::conv::device::ConvUniversalAdapter<ConvKernel>;

auto* _anchor = &cutlass::device_kernel<ConvKernel>;


// ===== COMPILED SASS (sm_100a) =====

	.target	sm_100a

	.elftype	@"ET_EXEC"


//--------------------- .note.nv.tkinfo           --------------------------
	.section	.note.nv.tkinfo,"",@"SHT_NOTE"
	.sectionflags	@"SHF_NOTE_NV_TKINFO"
	.tkinfo
        /*0018*/ 	.word	0x00000002
        /*0030*/ 	.string	""
        /*0030*/ 	.string	"ptxas"
        /*0030*/ 	.string	"Cuda compilation tools, release 13.0, V13.0.88"
        /*0030*/ 	.string	"Build cuda_13.0.r13.0/compiler.36424714_0"
        /*0030*/ 	.string	"-arch sm_100a -m 64 "



//--------------------- .note.nv.cuinfo           --------------------------
	.section	.note.nv.cuinfo,"",@"SHT_NOTE"
	.sectionflags	@"SHF_NOTE_NV_CUINFO"
        /*0018*/ 	.short	0x0002
        /*001a*/ 	.short	0x0064
        /*001c*/ 	.short	0x0082
	.zero		2


//--------------------- .nv.info                  --------------------------
	.section	.nv.info,"",@"SHT_CUDA_INFO"
	.align	4


	//----- nvinfo : EIATTR_REGCOUNT
	.align		4
        /*0000*/ 	.byte	0x04, 0x2f
        /*0002*/ 	.short	(.L_19 - .L_18)
	.align		4
.L_18:
        /*0004*/ 	.word	index@(_ZN7cutlass13device_kernelINS_4conv6kernel13ConvUniversalINS1_16ConvProblemShapeILNS1_8OperatorE1ELi3EEENS1_10collective14CollectiveConvINS1_47MainloopSm100TmaUmmaWarpSpecializedImplicitGemmILS5_1ELi16ELi3ELi1ELi2EN4cute5tupleIJNSA_1CILi2EEENSC_ILi1EEESE_EEEEENSB_IJNSC_ILi256EEENSC_ILi128EEENSB_IJNSC_ILi32EEEEEEEEENS_6half_tESM_NSA_8TiledMMAINSA_8MMA_AtomIJNSA_26SM100_MMA_F16BF16_2x1SM_SSISM_SM_fLi256ELi128ELNSA_4UMMA5MajorE0ELSR_1ELNSQ_7ScaleInE0ELSS_0EEEEEENSA_6LayoutINSB_IJSE_SE_SE_EEENSB_IJNSC_ILi0EEESX_SX_EEEEENSB_IJNSA_10UnderscoreES10_S10_EEEEENS7_6detail27Sm100ImplicitGemmTileTraitsINSA_25SM100_TMA_2SM_LOAD_IM2COLENSA_14ComposedLayoutINSA_7SwizzleILi2ELi4ELi3EEENSA_18smem_ptr_flag_bitsILi16EEENSV_INSB_IJNSC_ILi8EEESJ_EEENSB_IJSJ_SE_EEEEEEEvEENS14_INSA_18SM100_TMA_2SM_LOADENS16_INS17_ILi3ELi4ELi3EEES1A_NSV_INSB_IJNSC_ILi64EEES1B_EEENSB_IJSE_S1J_EEEEEEEvEEEENS_8epilogue10collective18CollectiveEpilogueINS1Q_23Sm100TmaWarpSpecializedILi4ELi2ELi32ELb1ELb0EEEJNSB_IJSI_SI_SK_EEENSB_IJNSV_ISI_SE_EENSV_ISJ_SE_EEEEESM_NSB_IJNSB_IJllllEEESE_SX_EEESM_S20_NS1Q_6fusion15FusionCallbacksIS1U_NS21_17LinearCombinationISM_fSM_fLNS_15FloatRoundStyleE2EEES1V_S1Y_JEEENSA_5SM1004TMEM4LOAD26SM100_TMEM_LOAD_32dp32b32xENSA_20SM90_TMA_LOAD_IM2COLES1F_NSA_39AutoVectorizingCopyWithAssumedAlignmentILi128EEENSA_21SM90_TMA_STORE_IM2COLES1F_S2D_S2D_EEEvvEEEEvNT_6ParamsE)
        /*0008*/ 	.word	0x0000006c


	//----- nvinfo : EIATTR_FRAME_SIZE
	.align		4
.L_19:
        /*000c*/ 	.byte	0x04, 0x11
        /*000e*/ 	.short	(.L_21 - .L_20)
	.align		4
.L_20:
        /*0010*/ 	.word	index@($__internal_2_$__cuda_sm10x_tcgen05_guardrail_trap_unallocated_columns_being_dealloced)
        /*0014*/ 	.word	0x00000008


	//----- nvinfo : EIATTR_FRAME_SIZE
	.align		4
.L_21:
        /*0018*/ 	.byte	0x04, 0x11
        /*001a*/ 	.short	(.L_23 - .L_22)
	.align		4
.L_22:
        /*001c*/ 	.word	index@($__internal_1_$__cuda_sm10x_tcgen05_guardrail_trap_phase_invalid_during_alloc)
        /*0020*/ 	.word	0x00000008


	//----- nvinfo : EIATTR_FRAME_SIZE
	.align		4
.L_23:
        /*0024*/ 	.byte	0x04, 0x11
        /*0026*/ 	.short	(.L_25 - .L_24)
	.align		4
.L_24:
        /*0028*/ 	.word	index@($__internal_0_$__cuda_sm10x_tcgen05_guardrail_trap_col_being_dealloced_not_returned_by_alloc)
        /*002c*/ 	.word	0x00000008


	//----- nvinfo : EIATTR_FRAME_SIZE
	.align		4
.L_25:
        /*0030*/ 	.byte	0x04, 0x11
        /*0032*/ 	.short	(.L_27 - .L_26)
	.align		4
.L_26:
        /*0034*/ 	.word	index@(_ZN7cutlass13device_kernelINS_4conv6kernel13ConvUniversalINS1_16ConvProblemShapeILNS1_8OperatorE1ELi3EEENS1_10collective14CollectiveConvINS1_47MainloopSm100TmaUmmaWarpSpecializedImplicitGemmILS5_1ELi16ELi3ELi1ELi2EN4cute5tupleIJNSA_1CILi2EEENSC_ILi1EEESE_EEEEENSB_IJNSC_ILi256EEENSC_ILi128EEENSB_IJNSC_ILi32EEEEEEEEENS_6half_tESM_NSA_8TiledMMAINSA_8MMA_AtomIJNSA_26SM100_MMA_F16BF16_2x1SM_SSISM_SM_fLi256ELi128ELNSA_4UMMA5MajorE0ELSR_1ELNSQ_7ScaleInE0ELSS_0EEEEEENSA_6LayoutINSB_IJSE_SE_SE_EEENSB_IJNSC_ILi0EEESX_SX_EEEEENSB_IJNSA_10UnderscoreES10_S10_EEEEENS7_6detail27Sm100ImplicitGemmTileTraitsINSA_25SM100_TMA_2SM_LOAD_IM2COLENSA_14ComposedLayoutINSA_7SwizzleILi2ELi4ELi3EEENSA_18smem_ptr_flag_bitsILi16EEENSV_INSB_IJNSC_ILi8EEESJ_EEENSB_IJSJ_SE_EEEEEEEvEENS14_INSA_18SM100_TMA_2SM_LOADENS16_INS17_ILi3ELi4ELi3EEES1A_NSV_INSB_IJNSC_ILi64EEES1B_EEENSB_IJSE_S1J_EEEEEEEvEEEENS_8epilogue10collective18CollectiveEpilogueINS1Q_23Sm100TmaWarpSpecializedILi4ELi2ELi32ELb1ELb0EEEJNSB_IJSI_SI_SK_EEENSB_IJNSV_ISI_SE_EENSV_ISJ_SE_EEEEESM_NSB_IJNSB_IJllllEEESE_SX_EEESM_S20_NS1Q_6fusion15FusionCallbacksIS1U_NS21_17LinearCombinationISM_fSM_fLNS_15FloatRoundStyleE2EEES1V_S1Y_JEEENSA_5SM1004TMEM4LOAD26SM100_TMEM_LOAD_32dp32b32xENSA_20SM90_TMA_LOAD_IM2COLES1F_NSA_39AutoVectorizingCopyWithAssumedAlignmentILi128EEENSA_21SM90_TMA_STORE_IM2COLES1F_S2D_S2D_EEEvvEEEEvNT_6ParamsE)
        /*0038*/ 	.word	0x00000008


	//----- nvinfo : EIATTR_MIN_STACK_SIZE
	.align		4
.L_27:
        /*003c*/ 	.byte	0x04, 0x12
        /*003e*/ 	.short	(.L_29 - .L_28)
	.align		4
.L_28:
        /*0040*/ 	.word	index@(_ZN7cutlass13device_kernelINS_4conv6kernel13ConvUniversalINS1_16ConvProblemShapeILNS1_8OperatorE1ELi3EEENS1_10collective14CollectiveConvINS1_47MainloopSm100TmaUmmaWarpSpecializedImplicitGemmILS5_1ELi16ELi3ELi1ELi2EN4cute5tupleIJNSA_1CILi2EEENSC_ILi1EEESE_EEEEENSB_IJNSC_ILi256EEENSC_ILi128EEENSB_IJNSC_ILi32EEEEEEEEENS_6half_tESM_NSA_8TiledMMAINSA_8MMA_AtomIJNSA_26SM100_MMA_F16BF16_2x1SM_SSISM_SM_fLi256ELi128ELNSA_4UMMA5MajorE0ELSR_1ELNSQ_7ScaleInE0ELSS_0EEEEEENSA_6LayoutINSB_IJSE_SE_SE_EEENSB_IJNSC_ILi0EEESX_SX_EEEEENSB_IJNSA_10UnderscoreES10_S10_EEEEENS7_6detail27Sm100ImplicitGemmTileTraitsINSA_25SM100_TMA_2SM_LOAD_IM2COLENSA_14ComposedLayoutINSA_7SwizzleILi2ELi4ELi3EEENSA_18smem_ptr_flag_bitsILi16EEENSV_INSB_IJNSC_ILi8EEESJ_EEENSB_IJSJ_SE_EEEEEEEvEENS14_INSA_18SM100_TMA_2SM_LOADENS16_INS17_ILi3ELi4ELi3EEES1A_NSV_INSB_IJNSC_ILi64EEES1B_EEENSB_IJSE_S1J_EEEEEEEvEEEENS_8epilogue10collective18CollectiveEpilogueINS1Q_23Sm100TmaWarpSpecializedILi4ELi2ELi32ELb1ELb0EEEJNSB_IJSI_SI_SK_EEENSB_IJNSV_ISI_SE_EENSV_ISJ_SE_EEEEESM_NSB_IJNSB_IJllllEEESE_SX_EEESM_S20_NS1Q_6fusion15FusionCallbacksIS1U_NS21_17LinearCombinationISM_fSM_fLNS_15FloatRoundStyleE2EEES1V_S1Y_JEEENSA_5SM1004TMEM4LOAD26SM100_TMEM_LOAD_32dp32b32xENSA_20SM90_TMA_LOAD_IM2COLES1F_NSA_39AutoVectorizingCopyWithAssumedAlignmentILi128EEENSA_21SM90_TMA_STORE_IM2COLES1F_S2D_S2D_EEEvvEEEEvNT_6ParamsE)
        /*0044*/ 	.word	0x00000008
.L_29:


//--------------------- .nv.compat                --------------------------
	.section	.nv.compat,"",@"SHT_CUDA_COMPAT_INFO"
	.align	4
        /*0000*/ 	.byte	0x02, 0x09, 0x01, 0x00, 0x02, 0x02, 0x02, 0x00, 0x02, 0x05, 0x05, 0x00, 0x03, 0x07, 0x01, 0x01
        /*0010*/ 	.byte	0x02, 0x03, 0x01, 0x00, 0x02, 0x06, 0x01, 0x00, 0x04, 0x0b, 0x08, 0x00, 0x09, 0x00, 0x00, 0x00
        /*0020*/ 	.byte	0x00, 0x00, 0x00, 0x00


//--------------------- .nv.info._ZN7cutlass13device_kernelINS_4conv6kernel13ConvUniversalINS1_16ConvProblemShapeILNS1_8OperatorE1ELi3EEENS1_10collective14CollectiveConvINS1_47MainloopSm100TmaUmmaWarpSpecializedImplicitGemmILS5_1ELi16ELi3ELi1ELi2EN4cute5tupleIJNSA_1CILi2EEENSC_ILi1EEESE_EEEEENSB_IJNSC_ILi256EEENSC_ILi128EEENSB_IJNSC_ILi32EEEEEEEEENS_6half_tESM_NSA_8TiledMMAINSA_8MMA_AtomIJNSA_26SM100_MMA_F16BF16_2x1SM_SSISM_SM_fLi256ELi128ELNSA_4UMMA5MajorE0ELSR_1ELNSQ_7ScaleInE0ELSS_0EEEEEENSA_6LayoutINSB_IJSE_SE_SE_EEENSB_IJNSC_ILi0EEESX_SX_EEEEENSB_IJNSA_10UnderscoreES10_S10_EEEEENS7_6detail27Sm100ImplicitGemmTileTraitsINSA_25SM100_TMA_2SM_LOAD_IM2COLENSA_14ComposedLayoutINSA_7SwizzleILi2ELi4ELi3EEENSA_18smem_ptr_flag_bitsILi16EEENSV_INSB_IJNSC_ILi8EEESJ_EEENSB_IJSJ_SE_EEEEEEEvEENS14_INSA_18SM100_TMA_2SM_LOADENS16_INS17_ILi3ELi4ELi3EEES1A_NSV_INSB_IJNSC_ILi64EEES1B_EEENSB_IJSE_S1J_EEEEEEEvEEEENS_8epilogue10collective18CollectiveEpilogueINS1Q_23Sm100TmaWarpSpecializedILi4ELi2ELi32ELb1ELb0EEEJNSB_IJSI_SI_SK_EEENSB_IJNSV_ISI_SE_EENSV_ISJ_SE_EEEEESM_NSB_IJNSB_IJllllEEESE_SX_EEESM_S20_NS1Q_6fusion15FusionCallbacksIS1U_NS21_17LinearCombinationISM_fSM_fLNS_15FloatRoundStyleE2EEES1V_S1Y_JEEENSA_5SM1004TMEM4LOAD26SM100_TMEM_LOAD_32dp32b32xENSA_20SM90_TMA_LOAD_IM2COLES1F_NSA_39AutoVectorizingCopyWithAssumedAlignmentILi128EEENSA_21SM90_TMA_STORE_IM2COLES1F_S2D_S2D_EEEvvEEEEvNT_6ParamsE --------------------------
	.section	.nv.info._ZN7cutlass13device_kernelINS_4conv6kernel13ConvUniversalINS1_16ConvProblemShapeILNS1_8OperatorE1ELi3EEENS1_10collective14CollectiveConvINS1_47MainloopSm100TmaUmmaWarpSpecializedImplicitGemmILS5_1ELi16ELi3ELi1ELi2EN4cute5tupleIJNSA_1CILi2EEENSC_ILi1EEESE_EEEEENSB_IJNSC_ILi256EEENSC_ILi128EEENSB_IJNSC_ILi32EEEEEEEEENS_6half_tESM_NSA_8TiledMMAINSA_8MMA_AtomIJNSA_26SM100_MMA_F16BF16_2x1SM_SSISM_SM_fLi256ELi128ELNSA_4UMMA5MajorE0ELSR_1ELNSQ_7ScaleInE0ELSS_0EEEEEENSA_6LayoutINSB_IJSE_SE_SE_EEENSB_IJNSC_ILi0EEESX_SX_EEEEENSB_IJNSA_10UnderscoreES10_S10_EEEEENS7_6detail27Sm100ImplicitGemmTileTraitsINSA_25SM100_TMA_2SM_LOAD_IM2COLENSA_14ComposedLayoutINSA_7SwizzleILi2ELi4ELi3EEENSA_18smem_ptr_flag_bitsILi16EEENSV_INSB_IJNSC_ILi8EEESJ_EEENSB_IJSJ_SE_EEEEEEEvEENS14_INSA_18SM100_TMA_2SM_LOADENS16_INS17_ILi3ELi4ELi3EEES1A_NSV_INSB_IJNSC_ILi64EEES1B_EEENSB_IJSE_S1J_EEEEEEEvEEEENS_8epilogue10collective18CollectiveEpilogueINS1Q_23Sm100TmaWarpSpecializedILi4ELi2ELi32ELb1ELb0EEEJNSB_IJSI_SI_SK_EEENSB_IJNSV_ISI_SE_EENSV_ISJ_SE_EEEEESM_NSB_IJNSB_IJllllEEESE_SX_EEESM_S20_NS1Q_6fusion15FusionCallbacksIS1U_NS21_17LinearCombinationISM_fSM_fLNS_15FloatRoundStyleE2EEES1V_S1Y_JEEENSA_5SM1004TMEM4LOAD26SM100_TMEM_LOAD_32dp32b32xENSA_20SM90_TMA_LOAD_IM2COLES1F_NSA_39AutoVectorizingCopyWithAssumedAlignmentILi128EEENSA_21SM90_TMA_STORE_IM2COLES1F_S2D_S2D_EEEvvEEEEvNT_6ParamsE,"",@"SHT_CUDA_INFO"
	.sectionflags	@""
	.align	4


	//----- nvinfo : EIATTR_CUDA_API_VERSION
	.align		4
        /*0000*/ 	.byte	0x04, 0x37
        /*0002*/ 	.short	(.L_31 - .L_30)
.L_30:
        /*0004*/ 	.word	0x00000082


	//----- nvinfo : EIATTR_KPARAM_INFO
	.align		4
.L_31:
        /*0008*/ 	.byte	0x04, 0x17
        /*000a*/ 	.short	(.L_33 - .L_32)
.L_32:
        /*000c*/ 	.word	0x00000000
        /*0010*/ 	.short	0x0000
        /*0012*/ 	.short	0x0000
        /*0014*/ 	.byte	0x00, 0xf0, 0x01, 0x24


	//----- nvinfo : EIATTR_AT_ENTRY_FRAGMENTS
	.align		4
.L_33:
        /*0018*/ 	.byte	0x04, 0x4f
        /*001a*/ 	.short	(.L_35 - .L_34)


	//   ....[0]....
.L_34:
        /*001c*/ 	.word	0x00000007


	//----- nvinfo : EIATTR_RESERVED_SMEM_USED
	.align		4
.L_35:
        /*0020*/ 	.byte	0x01, 0x41
	.zero		2


	//----- nvinfo : EIATTR_SPARSE_MMA_MASK
	.align		4
        /*0024*/ 	.byte	0x03, 0x50
        /*0026*/ 	.short	0x0000


	//----- nvinfo : EIATTR_TCGEN05_2CTA_USED
	.align		4
        /*0028*/ 	.byte	0x01, 0x52
	.zero		2


	//----- nvinfo : EIATTR_MAXREG_COUNT
	.align		4
        /*002c*/ 	.byte	0x03, 0x1b
        /*002e*/ 	.short	0x00ff


	//----- nvinfo : EIATTR_NUM_BARRIERS
	.align		4
        /*0030*/ 	.byte	0x02, 0x4c
        /*0032*/ 	.byte	0x07
	.zero		1


	//----- nvinfo : EIATTR_EXTERNS
	.align		4
        /*0034*/ 	.byte	0x04, 0x0f
        /*0036*/ 	.short	(.L_37 - .L_36)


	//   ....[0]....
	.align		4
.L_36:
        /*0038*/ 	.word	index@(__assertfail)


	//----- nvinfo : EIATTR_MERCURY_ISA_VERSION
	.align		4
.L_37:
        /*003c*/ 	.byte	0x03, 0x5f
        /*003e*/ 	.short	0x0101


	//----- nvinfo : EIATTR_INT_WARP_WIDE_INSTR_OFFSETS
	.align		4
        /*0040*/ 	.byte	0x04, 0x31
        /*0042*/ 	.short	(.L_39 - .L_38)


	//   ....[0]....
.L_38:
        /*0044*/ 	.word	0x00000e00


	//   ....[1]....
        /*0048*/ 	.word	0x00000eb0


	//   ....[2]....
        /*004c*/ 	.word	0x00004c50


	//   ....[3]....
        /*0050*/ 	.word	0x00004c70


	//   ....[4]....
        /*0054*/ 	.word	0x00004ca0


	//   ....[5]....
        /*0058*/ 	.word	0x00005a10


	//   ....[6]....
        /*005c*/ 	.word	0x00005a80


	//   ....[7]....
        /*0060*/ 	.word	0x00005b90


	//   ....[8]....
        /*0064*/ 	.word	0x00005c10


	//   ....[9]....
        /*0068*/ 	.word	0x00005d10


	//   ....[10]....
        /*006c*/ 	.word	0x00005db0


	//   ....[11]....
        /*0070*/ 	.word	0x00005ea0


	//   ....[12]....
        /*0074*/ 	.word	0x00005fc0


	//----- nvinfo : EIATTR_COOP_GROUP_MASK_REGIDS
	.align		4
.L_39:
        /*0078*/ 	.byte	0x04, 0x29
        /*007a*/ 	.short	(.L_41 - .L_40)


	//   ....[0]....
.L_40:
        /*007c*/ 	.word	0xffffffff


	//   ....[1]....
        /*0080*/ 	.word	0xffffffff


	//   ....[2]....
        /*0084*/ 	.word	0xffffffff


	//   ....[3]....
        /*0088*/ 	.word	0xffffffff


	//   ....[4]....
        /*008c*/ 	.word	0xffffffff


	//   ....[5]....
        /*0090*/ 	.word	0xffffffff


	//   ....[6]....
        /*0094*/ 	.word	0xffffffff


	//   ....[7]....
        /*0098*/ 	.word	0xffffffff


	//   ....[8]....
        /*009c*/ 	.word	0xffffffff


	//   ....[9]....
        /*00a0*/ 	.word	0xffffffff


	//   ....[10]....
        /*00a4*/ 	.word	0xffffffff


	//   ....[11]....
        /*00a8*/ 	.word	0xffffffff


	//   ....[12]....
        /*00ac*/ 	.word	0xffffffff


	//----- nvinfo : EIATTR_COOP_GROUP_INSTR_OFFSETS
	.align		4
.L_41:
        /*00b0*/ 	.byte	0x04, 0x28
        /*00b2*/ 	.short	(.L_43 - .L_42)


	//   ....[0]....
.L_42:
        /*00b4*/ 	.word	0x000000d0


	//   ....[1]....
        /*00b8*/ 	.word	0x00000540


	//   ....[2]....
        /*00bc*/ 	.word	0x00000890


	//   ....[3]....
        /*00c0*/ 	.word	0x00000a30


	//   ....[4]....
        /*00c4*/ 	.word	0x00000b30


	//   ....[5]....
        /*00c8*/ 	.word	0x00000c80


	//   ....[6]....
        /*00cc*/ 	.word	0x00000f20


	//   ....[7]....
        /*00d0*/ 	.word	0x00002850


	//   ....[8]....
        /*00d4*/ 	.word	0x00003c20


	//   ....[9]....
        /*00d8*/ 	.word	0x000040f0


	//   ....[10]....
        /*00dc*/ 	.word	0x00004120


	//   ....[11]....
        /*00e0*/ 	.word	0x00004b60


	//   ....[12]....
        /*00e4*/ 	.word	0x00004d70


	//----- nvinfo : EIATTR_VRC_CTA_INIT_COUNT
	.align		4
.L_43:
        /*00e8*/ 	.byte	0x02, 0x4a
        /*00ea*/ 	.byte	0x80
	.zero		1


	//----- nvinfo : EIATTR_SYSCALL_OFFSETS
	.align		4
        /*00ec*/ 	.byte	0x04, 0x46
        /*00ee*/ 	.short	(.L_45 - .L_44)


	//   ....[0]....
.L_44:
        /*00f0*/ 	.word	0x00006bf0


	//   ....[1]....
        /*00f4*/ 	.word	0x00006ce0


	//   ....[2]....
        /*00f8*/ 	.word	0x000076b0


	//   ....[3]....
        /*00fc*/ 	.word	0x00008360


	//   ....[4]....
        /*0100*/ 	.word	0x00008fe0


	//   ....[5]....
        /*0104*/ 	.word	0x00009c50


	//----- nvinfo : EIATTR_MBARRIER_INSTR_OFFSETS
	.align		4
.L_45:
        /*0108*/ 	.byte	0x04, 0x39
        /*010a*/ 	.short	(.L_47 - .L_46)


	//   ....[0]....
.L_46:
        /*010c*/ 	.word	0x00000670
        /*0110*/ 	.word	0x000000ff
        /*0114*/ 	.word	0x00000000
        /*0118*/ 	.short	0x0100
        /*011a*/ 	.byte	0x04
	.zero		1


	//   ....[1]....
        /*011c*/ 	.word	0x00000680
        /*0120*/ 	.word	0x000000ff
        /*0124*/ 	.word	0x00000080
        /*0128*/ 	.short	0x0100
        /*012a*/ 	.byte	0x04
	.zero		1


	//   ....[2]....
        /*012c*/ 	.word	0x00000690
        /*0130*/ 	.word	0x000000ff
        /*0134*/ 	.word	0x00000008
        /*0138*/ 	.short	0x0100
        /*013a*/ 	.byte	0x04
	.zero		1


	//   ....[3]....
        /*013c*/ 	.word	0x000006a0
        /*0140*/ 	.word	0x000000ff
        /*0144*/ 	.word	0x00000088
        /*0148*/ 	.short	0x0100
        /*014a*/ 	.byte	0x04
	.zero		1


	//   ....[4]....
        /*014c*/ 	.word	0x000006b0
        /*0150*/ 	.word	0x000000ff
        /*0154*/ 	.word	0x00000010
        /*0158*/ 	.short	0x0100
        /*015a*/ 	.byte	0x04
	.zero		1


	//   ....[5]....
        /*015c*/ 	.word	0x000006c0
        /*0160*/ 	.word	0x000000ff
        /*0164*/ 	.word	0x00000090
        /*0168*/ 	.short	0x0100
        /*016a*/ 	.byte	0x04
	.zero		1


	//   ....[6]....
        /*016c*/ 	.word	0x000006d0
        /*0170*/ 	.word	0x000000ff
        /*0174*/ 	.word	0x00000018
        /*0178*/ 	.short	0x0100
        /*017a*/ 	.byte	0x04
	.zero		1


	//   ....[7]....
        /*017c*/ 	.word	0x000006e0
        /*0180*/ 	.word	0x000000ff
        /*0184*/ 	.word	0x00000098
        /*0188*/ 	.short	0x0100
        /*018a*/ 	.byte	0x04
	.zero		1


	//   ....[8]....
        /*018c*/ 	.word	0x000006f0
        /*0190*/ 	.word	0x000000ff
        /*0194*/ 	.word	0x00000020
        /*0198*/ 	.short	0x0100
        /*019a*/ 	.byte	0x04
	.zero		1


	//   ....[9]....
        /*019c*/ 	.word	0x00000700
        /*01a0*/ 	.word	0x000000ff
        /*01a4*/ 	.word	0x000000a0
        /*01a8*/ 	.short	0x0100
        /*01aa*/ 	.byte	0x04
	.zero		1


	//   ....[10]....
        /*01ac*/ 	.word	0x00000710
        /*01b0*/ 	.word	0x000000ff
        /*01b4*/ 	.word	0x00000028
        /*01b8*/ 	.short	0x0100
        /*01ba*/ 	.byte	0x04
	.zero		1


	//   ....[11]....
        /*01bc*/ 	.word	0x00000720
        /*01c0*/ 	.word	0x000000ff
        /*01c4*/ 	.word	0x000000a8
        /*01c8*/ 	.short	0x0100
        /*01ca*/ 	.byte	0x04
	.zero		1


	//   ....[12]....
        /*01cc*/ 	.word	0x00000730
        /*01d0*/ 	.word	0x000000ff
        /*01d4*/ 	.word	0x00000030
        /*01d8*/ 	.short	0x0100
        /*01da*/ 	.byte	0x04
	.zero		1


	//   ....[13]....
        /*01dc*/ 	.word	0x00000740
        /*01e0*/ 	.word	0x000000ff
        /*01e4*/ 	.word	0x000000b0
        /*01e8*/ 	.short	0x0100
        /*01ea*/ 	.byte	0x04
	.zero		1


	//   ....[14]....
        /*01ec*/ 	.word	0x00000750
        /*01f0*/ 	.word	0x000000ff
        /*01f4*/ 	.word	0x00000038
        /*01f8*/ 	.short	0x0100
        /*01fa*/ 	.byte	0x04
	.zero		1


	//   ....[15]....
        /*01fc*/ 	.word	0x00000760
        /*0200*/ 	.word	0x000000ff
        /*0204*/ 	.word	0x000000b8
        /*0208*/ 	.short	0x0100
        /*020a*/ 	.byte	0x04
	.zero		1


	//   ....[16]....
        /*020c*/ 	.word	0x00000770
        /*0210*/ 	.word	0x000000ff
        /*0214*/ 	.word	0x00000040
        /*0218*/ 	.short	0x0100
        /*021a*/ 	.byte	0x04
	.zero		1


	//   ....[17]....
        /*021c*/ 	.word	0x00000780
        /*0220*/ 	.word	0x000000ff
        /*0224*/ 	.word	0x000000c0
        /*0228*/ 	.short	0x0100
        /*022a*/ 	.byte	0x04
	.zero		1


	//   ....[18]....
        /*022c*/ 	.word	0x00000790
        /*0230*/ 	.word	0x000000ff
        /*0234*/ 	.word	0x00000048
        /*0238*/ 	.short	0x0100
        /*023a*/ 	.byte	0x04
	.zero		1


	//   ....[19]....
        /*023c*/ 	.word	0x000007a0
        /*0240*/ 	.word	0x000000ff
        /*0244*/ 	.word	0x000000c8
        /*0248*/ 	.short	0x0100
        /*024a*/ 	.byte	0x04
	.zero		1


	//   ....[20]....
        /*024c*/ 	.word	0x000007b0
        /*0250*/ 	.word	0x000000ff
        /*0254*/ 	.word	0x00000050
        /*0258*/ 	.short	0x0100
        /*025a*/ 	.byte	0x04
	.zero		1


	//   ....[21]....
        /*025c*/ 	.word	0x000007c0
        /*0260*/ 	.word	0x000000ff
        /*0264*/ 	.word	0x000000d0
        /*0268*/ 	.short	0x0100
        /*026a*/ 	.byte	0x04
	.zero		1


	//   ....[22]....
        /*026c*/ 	.word	0x000007d0
        /*0270*/ 	.word	0x000000ff
        /*0274*/ 	.word	0x00000058
        /*0278*/ 	.short	0x0100
        /*027a*/ 	.byte	0x04
	.zero		1


	//   ....[23]....
        /*027c*/ 	.word	0x000007e0
        /*0280*/ 	.word	0x000000ff
        /*0284*/ 	.word	0x000000d8
        /*0288*/ 	.short	0x0100
        /*028a*/ 	.byte	0x04
	.zero		1


	//   ....[24]....
        /*028c*/ 	.word	0x000007f0
        /*0290*/ 	.word	0x000000ff
        /*0294*/ 	.word	0x00000060
        /*0298*/ 	.short	0x0100
        /*029a*/ 	.byte	0x04
	.zero		1


	//   ....[25]....
        /*029c*/ 	.word	0x00000800
        /*02a0*/ 	.word	0x000000ff
        /*02a4*/ 	.word	0x000000e0
        /*02a8*/ 	.short	0x0100
        /*02aa*/ 	.byte	0x04
	.zero		1


	//   ....[26]....
        /*02ac*/ 	.word	0x00000810
        /*02b0*/ 	.word	0x000000ff
        /*02b4*/ 	.word	0x00000068
        /*02b8*/ 	.short	0x0100
        /*02ba*/ 	.byte	0x04
	.zero		1


	//   ....[27]....
        /*02bc*/ 	.word	0x00000820
        /*02c0*/ 	.word	0x000000ff
        /*02c4*/ 	.word	0x000000e8
        /*02c8*/ 	.short	0x0100
        /*02ca*/ 	.byte	0x04
	.zero		1


	//   ....[28]....
        /*02cc*/ 	.word	0x00000830
        /*02d0*/ 	.word	0x000000ff
        /*02d4*/ 	.word	0x00000070
        /*02d8*/ 	.short	0x0100
        /*02da*/ 	.byte	0x04
	.zero		1


	//   ....[29]....
        /*02dc*/ 	.word	0x00000840
        /*02e0*/ 	.word	0x000000ff
        /*02e4*/ 	.word	0x000000f0
        /*02e8*/ 	.short	0x0100
        /*02ea*/ 	.byte	0x04
	.zero		1


	//   ....[30]....
        /*02ec*/ 	.word	0x00000850
        /*02f0*/ 	.word	0x000000ff
        /*02f4*/ 	.word	0x00000078
        /*02f8*/ 	.short	0x0100
        /*02fa*/ 	.byte	0x04
	.zero		1


	//   ....[31]....
        /*02fc*/ 	.word	0x00000860
        /*0300*/ 	.word	0x000000ff
        /*0304*/ 	.word	0x000000f8
        /*0308*/ 	.short	0x0100
        /*030a*/ 	.byte	0x04
	.zero		1


	//   ....[32]....
        /*030c*/ 	.word	0x000009a0
        /*0310*/ 	.word	0x000000ff
        /*0314*/ 	.word	0x00000100
        /*0318*/ 	.short	0x0100
        /*031a*/ 	.byte	0x04
	.zero		1


	//   ....[33]....
        /*031c*/ 	.word	0x000009b0
        /*0320*/ 	.word	0x000000ff
        /*0324*/ 	.word	0x00000120
        /*0328*/ 	.short	0x0100
        /*032a*/ 	.byte	0x04
	.zero		1


	//   ....[34]....
        /*032c*/ 	.word	0x000009c0
        /*0330*/ 	.word	0x000000ff
        /*0334*/ 	.word	0x00000108
        /*0338*/ 	.short	0x0100
        /*033a*/ 	.byte	0x04
	.zero		1


	//   ....[35]....
        /*033c*/ 	.word	0x000009d0
        /*0340*/ 	.word	0x000000ff
        /*0344*/ 	.word	0x00000128
        /*0348*/ 	.short	0x0100
        /*034a*/ 	.byte	0x04
	.zero		1


	//   ....[36]....
        /*034c*/ 	.word	0x000009e0
        /*0350*/ 	.word	0x000000ff
        /*0354*/ 	.word	0x00000110
        /*0358*/ 	.short	0x0100
        /*035a*/ 	.byte	0x04
	.zero		1


	//   ....[37]....
        /*035c*/ 	.word	0x000009f0
        /*0360*/ 	.word	0x000000ff
        /*0364*/ 	.word	0x00000130
        /*0368*/ 	.short	0x0100
        /*036a*/ 	.byte	0x04
	.zero		1


	//   ....[38]....
        /*036c*/ 	.word	0x00000a00
        /*0370*/ 	.word	0x000000ff
        /*0374*/ 	.word	0x00000118
        /*0378*/ 	.short	0x0100
        /*037a*/ 	.byte	0x04
	.zero		1


	//   ....[39]....
        /*037c*/ 	.word	0x00000a10
        /*0380*/ 	.word	0x000000ff
        /*0384*/ 	.word	0x00000138
        /*0388*/ 	.short	0x0100
        /*038a*/ 	.byte	0x04
	.zero		1


	//   ....[40]....
        /*038c*/ 	.word	0x00000b00
        /*0390*/ 	.word	0x000000ff
        /*0394*/ 	.word	0x00000140
        /*0398*/ 	.short	0x0100
        /*039a*/ 	.byte	0x04
	.zero		1


	//   ....[41]....
        /*039c*/ 	.word	0x00000b10
        /*03a0*/ 	.word	0x000000ff
        /*03a4*/ 	.word	0x00000148
        /*03a8*/ 	.short	0x0100
        /*03aa*/ 	.byte	0x04
	.zero		1


	//   ....[42]....
        /*03ac*/ 	.word	0x00000c50
        /*03b0*/ 	.word	0x000000ff
        /*03b4*/ 	.word	0x00000150
        /*03b8*/ 	.short	0x0100
        /*03ba*/ 	.byte	0x06
	.zero		1


	//   ....[43]....
        /*03bc*/ 	.word	0x00000c60
        /*03c0*/ 	.word	0x000000ff
        /*03c4*/ 	.word	0x00000158
        /*03c8*/ 	.short	0x0100
        /*03ca*/ 	.byte	0x06
	.zero		1


	//   ....[44]....
        /*03cc*/ 	.word	0x00000da0
        /*03d0*/ 	.word	0x000000ff
        /*03d4*/ 	.word	0x00000160
        /*03d8*/ 	.short	0x0100
        /*03da*/ 	.byte	0x04
	.zero		1


	//   ....[45]....
        /*03dc*/ 	.word	0x00000db0
        /*03e0*/ 	.word	0x000000ff
        /*03e4*/ 	.word	0x00000170
        /*03e8*/ 	.short	0x0100
        /*03ea*/ 	.byte	0x04
	.zero		1


	//   ....[46]....
        /*03ec*/ 	.word	0x00000dc0
        /*03f0*/ 	.word	0x000000ff
        /*03f4*/ 	.word	0x00000168
        /*03f8*/ 	.short	0x0100
        /*03fa*/ 	.byte	0x04
	.zero		1


	//   ....[47]....
        /*03fc*/ 	.word	0x00000dd0
        /*0400*/ 	.word	0x000000ff
        /*0404*/ 	.word	0x00000178
        /*0408*/ 	.short	0x0100
        /*040a*/ 	.byte	0x04
	.zero		1


	//   ....[48]....
        /*040c*/ 	.word	0x00000ed0
        /*0410*/ 	.word	0x000000ff
        /*0414*/ 	.word	0x00000180
        /*0418*/ 	.short	0x0100
        /*041a*/ 	.byte	0x06
	.zero		1


	//   ....[49]....
        /*041c*/ 	.word	0x00001a30
        /*0420*/ 	.word	0x000000ff
        /*0424*/ 	.word	0x00000080
        /*0428*/ 	.short	0x010a
        /*042a*/ 	.byte	0x04
	.zero		1


	//   ....[50]....
        /*042c*/ 	.word	0x00001d80
        /*0430*/ 	.word	0x000000ff
        /*0434*/ 	.word	0x00000080
        /*0438*/ 	.short	0x010a
        /*043a*/ 	.byte	0x09
	.zero		1


	//   ....[51]....
        /*043c*/ 	.word	0x00001f30
        /*0440*/ 	.word	0x000000ff
        /*0444*/ 	.word	0x00000080
        /*0448*/ 	.short	0x010a
        /*044a*/ 	.byte	0x08
	.zero		1


	//   ....[52]....
        /*044c*/ 	.word	0x00002160
        /*0450*/ 	.word	0x000000ff
        /*0454*/ 	.word	0x00000148
        /*0458*/ 	.short	0x0101
        /*045a*/ 	.byte	0x1e
	.zero		1


	//   ....[53]....
        /*045c*/ 	.word	0x00002190
        /*0460*/ 	.word	0x000000ff
        /*0464*/ 	.word	0x00000080
        /*0468*/ 	.short	0x010a
        /*046a*/ 	.byte	0x04
	.zero		1


	//   ....[54]....
        /*046c*/ 	.word	0x00002470
        /*0470*/ 	.word	0x000000ff
        /*0474*/ 	.word	0x00000080
        /*0478*/ 	.short	0x010a
        /*047a*/ 	.byte	0x09
	.zero		1


	//   ....[55]....
        /*047c*/ 	.word	0x00002620
        /*0480*/ 	.word	0x000000ff
        /*0484*/ 	.word	0x00000080
        /*0488*/ 	.short	0x010a
        /*048a*/ 	.byte	0x08
	.zero		1


	//   ....[56]....
        /*048c*/ 	.word	0x00002860
        /*0490*/ 	.word	0x000000ff
        /*0494*/ 	.word	0x00000150
        /*0498*/ 	.short	0x010a
        /*049a*/ 	.byte	0x1e
	.zero		1


	//   ....[57]....
        /*049c*/ 	.word	0x00002920
        /*04a0*/ 	.word	0x000000ff
        /*04a4*/ 	.word	0x00000000
        /*04a8*/ 	.short	0x0101
        /*04aa*/ 	.byte	0x04
	.zero		1


	//   ....[58]....
        /*04ac*/ 	.word	0x00002f20
        /*04b0*/ 	.word	0x000000ff
        /*04b4*/ 	.word	0x00000000
        /*04b8*/ 	.short	0x010a
        /*04ba*/ 	.byte	0x04
	.zero		1


	//   ....[59]....
        /*04bc*/ 	.word	0x00002fc0
        /*04c0*/ 	.word	0x000000ff
        /*04c4*/ 	.word	0x00000000
        /*04c8*/ 	.short	0x010a
        /*04ca*/ 	.byte	0x05
	.zero		1


	//   ....[60]....
        /*04cc*/ 	.word	0x00003060
        /*04d0*/ 	.word	0x000000ff
        /*04d4*/ 	.word	0x00000000
        /*04d8*/ 	.short	0x010a
        /*04da*/ 	.byte	0x05
	.zero		1


	//   ....[61]....
        /*04dc*/ 	.word	0x00003100
        /*04e0*/ 	.word	0x000000ff
        /*04e4*/ 	.word	0x00000000
        /*04e8*/ 	.short	0x010a
        /*04ea*/ 	.byte	0x05
	.zero		1


	//   ....[62]....
        /*04ec*/ 	.word	0x000031a0
        /*04f0*/ 	.word	0x000000ff
        /*04f4*/ 	.word	0x00000000
        /*04f8*/ 	.short	0x010a
        /*04fa*/ 	.byte	0x05
	.zero		1


	//   ....[63]....
        /*04fc*/ 	.word	0x00003240
        /*0500*/ 	.word	0x000000ff
        /*0504*/ 	.word	0x00000000
        /*0508*/ 	.short	0x010a
        /*050a*/ 	.byte	0x05
	.zero		1


	//   ....[64]....
        /*050c*/ 	.word	0x000032e0
        /*0510*/ 	.word	0x000000ff
        /*0514*/ 	.word	0x00000000
        /*0518*/ 	.short	0x010a
        /*051a*/ 	.byte	0x05
	.zero		1


	//   ....[65]....
        /*051c*/ 	.word	0x00003380
        /*0520*/ 	.word	0x000000ff
        /*0524*/ 	.word	0x00000000
        /*0528*/ 	.short	0x010a
        /*052a*/ 	.byte	0x05
	.zero		1


	//   ....[66]....
        /*052c*/ 	.word	0x00003420
        /*0530*/ 	.word	0x000000ff
        /*0534*/ 	.word	0x00000000
        /*0538*/ 	.short	0x010a
        /*053a*/ 	.byte	0x05
	.zero		1


	//   ....[67]....
        /*053c*/ 	.word	0x000034c0
        /*0540*/ 	.word	0x000000ff
        /*0544*/ 	.word	0x00000000
        /*0548*/ 	.short	0x010a
        /*054a*/ 	.byte	0x05
	.zero		1


	//   ....[68]....
        /*054c*/ 	.word	0x00003560
        /*0550*/ 	.word	0x000000ff
        /*0554*/ 	.word	0x00000000
        /*0558*/ 	.short	0x010a
        /*055a*/ 	.byte	0x05
	.zero		1


	//   ....[69]....
        /*055c*/ 	.word	0x00003600
        /*0560*/ 	.word	0x000000ff
        /*0564*/ 	.word	0x00000000
        /*0568*/ 	.short	0x010a
        /*056a*/ 	.byte	0x05
	.zero		1


	//   ....[70]....
        /*056c*/ 	.word	0x000036a0
        /*0570*/ 	.word	0x000000ff
        /*0574*/ 	.word	0x00000000
        /*0578*/ 	.short	0x010a
        /*057a*/ 	.byte	0x05
	.zero		1


	//   ....[71]....
        /*057c*/ 	.word	0x00003740
        /*0580*/ 	.word	0x000000ff
        /*0584*/ 	.word	0x00000000
        /*0588*/ 	.short	0x010a
        /*058a*/ 	.byte	0x05
	.zero		1


	//   ....[72]....
        /*058c*/ 	.word	0x000037e0
        /*0590*/ 	.word	0x000000ff
        /*0594*/ 	.word	0x00000000
        /*0598*/ 	.short	0x010a
        /*059a*/ 	.byte	0x05
	.zero		1


	//   ....[73]....
        /*059c*/ 	.word	0x00003890
        /*05a0*/ 	.word	0x00000000
        /*05a4*/ 	.word	0x00000000
        /*05a8*/ 	.short	0x010a
        /*05aa*/ 	.byte	0xff
	.zero		1


	//   ....[74]....
        /*05ac*/ 	.word	0x000039e0
        /*05b0*/ 	.word	0x000000ff
        /*05b4*/ 	.word	0x00000158
        /*05b8*/ 	.short	0x010a
        /*05ba*/ 	.byte	0x04
	.zero		1


	//   ....[75]....
        /*05bc*/ 	.word	0x00003a80
        /*05c0*/ 	.word	0x000000ff
        /*05c4*/ 	.word	0x00000150
        /*05c8*/ 	.short	0x010a
        /*05ca*/ 	.byte	0x04
	.zero		1


	//   ....[76]....
        /*05cc*/ 	.word	0x00003b20
        /*05d0*/ 	.word	0x000000ff
        /*05d4*/ 	.word	0x00000000
        /*05d8*/ 	.short	0x0101
        /*05da*/ 	.byte	0x05
	.zero		1


	//   ....[77]....
        /*05dc*/ 	.word	0x00003b60
        /*05e0*/ 	.word	0x000000ff
        /*05e4*/ 	.word	0x00000158
        /*05e8*/ 	.short	0x0106
        /*05ea*/ 	.byte	0x04
	.zero		1


	//   ....[78]....
        /*05ec*/ 	.word	0x00003ba0
        /*05f0*/ 	.word	0x00000000
        /*05f4*/ 	.word	0x00000158
        /*05f8*/ 	.short	0x010a
        /*05fa*/ 	.byte	0xff
	.zero		1


	//   ....[79]....
        /*05fc*/ 	.word	0x00003df0
        /*0600*/ 	.word	0x000000ff
        /*0604*/ 	.word	0x00000008
        /*0608*/ 	.short	0x010a
        /*060a*/ 	.byte	0x05
	.zero		1


	//   ....[80]....
        /*060c*/ 	.word	0x00003e10
        /*0610*/ 	.word	0x000000ff
        /*0614*/ 	.word	0x00000008
        /*0618*/ 	.short	0x010a
        /*061a*/ 	.byte	0x05
	.zero		1


	//   ....[81]....
        /*061c*/ 	.word	0x00003fa0
        /*0620*/ 	.word	0x000000ff
        /*0624*/ 	.word	0x00000008
        /*0628*/ 	.short	0x010a
        /*062a*/ 	.byte	0x05
	.zero		1


	//   ....[82]....
        /*062c*/ 	.word	0x00003fc0
        /*0630*/ 	.word	0x000000ff
        /*0634*/ 	.word	0x00000008
        /*0638*/ 	.short	0x010a
        /*063a*/ 	.byte	0x05
	.zero		1


	//   ....[83]....
        /*063c*/ 	.word	0x00004080
        /*0640*/ 	.word	0x000000ff
        /*0644*/ 	.word	0x00000000
        /*0648*/ 	.short	0x0101
        /*064a*/ 	.byte	0x04
	.zero		1


	//   ....[84]....
        /*064c*/ 	.word	0x000043d0
        /*0650*/ 	.word	0x000000ff
        /*0654*/ 	.word	0x00000150
        /*0658*/ 	.short	0x010a
        /*065a*/ 	.byte	0x11
	.zero		1


	//   ....[85]....
        /*065c*/ 	.word	0x00004470
        /*0660*/ 	.word	0x000000ff
        /*0664*/ 	.word	0x00000000
        /*0668*/ 	.short	0x0101
        /*066a*/ 	.byte	0x17
	.zero		1


	//   ....[86]....
        /*066c*/ 	.word	0x000044b0
        /*0670*/ 	.word	0x000000ff
        /*0674*/ 	.word	0x00000170
        /*0678*/ 	.short	0x010a
        /*067a*/ 	.byte	0x16
	.zero		1


	//   ....[87]....
        /*067c*/ 	.word	0x00004560
        /*0680*/ 	.word	0x000000ff
        /*0684*/ 	.word	0x00000000
        /*0688*/ 	.short	0x010a
        /*068a*/ 	.byte	0x04
	.zero		1


	//   ....[88]....
        /*068c*/ 	.word	0x000045a0
        /*0690*/ 	.word	0x000000ff
        /*0694*/ 	.word	0x00000000
        /*0698*/ 	.short	0x010a
        /*069a*/ 	.byte	0x0a
	.zero		1


	//   ....[89]....
        /*069c*/ 	.word	0x000046c0
        /*06a0*/ 	.word	0x000000ff
        /*06a4*/ 	.word	0x00000000
        /*06a8*/ 	.short	0x010a
        /*06aa*/ 	.byte	0x04
	.zero		1


	//   ....[90]....
        /*06ac*/ 	.word	0x00004960
        /*06b0*/ 	.word	0x000000ff
        /*06b4*/ 	.word	0x00000000
        /*06b8*/ 	.short	0x010a
        /*06ba*/ 	.byte	0x04
	.zero		1


	//   ....[91]....
        /*06bc*/ 	.word	0x00004a00
        /*06c0*/ 	.word	0x00000000
        /*06c4*/ 	.word	0x00000000
        /*06c8*/ 	.short	0x010a
        /*06ca*/ 	.byte	0xff
	.zero		1


	//   ....[92]....
        /*06cc*/ 	.word	0x00004a40
        /*06d0*/ 	.word	0x00000000
        /*06d4*/ 	.word	0x00000000
        /*06d8*/ 	.short	0x010a
        /*06da*/ 	.byte	0xff
	.zero		1


	//   ....[93]....
        /*06dc*/ 	.word	0x00004ab0
        /*06e0*/ 	.word	0x000000ff
        /*06e4*/ 	.word	0x00000000
        /*06e8*/ 	.short	0x0101
        /*06ea*/ 	.byte	0x04
	.zero		1


	//   ....[94]....
        /*06ec*/ 	.word	0x00004af0
        /*06f0*/ 	.word	0x000000ff
        /*06f4*/ 	.word	0x00000180
        /*06f8*/ 	.short	0x010a
        /*06fa*/ 	.byte	0x11
	.zero		1


	//   ....[95]....
        /*06fc*/ 	.word	0x00004b50
        /*0700*/ 	.word	0x000000ff
        /*0704*/ 	.word	0x00000000
        /*0708*/ 	.short	0x0101
        /*070a*/ 	.byte	0x04
	.zero		1


	//   ....[96]....
        /*070c*/ 	.word	0x000050c0
        /*0710*/ 	.word	0x000000ff
        /*0714*/ 	.word	0x00000150
        /*0718*/ 	.short	0x010a
        /*071a*/ 	.byte	0x14
	.zero		1


	//   ....[97]....
        /*071c*/ 	.word	0x00005160
        /*0720*/ 	.word	0x000000ff
        /*0724*/ 	.word	0x00000000
        /*0728*/ 	.short	0x0101
        /*072a*/ 	.byte	0x2d
	.zero		1


	//   ....[98]....
        /*072c*/ 	.word	0x000056b0
        /*0730*/ 	.word	0x000000ff
        /*0734*/ 	.word	0x00000148
        /*0738*/ 	.short	0x010a
        /*073a*/ 	.byte	0x14
	.zero		1


	//   ....[99]....
        /*073c*/ 	.word	0x00005850
        /*0740*/ 	.word	0x000000ff
        /*0744*/ 	.word	0x00000120
        /*0748*/ 	.short	0x010a
        /*074a*/ 	.byte	0x14
	.zero		1


	//   ....[100]....
        /*074c*/ 	.word	0x00005b20
        /*0750*/ 	.word	0x000000ff
        /*0754*/ 	.word	0x00000100
        /*0758*/ 	.short	0x010b
        /*075a*/ 	.byte	0x14
	.zero		1


	//   ....[101]....
        /*075c*/ 	.word	0x00005b30
        /*0760*/ 	.word	0x000000ff
        /*0764*/ 	.word	0x00000000
        /*0768*/ 	.short	0x0101
        /*076a*/ 	.byte	0x31
	.zero		1


	//   ....[102]....
        /*076c*/ 	.word	0x00005b50
        /*0770*/ 	.word	0x000000ff
        /*0774*/ 	.word	0x00000128
        /*0778*/ 	.short	0x010a
        /*077a*/ 	.byte	0x14
	.zero		1


	//   ....[103]....
        /*077c*/ 	.word	0x00005ca0
        /*0780*/ 	.word	0x000000ff
        /*0784*/ 	.word	0x00000108
        /*0788*/ 	.short	0x010b
        /*078a*/ 	.byte	0x14
	.zero		1


	//   ....[104]....
        /*078c*/ 	.word	0x00005cb0
        /*0790*/ 	.word	0x000000ff
        /*0794*/ 	.word	0x00000000
        /*0798*/ 	.short	0x0101
        /*079a*/ 	.byte	0x30
	.zero		1


	//   ....[105]....
        /*079c*/ 	.word	0x00005cd0
        /*07a0*/ 	.word	0x000000ff
        /*07a4*/ 	.word	0x00000130
        /*07a8*/ 	.short	0x010a
        /*07aa*/ 	.byte	0x14
	.zero		1


	//   ....[106]....
        /*07ac*/ 	.word	0x00005e40
        /*07b0*/ 	.word	0x000000ff
        /*07b4*/ 	.word	0x00000110
        /*07b8*/ 	.short	0x010b
        /*07ba*/ 	.byte	0x14
	.zero		1


	//   ....[107]....
        /*07bc*/ 	.word	0x00005e50
        /*07c0*/ 	.word	0x000000ff
        /*07c4*/ 	.word	0x00000000
        /*07c8*/ 	.short	0x0101
        /*07ca*/ 	.byte	0x2f
	.zero		1


	//   ....[108]....
        /*07cc*/ 	.word	0x00005e60
        /*07d0*/ 	.word	0x000000ff
        /*07d4*/ 	.word	0x00000138
        /*07d8*/ 	.short	0x010a
        /*07da*/ 	.byte	0x14
	.zero		1


	//   ....[109]....
        /*07dc*/ 	.word	0x00006030
        /*07e0*/ 	.word	0x000000ff
        /*07e4*/ 	.word	0x00000118
        /*07e8*/ 	.short	0x010b
        /*07ea*/ 	.byte	0x14
	.zero		1


	//   ....[110]....
        /*07ec*/ 	.word	0x00006040
        /*07f0*/ 	.word	0x000000ff
        /*07f4*/ 	.word	0x00000000
        /*07f8*/ 	.short	0x0101
        /*07fa*/ 	.byte	0x2e
	.zero		1


	//   ....[111]....
        /*07fc*/ 	.word	0x00006070
        /*0800*/ 	.word	0x000000ff
        /*0804*/ 	.word	0x00000120
        /*0808*/ 	.short	0x010a
        /*080a*/ 	.byte	0x14
	.zero		1


	//   ....[112]....
        /*080c*/ 	.word	0x00006090
        /*0810*/ 	.word	0x000000ff
        /*0814*/ 	.word	0x00000128
        /*0818*/ 	.short	0x010a
        /*081a*/ 	.byte	0x14
	.zero		1


	//   ....[113]....
        /*081c*/ 	.word	0x000060b0
        /*0820*/ 	.word	0x000000ff
        /*0824*/ 	.word	0x00000130
        /*0828*/ 	.short	0x010a
        /*082a*/ 	.byte	0x14
	.zero		1


	//   ....[114]....
        /*082c*/ 	.word	0x000060f0
        /*0830*/ 	.word	0x00000000
        /*0834*/ 	.word	0x00000138
        /*0838*/ 	.short	0x010a
        /*083a*/ 	.byte	0xff
	.zero		1


	//   ....[115]....
        /*083c*/ 	.word	0x00006470
        /*0840*/ 	.word	0x000000ff
        /*0844*/ 	.word	0x00000150
        /*0848*/ 	.short	0x010a
        /*084a*/ 	.byte	0x32
	.zero		1


	//   ....[116]....
        /*084c*/ 	.word	0x00006540
        /*0850*/ 	.word	0x000000ff
        /*0854*/ 	.word	0x00000000
        /*0858*/ 	.short	0x0101
        /*085a*/ 	.byte	0x04
	.zero		1


	//   ....[117]....
        /*085c*/ 	.word	0x000071e0
        /*0860*/ 	.word	0x000000ff
        /*0864*/ 	.word	0x00000100
        /*0868*/ 	.short	0x010a
        /*086a*/ 	.byte	0x32
	.zero		1


	//   ....[118]....
        /*086c*/ 	.word	0x00007290
        /*0870*/ 	.word	0x00000067
        /*0874*/ 	.word	0x00000160
        /*0878*/ 	.short	0x010a
        /*087a*/ 	.byte	0xff
	.zero		1


	//   ....[119]....
        /*087c*/ 	.word	0x000074a0
        /*0880*/ 	.word	0x000000ff
        /*0884*/ 	.word	0x00000100
        /*0888*/ 	.short	0x010a
        /*088a*/ 	.byte	0x32
	.zero		1


	//   ....[120]....
        /*088c*/ 	.word	0x00007590
        /*0890*/ 	.word	0x00000067
        /*0894*/ 	.word	0x00000160
        /*0898*/ 	.short	0x010a
        /*089a*/ 	.byte	0xff
	.zero		1


	//   ....[121]....
        /*089c*/ 	.word	0x00008090
        /*08a0*/ 	.word	0x00000000
        /*08a4*/ 	.word	0x00000000
        /*08a8*/ 	.short	0x0101
        /*08aa*/ 	.byte	0xff
	.zero		1


	//   ....[122]....
        /*08ac*/ 	.word	0x000080a0
        /*08b0*/ 	.word	0x00000002
        /*08b4*/ 	.word	0x00000100
        /*08b8*/ 	.short	0x010a
        /*08ba*/ 	.byte	0xff
	.zero		1


	//   ....[123]....
        /*08bc*/ 	.word	0x00008180
        /*08c0*/ 	.word	0x00000002
        /*08c4*/ 	.word	0x00000100
        /*08c8*/ 	.short	0x010a
        /*08ca*/ 	.byte	0xff
	.zero		1


	//   ....[124]....
        /*08cc*/ 	.word	0x00008d10
        /*08d0*/ 	.word	0x00000000
        /*08d4*/ 	.word	0x00000000
        /*08d8*/ 	.short	0x0101
        /*08da*/ 	.byte	0xff
	.zero		1


	//   ....[125]....
        /*08dc*/ 	.word	0x00008d30
        /*08e0*/ 	.word	0x00000006
        /*08e4*/ 	.word	0x00000100
        /*08e8*/ 	.short	0x010a
        /*08ea*/ 	.byte	0xff
	.zero		1


	//   ....[126]....
        /*08ec*/ 	.word	0x00008e00
        /*08f0*/ 	.word	0x00000006
        /*08f4*/ 	.word	0x00000100
        /*08f8*/ 	.short	0x010a
        /*08fa*/ 	.byte	0xff
	.zero		1


	//   ....[127]....
        /*08fc*/ 	.word	0x00009980
        /*0900*/ 	.word	0x00000000
        /*0904*/ 	.word	0x00000000
        /*0908*/ 	.short	0x0101
        /*090a*/ 	.byte	0xff
	.zero		1


	//   ....[128]....
        /*090c*/ 	.word	0x000099a0
        /*0910*/ 	.word	0x00000002
        /*0914*/ 	.word	0x00000100
        /*0918*/ 	.short	0x010a
        /*091a*/ 	.byte	0xff
	.zero		1


	//   ....[129]....
        /*091c*/ 	.word	0x00009a70
        /*0920*/ 	.word	0x00000002
        /*0924*/ 	.word	0x00000100
        /*0928*/ 	.short	0x010a
        /*092a*/ 	.byte	0xff
	.zero		1


	//   ....[130]....
        /*092c*/ 	.word	0x00009d40
        /*0930*/ 	.word	0x00000067
        /*0934*/ 	.word	0x00000000
        /*0938*/ 	.short	0x0101
        /*093a*/ 	.byte	0xff
	.zero		1


	//   ....[131]....
        /*093c*/ 	.word	0x0000a640
        /*0940*/ 	.word	0x00000000
        /*0944*/ 	.word	0x00000000
        /*0948*/ 	.short	0x0101
        /*094a*/ 	.byte	0xff
	.zero		1


	//   ....[132]....
        /*094c*/ 	.word	0x0000a8c0
        /*0950*/ 	.word	0x000000ff
        /*0954*/ 	.word	0x00000000
        /*0958*/ 	.short	0x0101
        /*095a*/ 	.byte	0x04
	.zero		1


	//   ....[133]....
        /*095c*/ 	.word	0x0000a8f0
        /*0960*/ 	.word	0x00000000
        /*0964*/ 	.word	0x00000080
        /*0968*/ 	.short	0x010a
        /*096a*/ 	.byte	0xff
	.zero		1


	//   ....[134]....
        /*096c*/ 	.word	0x0000a950
        /*0970*/ 	.word	0x00000000
        /*0974*/ 	.word	0x00000080
        /*0978*/ 	.short	0x010a
        /*097a*/ 	.byte	0xff
	.zero		1


	//   ....[135]....
        /*097c*/ 	.word	0x0000a9b0
        /*0980*/ 	.word	0x00000000
        /*0984*/ 	.word	0x00000150
        /*0988*/ 	.short	0x010a
        /*098a*/ 	.byte	0xff
	.zero		1


	//   ....[136]....
        /*098c*/ 	.word	0x0000aa10
        /*0990*/ 	.word	0x00000000
        /*0994*/ 	.word	0x00000000
        /*0998*/ 	.short	0x010a
        /*099a*/ 	.byte	0xff
	.zero		1


	//   ....[137]....
        /*099c*/ 	.word	0x0000aa70
        /*09a0*/ 	.word	0x00000000
        /*09a4*/ 	.word	0x00000000
        /*09a8*/ 	.short	0x010a
        /*09aa*/ 	.byte	0xff
	.zero		1


	//   ....[138]....
        /*09ac*/ 	.word	0x0000aad0
        /*09b0*/ 	.word	0x00000000
        /*09b4*/ 	.word	0x00000000
        /*09b8*/ 	.short	0x010a
        /*09ba*/ 	.byte	0xff
	.zero		1


	//   ....[139]....
        /*09bc*/ 	.word	0x0000ab30
        /*09c0*/ 	.word	0x00000000
        /*09c4*/ 	.word	0x00000000
        /*09c8*/ 	.short	0x010a
        /*09ca*/ 	.byte	0xff
	.zero		1


	//   ....[140]....
        /*09cc*/ 	.word	0x0000ab90
        /*09d0*/ 	.word	0x00000000
        /*09d4*/ 	.word	0x00000000
        /*09d8*/ 	.short	0x010a
        /*09da*/ 	.byte	0xff
	.zero		1


	//   ....[141]....
        /*09dc*/ 	.word	0x0000abf0
        /*09e0*/ 	.word	0x00000000
        /*09e4*/ 	.word	0x00000000
        /*09e8*/ 	.short	0x010a
        /*09ea*/ 	.byte	0xff
	.zero		1


	//   ....[142]....
        /*09ec*/ 	.word	0x0000ac50
        /*09f0*/ 	.word	0x00000000
        /*09f4*/ 	.word	0x00000000
        /*09f8*/ 	.short	0x010a
        /*09fa*/ 	.byte	0xff
	.zero		1


	//   ....[143]....
        /*09fc*/ 	.word	0x0000acb0
        /*0a00*/ 	.word	0x00000000
        /*0a04*/ 	.word	0x00000000
        /*0a08*/ 	.short	0x010a
        /*0a0a*/ 	.byte	0xff
	.zero		1


	//   ....[144]....
        /*0a0c*/ 	.word	0x0000ad10
        /*0a10*/ 	.word	0x00000000
        /*0a14*/ 	.word	0x00000000
        /*0a18*/ 	.short	0x010a
        /*0a1a*/ 	.byte	0xff
	.zero		1


	//   ....[145]....
        /*0a1c*/ 	.word	0x0000ad70
        /*0a20*/ 	.word	0x00000000
        /*0a24*/ 	.word	0x00000000
        /*0a28*/ 	.short	0x010a
        /*0a2a*/ 	.byte	0xff
	.zero		1


	//   ....[146]....
        /*0a2c*/ 	.word	0x0000add0
        /*0a30*/ 	.word	0x00000000
        /*0a34*/ 	.word	0x00000000
        /*0a38*/ 	.short	0x010a
        /*0a3a*/ 	.byte	0xff
	.zero		1


	//   ....[147]....
        /*0a3c*/ 	.word	0x0000ae30
        /*0a40*/ 	.word	0x00000000
        /*0a44*/ 	.word	0x00000000
        /*0a48*/ 	.short	0x010a
        /*0a4a*/ 	.byte	0xff
	.zero		1


	//   ....[148]....
        /*0a4c*/ 	.word	0x0000ae90
        /*0a50*/ 	.word	0x00000000
        /*0a54*/ 	.word	0x00000000
        /*0a58*/ 	.short	0x010a
        /*0a5a*/ 	.byte	0xff
	.zero		1


	//   ....[149]....
        /*0a5c*/ 	.word	0x0000aef0
        /*0a60*/ 	.word	0x00000000
        /*0a64*/ 	.word	0x00000000
        /*0a68*/ 	.short	0x010a
        /*0a6a*/ 	.byte	0xff
	.zero		1


	//   ....[150]....
        /*0a6c*/ 	.word	0x0000af50
        /*0a70*/ 	.word	0x00000000
        /*0a74*/ 	.word	0x00000000
        /*0a78*/ 	.short	0x010a
        /*0a7a*/ 	.byte	0xff
	.zero		1


	//   ....[151]....
        /*0a7c*/ 	.word	0x0000afb0
        /*0a80*/ 	.word	0x00000004
        /*0a84*/ 	.word	0x00000158
        /*0a88*/ 	.short	0x010a
        /*0a8a*/ 	.byte	0xff
	.zero		1


	//   ....[152]....
        /*0a8c*/ 	.word	0x0000b010
        /*0a90*/ 	.word	0x00000004
        /*0a94*/ 	.word	0x00000150
        /*0a98*/ 	.short	0x010a
        /*0a9a*/ 	.byte	0xff
	.zero		1


	//   ....[153]....
        /*0a9c*/ 	.word	0x0000b070
        /*0aa0*/ 	.word	0x00000005
        /*0aa4*/ 	.word	0x00000008
        /*0aa8*/ 	.short	0x010a
        /*0aaa*/ 	.byte	0xff
	.zero		1


	//   ....[154]....
        /*0aac*/ 	.word	0x0000b160
        /*0ab0*/ 	.word	0x00000003
        /*0ab4*/ 	.word	0x00000008
        /*0ab8*/ 	.short	0x010a
        /*0aba*/ 	.byte	0xff
	.zero		1


	//   ....[155]....
        /*0abc*/ 	.word	0x0000b1c0
        /*0ac0*/ 	.word	0x00000004
        /*0ac4*/ 	.word	0x00000150
        /*0ac8*/ 	.short	0x010a
        /*0aca*/ 	.byte	0xff
	.zero		1


	//   ....[156]....
        /*0acc*/ 	.word	0x0000b220
        /*0ad0*/ 	.word	0x00000004
        /*0ad4*/ 	.word	0x00000170
        /*0ad8*/ 	.short	0x010a
        /*0ada*/ 	.byte	0xff
	.zero		1


	//   ....[157]....
        /*0adc*/ 	.word	0x0000b280
        /*0ae0*/ 	.word	0x00000004
        /*0ae4*/ 	.word	0x00000000
        /*0ae8*/ 	.short	0x010a
        /*0aea*/ 	.byte	0xff
	.zero		1


	//   ....[158]....
        /*0aec*/ 	.word	0x0000b2e0
        /*0af0*/ 	.word	0x00000000
        /*0af4*/ 	.word	0x00000000
        /*0af8*/ 	.short	0x010a
        /*0afa*/ 	.byte	0xff
	.zero		1


	//   ....[159]....
        /*0afc*/ 	.word	0x0000b340
        /*0b00*/ 	.word	0x00000000
        /*0b04*/ 	.word	0x00000180
        /*0b08*/ 	.short	0x010a
        /*0b0a*/ 	.byte	0xff
	.zero		1


	//   ....[160]....
        /*0b0c*/ 	.word	0x0000b3a0
        /*0b10*/ 	.word	0x00000000
        /*0b14*/ 	.word	0x00000150
        /*0b18*/ 	.short	0x010a
        /*0b1a*/ 	.byte	0xff
	.zero		1


	//   ....[161]....
        /*0b1c*/ 	.word	0x0000b400
        /*0b20*/ 	.word	0x00000000
        /*0b24*/ 	.word	0x00000148
        /*0b28*/ 	.short	0x010a
        /*0b2a*/ 	.byte	0xff
	.zero		1


	//   ....[162]....
        /*0b2c*/ 	.word	0x0000b460
        /*0b30*/ 	.word	0x00000002
        /*0b34*/ 	.word	0x00000120
        /*0b38*/ 	.short	0x010a
        /*0b3a*/ 	.byte	0xff
	.zero		1


	//   ....[163]....
        /*0b3c*/ 	.word	0x0000b4c0
        /*0b40*/ 	.word	0x00000002
        /*0b44*/ 	.word	0x00000128
        /*0b48*/ 	.short	0x010a
        /*0b4a*/ 	.byte	0xff
	.zero		1


	//   ....[164]....
        /*0b4c*/ 	.word	0x0000b520
        /*0b50*/ 	.word	0x00000002
        /*0b54*/ 	.word	0x00000130
        /*0b58*/ 	.short	0x010a
        /*0b5a*/ 	.byte	0xff
	.zero		1


	//   ....[165]....
        /*0b5c*/ 	.word	0x0000b580
        /*0b60*/ 	.word	0x00000000
        /*0b64*/ 	.word	0x00000138
        /*0b68*/ 	.short	0x010a
        /*0b6a*/ 	.byte	0xff
	.zero		1


	//   ....[166]....
        /*0b6c*/ 	.word	0x0000b5e0
        /*0b70*/ 	.word	0x00000000
        /*0b74*/ 	.word	0x00000120
        /*0b78*/ 	.short	0x010a
        /*0b7a*/ 	.byte	0xff
	.zero		1


	//   ....[167]....
        /*0b7c*/ 	.word	0x0000b640
        /*0b80*/ 	.word	0x00000000
        /*0b84*/ 	.word	0x00000128
        /*0b88*/ 	.short	0x010a
        /*0b8a*/ 	.byte	0xff
	.zero		1


	//   ....[168]....
        /*0b8c*/ 	.word	0x0000b6a0
        /*0b90*/ 	.word	0x00000000
        /*0b94*/ 	.word	0x00000130
        /*0b98*/ 	.short	0x010a
        /*0b9a*/ 	.byte	0xff
	.zero		1


	//   ....[169]....
        /*0b9c*/ 	.word	0x0000b700
        /*0ba0*/ 	.word	0x00000000
        /*0ba4*/ 	.word	0x00000150
        /*0ba8*/ 	.short	0x010a
        /*0baa*/ 	.byte	0xff
	.zero		1


	//   ....[170]....
        /*0bac*/ 	.word	0x0000b760
        /*0bb0*/ 	.word	0x00000002
        /*0bb4*/ 	.word	0x00000100
        /*0bb8*/ 	.short	0x010a
        /*0bba*/ 	.byte	0xff
	.zero		1


	//   ....[171]....
        /*0bbc*/ 	.word	0x0000b7b0
        /*0bc0*/ 	.word	0x00000067
        /*0bc4*/ 	.word	0x00000160
        /*0bc8*/ 	.short	0x010a
        /*0bca*/ 	.byte	0xff
	.zero		1


	//   ....[172]....
        /*0bcc*/ 	.word	0x0000b800
        /*0bd0*/ 	.word	0x00000002
        /*0bd4*/ 	.word	0x00000100
        /*0bd8*/ 	.short	0x010a
        /*0bda*/ 	.byte	0xff
	.zero		1


	//   ....[173]....
        /*0bdc*/ 	.word	0x0000b850
        /*0be0*/ 	.word	0x00000006
        /*0be4*/ 	.word	0x00000100
        /*0be8*/ 	.short	0x010a
        /*0bea*/ 	.byte	0xff
	.zero		1


	//   ....[174]....
        /*0bec*/ 	.word	0x0000b8a0
        /*0bf0*/ 	.word	0x00000002
        /*0bf4*/ 	.word	0x00000100
        /*0bf8*/ 	.short	0x010a
        /*0bfa*/ 	.byte	0xff
	.zero		1


	//----- nvinfo : EIATTR_NUM_MBARRIERS
	.align		4
.L_47:
        /*0bfc*/ 	.byte	0x03, 0x38
        /*0bfe*/ 	.short	0x0031


	//----- nvinfo : EIATTR_EXIT_INSTR_OFFSETS
	.align		4
        /*0c00*/ 	.byte	0x04, 0x1c
        /*0c02*/ 	.short	(.L_49 - .L_48)


	//   ....[0]....
.L_48:
        /*0c04*/ 	.word	0x000038c0


	//   ....[1]....
        /*0c08*/ 	.word	0x00003b70


	//   ....[2]....
        /*0c0c*/ 	.word	0x00003bd0


	//   ....[3]....
        /*0c10*/ 	.word	0x00004d80


	//   ....[4]....
        /*0c14*/ 	.word	0x00006120


	//   ....[5]....
        /*0c18*/ 	.word	0x00006160


	//   ....[6]....
        /*0c1c*/ 	.word	0x0000a7a0


	//   ....[7]....
        /*0c20*/ 	.word	0x0000a820


	//   ....[8]....
        /*0c24*/ 	.word	0x0000a850


	//   ....[9]....
        /*0c28*/ 	.word	0x0000a8d0


	//----- nvinfo : EIATTR_MAX_THREADS
	.align		4
.L_49:
        /*0c2c*/ 	.byte	0x04, 0x05
        /*0c2e*/ 	.short	(.L_51 - .L_50)
.L_50:
        /*0c30*/ 	.word	0x00000100
        /*0c34*/ 	.word	0x00000001
        /*0c38*/ 	.word	0x00000001


	//----- nvinfo : EIATTR_CRS_STACK_SIZE
	.align		4
.L_51:
        /*0c3c*/ 	.byte	0x04, 0x1e
        /*0c3e*/ 	.short	(.L_53 - .L_52)
.L_52:
        /*0c40*/ 	.word	0x00000000


	//----- nvinfo : EIATTR_CBANK_PARAM_SIZE
	.align		4
.L_53:
        /*0c44*/ 	.byte	0x03, 0x19
        /*0c46*/ 	.short	0x0900


	//----- nvinfo : EIATTR_PARAM_CBANK
	.align		4
        /*0c48*/ 	.byte	0x04, 0x0a
        /*0c4a*/ 	.short	(.L_55 - .L_54)
	.align		4
.L_54:
        /*0c4c*/ 	.word	index@(.nv.constant0._ZN7cutlass13device_kernelINS_4conv6kernel13ConvUniversalINS1_16ConvProblemShapeILNS1_8OperatorE1ELi3EEENS1_10collective14CollectiveConvINS1_47MainloopSm100TmaUmmaWarpSpecializedImplicitGemmILS5_1ELi16ELi3ELi1ELi2EN4cute5tupleIJNSA_1CILi2EEENSC_ILi1EEESE_EEEEENSB_IJNSC_ILi256EEENSC_ILi128EEENSB_IJNSC_ILi32EEEEEEEEENS_6half_tESM_NSA_8TiledMMAINSA_8MMA_AtomIJNSA_26SM100_MMA_F16BF16_2x1SM_SSISM_SM_fLi256ELi128ELNSA_4UMMA5MajorE0ELSR_1ELNSQ_7ScaleInE0ELSS_0EEEEEENSA_6LayoutINSB_IJSE_SE_SE_EEENSB_IJNSC_ILi0EEESX_SX_EEEEENSB_IJNSA_10UnderscoreES10_S10_EEEEENS7_6detail27Sm100ImplicitGemmTileTraitsINSA_25SM100_TMA_2SM_LOAD_IM2COLENSA_14ComposedLayoutINSA_7SwizzleILi2ELi4ELi3EEENSA_18smem_ptr_flag_bitsILi16EEENSV_INSB_IJNSC_ILi8EEESJ_EEENSB_IJSJ_SE_EEEEEEEvEENS14_INSA_18SM100_TMA_2SM_LOADENS16_INS17_ILi3ELi4ELi3EEES1A_NSV_INSB_IJNSC_ILi64EEES1B_EEENSB_IJSE_S1J_EEEEEEEvEEEENS_8epilogue10collective18CollectiveEpilogueINS1Q_23Sm100TmaWarpSpecializedILi4ELi2ELi32ELb1ELb0EEEJNSB_IJSI_SI_SK_EEENSB_IJNSV_ISI_SE_EENSV_ISJ_SE_EEEEESM_NSB_IJNSB_IJllllEEESE_SX_EEESM_S20_NS1Q_6fusion15FusionCallbacksIS1U_NS21_17LinearCombinationISM_fSM_fLNS_15FloatRoundStyleE2EEES1V_S1Y_JEEENSA_5SM1004TMEM4LOAD26SM100_TMEM_LOAD_32dp32b32xENSA_20SM90_TMA_LOAD_IM2COLES1F_NSA_39AutoVectorizingCopyWithAssumedAlignmentILi128EEENSA_21SM90_TMA_STORE_IM2COLES1F_S2D_S2D_EEEvvEEEEvNT_6ParamsE)
        /*0c50*/ 	.short	0x0380
        /*0c52*/ 	.short	0x0900


	//----- nvinfo : EIATTR_SW_WAR
	.align		4
.L_55:
        /*0c54*/ 	.byte	0x04, 0x36
        /*0c56*/ 	.short	(.L_57 - .L_56)
.L_56:
        /*0c58*/ 	.word	0x00000008
.L_57:


//--------------------- .nv.callgraph             --------------------------
	.section	.nv.callgraph,"",@"SHT_CUDA_CALLGRAPH"
	.align	4
	.sectionentsize	8
	.align		4
        /*0000*/ 	.word	0x00000000
	.align		4
        /*0004*/ 	.word	0xffffffff
	.align		4
        /*0008*/ 	.word	index@(_ZN7cutlass13device_kernelINS_4conv6kernel13ConvUniversalINS1_16ConvProblemShapeILNS1_8OperatorE1ELi3EEENS1_10collective14CollectiveConvINS1_47MainloopSm100TmaUmmaWarpSpecializedImplicitGemmILS5_1ELi16ELi3ELi1ELi2EN4cute5tupleIJNSA_1CILi2EEENSC_ILi1EEESE_EEEEENSB_IJNSC_ILi256EEENSC_ILi128EEENSB_IJNSC_ILi32EEEEEEEEENS_6half_tESM_NSA_8TiledMMAINSA_8MMA_AtomIJNSA_26SM100_MMA_F16BF16_2x1SM_SSISM_SM_fLi256ELi128ELNSA_4UMMA5MajorE0ELSR_1ELNSQ_7ScaleInE0ELSS_0EEEEEENSA_6LayoutINSB_IJSE_SE_SE_EEENSB_IJNSC_ILi0EEESX_SX_EEEEENSB_IJNSA_10UnderscoreES10_S10_EEEEENS7_6detail27Sm100ImplicitGemmTileTraitsINSA_25SM100_TMA_2SM_LOAD_IM2COLENSA_14ComposedLayoutINSA_7SwizzleILi2ELi4ELi3EEENSA_18smem_ptr_flag_bitsILi16EEENSV_INSB_IJNSC_ILi8EEESJ_EEENSB_IJSJ_SE_EEEEEEEvEENS14_INSA_18SM100_TMA_2SM_LOADENS16_INS17_ILi3ELi4ELi3EEES1A_NSV_INSB_IJNSC_ILi64EEES1B_EEENSB_IJSE_S1J_EEEEEEEvEEEENS_8epilogue10collective18CollectiveEpilogueINS1Q_23Sm100TmaWarpSpecializedILi4ELi2ELi32ELb1ELb0EEEJNSB_IJSI_SI_SK_EEENSB_IJNSV_ISI_SE_EENSV_ISJ_SE_EEEEESM_NSB_IJNSB_IJllllEEESE_SX_EEESM_S20_NS1Q_6fusion15FusionCallbacksIS1U_NS21_17LinearCombinationISM_fSM_fLNS_15FloatRoundStyleE2EEES1V_S1Y_JEEENSA_5SM1004TMEM4LOAD26SM100_TMEM_LOAD_32dp32b32xENSA_20SM90_TMA_LOAD_IM2COLES1F_NSA_39AutoVectorizingCopyWithAssumedAlignmentILi128EEENSA_21SM90_TMA_STORE_IM2COLES1F_S2D_S2D_EEEvvEEEEvNT_6ParamsE)
	.align		4
        /*000c*/ 	.word	index@(__assertfail)
	.align		4
        /*0010*/ 	.word	0x00000000
	.align		4
        /*0014*/ 	.word	0xfffffffe
	.align		4
        /*0018*/ 	.word	0x00000000
	.align		4
        /*001c*/ 	.word	0xfffffffd
	.align		4
        /*0020*/ 	.word	0x00000000
	.align		4
        /*0024*/ 	.word	0xfffffffc


//--------------------- .nv.constant4             --------------------------
	.section	.nv.constant4,"a",@progbits
	.align	8
	.align		8
.nv.constant4:
        /*0000*/ 	.dword	__assertfail
	.align		8
        /*0008*/ 	.dword	__unnamed_1
	.align		8
        /*0010*/ 	.dword	__unnamed_2
	.align		8
        /*0018*/ 	.dword	_ZN39_INTERNAL_a01c429c_4_k_cu_726c8f98_34964cuda3std3__45__cpo5beginE
	.align		8
        /*0020*/ 	.dword	_ZN39_INTERNAL_a01c429c_4_k_cu_726c8f98_34964cuda3std3__45__cpo3endE
	.align		8
        /*0028*/ 	.dword	_ZN39_INTERNAL_a01c429c_4_k_cu_726c8f98_34964cuda3std3__45__cpo6cbeginE
	.align		8
        /*0030*/ 	.dword	_ZN39_INTERNAL_a01c429c_4_k_cu_726c8f98_34964cuda3std3__45__cpo4cendE
	.align		8
        /*0038*/ 	.dword	_ZN39_INTERNAL_a01c429c_4_k_cu_726c8f98_34964cuda3std3__441_GLOBAL__N__a01c429c_4_k_cu_726c8f98_34966ignoreE
	.align		8
        /*0040*/ 	.dword	_ZN39_INTERNAL_a01c429c_4_k_cu_726c8f98_34964cuda3std3__419piecewise_constructE
	.align		8
        /*0048*/ 	.dword	_ZN39_INTERNAL_a01c429c_4_k_cu_726c8f98_34964cuda3std3__48in_placeE
	.align		8
        /*0050*/ 	.dword	_ZN39_INTERNAL_a01c429c_4_k_cu_726c8f98_34964cuda3std6ranges3__45__cpo4swapE
	.align		8
        /*0058*/ 	.dword	_ZN39_INTERNAL_a01c429c_4_k_cu_726c8f98_34964cuda3std6ranges3__45__cpo9iter_moveE
	.align		8
        /*0060*/ 	.dword	_ZN39_INTERNAL_a01c429c_4_k_cu_726c8f98_34964cute7productE
	.align		8
        /*0068*/ 	.dword	_ZN39_INTERNAL_a01c429c_4_k_cu_726c8f98_34964cute1_E
	.align		8
        /*0070*/ 	.dword	$str$27
	.align		8
        /*0078*/ 	.dword	$str$28
	.align		8
        /*0080*/ 	.dword	$str$29
	.align		8
        /*0088*/ 	.dword	$str$30


//--------------------- .text._ZN7cutlass13device_kernelINS_4conv6kernel13ConvUniversalINS1_16ConvProblemShapeILNS1_8OperatorE1ELi3EEENS1_10collective14CollectiveConvINS1_47MainloopSm100TmaUmmaWarpSpecializedImplicitGemmILS5_1ELi16ELi3ELi1ELi2EN4cute5tupleIJNSA_1CILi2EEENSC_ILi1EEESE_EEEEENSB_IJNSC_ILi256EEENSC_ILi128EEENSB_IJNSC_ILi32EEEEEEEEENS_6half_tESM_NSA_8TiledMMAINSA_8MMA_AtomIJNSA_26SM100_MMA_F16BF16_2x1SM_SSISM_SM_fLi256ELi128ELNSA_4UMMA5MajorE0ELSR_1ELNSQ_7ScaleInE0ELSS_0EEEEEENSA_6LayoutINSB_IJSE_SE_SE_EEENSB_IJNSC_ILi0EEESX_SX_EEEEENSB_IJNSA_10UnderscoreES10_S10_EEEEENS7_6detail27Sm100ImplicitGemmTileTraitsINSA_25SM100_TMA_2SM_LOAD_IM2COLENSA_14ComposedLayoutINSA_7SwizzleILi2ELi4ELi3EEENSA_18smem_ptr_flag_bitsILi16EEENSV_INSB_IJNSC_ILi8EEESJ_EEENSB_IJSJ_SE_EEEEEEEvEENS14_INSA_18SM100_TMA_2SM_LOADENS16_INS17_ILi3ELi4ELi3EEES1A_NSV_INSB_IJNSC_ILi64EEES1B_EEENSB_IJSE_S1J_EEEEEEEvEEEENS_8epilogue10collective18CollectiveEpilogueINS1Q_23Sm100TmaWarpSpecializedILi4ELi2ELi32ELb1ELb0EEEJNSB_IJSI_SI_SK_EEENSB_IJNSV_ISI_SE_EENSV_ISJ_SE_EEEEESM_NSB_IJNSB_IJllllEEESE_SX_EEESM_S20_NS1Q_6fusion15FusionCallbacksIS1U_NS21_17LinearCombinationISM_fSM_fLNS_15FloatRoundStyleE2EEES1V_S1Y_JEEENSA_5SM1004TMEM4LOAD26SM100_TMEM_LOAD_32dp32b32xENSA_20SM90_TMA_LOAD_IM2COLES1F_NSA_39AutoVectorizingCopyWithAssumedAlignmentILi128EEENSA_21SM90_TMA_STORE_IM2COLES1F_S2D_S2D_EEEvvEEEEvNT_6ParamsE --------------------------
	.section	.text._ZN7cutlass13device_kernelINS_4conv6kernel13ConvUniversalINS1_16ConvProblemShapeILNS1_8OperatorE1ELi3EEENS1_10collective14CollectiveConvINS1_47MainloopSm100TmaUmmaWarpSpecializedImplicitGemmILS5_1ELi16ELi3ELi1ELi2EN4cute5tupleIJNSA_1CILi2EEENSC_ILi1EEESE_EEEEENSB_IJNSC_ILi256EEENSC_ILi128EEENSB_IJNSC_ILi32EEEEEEEEENS_6half_tESM_NSA_8TiledMMAINSA_8MMA_AtomIJNSA_26SM100_MMA_F16BF16_2x1SM_SSISM_SM_fLi256ELi128ELNSA_4UMMA5MajorE0ELSR_1ELNSQ_7ScaleInE0ELSS_0EEEEEENSA_6LayoutINSB_IJSE_SE_SE_EEENSB_IJNSC_ILi0EEESX_SX_EEEEENSB_IJNSA_10UnderscoreES10_S10_EEEEENS7_6detail27Sm100ImplicitGemmTileTraitsINSA_25SM100_TMA_2SM_LOAD_IM2COLENSA_14ComposedLayoutINSA_7SwizzleILi2ELi4ELi3EEENSA_18smem_ptr_flag_bitsILi16EEENSV_INSB_IJNSC_ILi8EEESJ_EEENSB_IJSJ_SE_EEEEEEEvEENS14_INSA_18SM100_TMA_2SM_LOADENS16_INS17_ILi3ELi4ELi3EEES1A_NSV_INSB_IJNSC_ILi64EEES1B_EEENSB_IJSE_S1J_EEEEEEEvEEEENS_8epilogue10collective18CollectiveEpilogueINS1Q_23Sm100TmaWarpSpecializedILi4ELi2ELi32ELb1ELb0EEEJNSB_IJSI_SI_SK_EEENSB_IJNSV_ISI_SE_EENSV_ISJ_SE_EEEEESM_NSB_IJNSB_IJllllEEESE_SX_EEESM_S20_NS1Q_6fusion15FusionCallbacksIS1U_NS21_17LinearCombinationISM_fSM_fLNS_15FloatRoundStyleE2EEES1V_S1Y_JEEENSA_5SM1004TMEM4LOAD26SM100_TMEM_LOAD_32dp32b32xENSA_20SM90_TMA_LOAD_IM2COLES1F_NSA_39AutoVectorizingCopyWithAssumedAlignmentILi128EEENSA_21SM90_TMA_STORE_IM2COLES1F_S2D_S2D_EEEvvEEEEvNT_6ParamsE,"ax",@progbits
	.align	128
.text._ZN7cutlass13device_kernelINS_4conv6kernel13ConvUniversalINS1_16ConvProblemShapeILNS1_8OperatorE1ELi3EEENS1_10collective14CollectiveConvINS1_47MainloopSm100TmaUmmaWarpSpecializedImplicitGemmILS5_1ELi16ELi3ELi1ELi2EN4cute5tupleIJNSA_1CILi2EEENSC_ILi1EEESE_EEEEENSB_IJNSC_ILi256EEENSC_ILi128EEENSB_IJNSC_ILi32EEEEEEEEENS_6half_tESM_NSA_8TiledMMAINSA_8MMA_AtomIJNSA_26SM100_MMA_F16BF16_2x1SM_SSISM_SM_fLi256ELi128ELNSA_4UMMA5MajorE0ELSR_1ELNSQ_7ScaleInE0ELSS_0EEEEEENSA_6LayoutINSB_IJSE_SE_SE_EEENSB_IJNSC_ILi0EEESX_SX_EEEEENSB_IJNSA_10UnderscoreES10_S10_EEEEENS7_6detail27Sm100ImplicitGemmTileTraitsINSA_25SM100_TMA_2SM_LOAD_IM2COLENSA_14ComposedLayoutINSA_7SwizzleILi2ELi4ELi3EEENSA_18smem_ptr_flag_bitsILi16EEENSV_INSB_IJNSC_ILi8EEESJ_EEENSB_IJSJ_SE_EEEEEEEvEENS14_INSA_18SM100_TMA_2SM_LOADENS16_INS17_ILi3ELi4ELi3EEES1A_NSV_INSB_IJNSC_ILi64EEES1B_EEENSB_IJSE_S1J_EEEEEEEvEEEENS_8epilogue10collective18CollectiveEpilogueINS1Q_23Sm100TmaWarpSpecializedILi4ELi2ELi32ELb1ELb0EEEJNSB_IJSI_SI_SK_EEENSB_IJNSV_ISI_SE_EENSV_ISJ_SE_EEEEESM_NSB_IJNSB_IJllllEEESE_SX_EEESM_S20_NS1Q_6fusion15FusionCallbacksIS1U_NS21_17LinearCombinationISM_fSM_fLNS_15FloatRoundStyleE2EEES1V_S1Y_JEEENSA_5SM1004TMEM4LOAD26SM100_TMEM_LOAD_32dp32b32xENSA_20SM90_TMA_LOAD_IM2COLES1F_NSA_39AutoVectorizingCopyWithAssumedAlignmentILi128EEENSA_21SM90_TMA_STORE_IM2COLES1F_S2D_S2D_EEEvvEEEEvNT_6ParamsE:
        .type           _ZN7cutlass13device_kernelINS_4conv6kernel13ConvUniversalINS1_16ConvProblemShapeILNS1_8OperatorE1ELi3EEENS1_10collective14CollectiveConvINS1_47MainloopSm100TmaUmmaWarpSpecializedImplicitGemmILS5_1ELi16ELi3ELi1ELi2EN4cute5tupleIJNSA_1CILi2EEENSC_ILi1EEESE_EEEEENSB_IJNSC_ILi256EEENSC_ILi128EEENSB_IJNSC_ILi32EEEEEEEEENS_6half_tESM_NSA_8TiledMMAINSA_8MMA_AtomIJNSA_26SM100_MMA_F16BF16_2x1SM_SSISM_SM_fLi256ELi128ELNSA_4UMMA5MajorE0ELSR_1ELNSQ_7ScaleInE0ELSS_0EEEEEENSA_6LayoutINSB_IJSE_SE_SE_EEENSB_IJNSC_ILi0EEESX_SX_EEEEENSB_IJNSA_10UnderscoreES10_S10_EEEEENS7_6detail27Sm100ImplicitGemmTileTraitsINSA_25SM100_TMA_2SM_LOAD_IM2COLENSA_14ComposedLayoutINSA_7SwizzleILi2ELi4ELi3EEENSA_18smem_ptr_flag_bitsILi16EEENSV_INSB_IJNSC_ILi8EEESJ_EEENSB_IJSJ_SE_EEEEEEEvEENS14_INSA_18SM100_TMA_2SM_LOADENS16_INS17_ILi3ELi4ELi3EEES1A_NSV_INSB_IJNSC_ILi64EEES1B_EEENSB_IJSE_S1J_EEEEEEEvEEEENS_8epilogue10collective18CollectiveEpilogueINS1Q_23Sm100TmaWarpSpecializedILi4ELi2ELi32ELb1ELb0EEEJNSB_IJSI_SI_SK_EEENSB_IJNSV_ISI_SE_EENSV_ISJ_SE_EEEEESM_NSB_IJNSB_IJllllEEESE_SX_EEESM_S20_NS1Q_6fusion15FusionCallbacksIS1U_NS21_17LinearCombinationISM_fSM_fLNS_15FloatRoundStyleE2EEES1V_S1Y_JEEENSA_5SM1004TMEM4LOAD26SM100_TMEM_LOAD_32dp32b32xENSA_20SM90_TMA_LOAD_IM2COLES1F_NSA_39AutoVectorizingCopyWithAssumedAlignmentILi128EEENSA_21SM90_TMA_STORE_IM2COLES1F_S2D_S2D_EEEvvEEEEvNT_6ParamsE,@function
        .size           _ZN7cutlass13device_kernelINS_4conv6kernel13ConvUniversalINS1_16ConvProblemShapeILNS1_8OperatorE1ELi3EEENS1_10collective14CollectiveConvINS1_47MainloopSm100TmaUmmaWarpSpecializedImplicitGemmILS5_1ELi16ELi3ELi1ELi2EN4cute5tupleIJNSA_1CILi2EEENSC_ILi1EEESE_EEEEENSB_IJNSC_ILi256EEENSC_ILi128EEENSB_IJNSC_ILi32EEEEEEEEENS_6half_tESM_NSA_8TiledMMAINSA_8MMA_AtomIJNSA_26SM100_MMA_F16BF16_2x1SM_SSISM_SM_fLi256ELi128ELNSA_4UMMA5MajorE0ELSR_1ELNSQ_7ScaleInE0ELSS_0EEEEEENSA_6LayoutINSB_IJSE_SE_SE_EEENSB_IJNSC_ILi0EEESX_SX_EEEEENSB_IJNSA_10UnderscoreES10_S10_EEEEENS7_6detail27Sm100ImplicitGemmTileTraitsINSA_25SM100_TMA_2SM_LOAD_IM2COLENSA_14ComposedLayoutINSA_7SwizzleILi2ELi4ELi3EEENSA_18smem_ptr_flag_bitsILi16EEENSV_INSB_IJNSC_ILi8EEESJ_EEENSB_IJSJ_SE_EEEEEEEvEENS14_INSA_18SM100_TMA_2SM_LOADENS16_INS17_ILi3ELi4ELi3EEES1A_NSV_INSB_IJNSC_ILi64EEES1B_EEENSB_IJSE_S1J_EEEEEEEvEEEENS_8epilogue10collective18CollectiveEpilogueINS1Q_23Sm100TmaWarpSpecializedILi4ELi2ELi32ELb1ELb0EEEJNSB_IJSI_SI_SK_EEENSB_IJNSV_ISI_SE_EENSV_ISJ_SE_EEEEESM_NSB_IJNSB_IJllllEEESE_SX_EEESM_S20_NS1Q_6fusion15FusionCallbacksIS1U_NS21_17LinearCombinationISM_fSM_fLNS_15FloatRoundStyleE2EEES1V_S1Y_JEEENSA_5SM1004TMEM4LOAD26SM100_TMEM_LOAD_32dp32b32xENSA_20SM90_TMA_LOAD_IM2COLES1F_NSA_39AutoVectorizingCopyWithAssumedAlignmentILi128EEENSA_21SM90_TMA_STORE_IM2COLES1F_S2D_S2D_EEEvvEEEEvNT_6ParamsE,(.L_x_224 - _ZN7cutlass13device_kernelINS_4conv6kernel13ConvUniversalINS1_16ConvProblemShapeILNS1_8OperatorE1ELi3EEENS1_10collective14CollectiveConvINS1_47MainloopSm100TmaUmmaWarpSpecializedImplicitGemmILS5_1ELi16ELi3ELi1ELi2EN4cute5tupleIJNSA_1CILi2EEENSC_ILi1EEESE_EEEEENSB_IJNSC_ILi256EEENSC_ILi128EEENSB_IJNSC_ILi32EEEEEEEEENS_6half_tESM_NSA_8TiledMMAINSA_8MMA_AtomIJNSA_26SM100_MMA_F16BF16_2x1SM_SSISM_SM_fLi256ELi128ELNSA_4UMMA5MajorE0ELSR_1ELNSQ_7ScaleInE0ELSS_0EEEEEENSA_6LayoutINSB_IJSE_SE_SE_EEENSB_IJNSC_ILi0EEESX_SX_EEEEENSB_IJNSA_10UnderscoreES10_S10_EEEEENS7_6detail27Sm100ImplicitGemmTileTraitsINSA_25SM100_TMA_2SM_LOAD_IM2COLENSA_14ComposedLayoutINSA_7SwizzleILi2ELi4ELi3EEENSA_18smem_ptr_flag_bitsILi16EEENSV_INSB_IJNSC_ILi8EEESJ_EEENSB_IJSJ_SE_EEEEEEEvEENS14_INSA_18SM100_TMA_2SM_LOADENS16_INS17_ILi3ELi4ELi3EEES1A_NSV_INSB_IJNSC_ILi64EEES1B_EEENSB_IJSE_S1J_EEEEEEEvEEEENS_8epilogue10collective18CollectiveEpilogueINS1Q_23Sm100TmaWarpSpecializedILi4ELi2ELi32ELb1ELb0EEEJNSB_IJSI_SI_SK_EEENSB_IJNSV_ISI_SE_EENSV_ISJ_SE_EEEEESM_NSB_IJNSB_IJllllEEESE_SX_EEESM_S20_NS1Q_6fusion15FusionCallbacksIS1U_NS21_17LinearCombinationISM_fSM_fLNS_15FloatRoundStyleE2EEES1V_S1Y_JEEENSA_5SM1004TMEM4LOAD26SM100_TMEM_LOAD_32dp32b32xENSA_20SM90_TMA_LOAD_IM2COLES1F_NSA_39AutoVectorizingCopyWithAssumedAlignmentILi128EEENSA_21SM90_TMA_STORE_IM2COLES1F_S2D_S2D_EEEvvEEEEvNT_6ParamsE)
        .other          _ZN7cutlass13device_kernelINS_4conv6kernel13ConvUniversalINS1_16ConvProblemShapeILNS1_8OperatorE1ELi3EEENS1_10collective14CollectiveConvINS1_47MainloopSm100TmaUmmaWarpSpecializedImplicitGemmILS5_1ELi16ELi3ELi1ELi2EN4cute5tupleIJNSA_1CILi2EEENSC_ILi1EEESE_EEEEENSB_IJNSC_ILi256EEENSC_ILi128EEENSB_IJNSC_ILi32EEEEEEEEENS_6half_tESM_NSA_8TiledMMAINSA_8MMA_AtomIJNSA_26SM100_MMA_F16BF16_2x1SM_SSISM_SM_fLi256ELi128ELNSA_4UMMA5MajorE0ELSR_1ELNSQ_7ScaleInE0ELSS_0EEEEEENSA_6LayoutINSB_IJSE_SE_SE_EEENSB_IJNSC_ILi0EEESX_SX_EEEEENSB_IJNSA_10UnderscoreES10_S10_EEEEENS7_6detail27Sm100ImplicitGemmTileTraitsINSA_25SM100_TMA_2SM_LOAD_IM2COLENSA_14ComposedLayoutINSA_7SwizzleILi2ELi4ELi3EEENSA_18smem_ptr_flag_bitsILi16EEENSV_INSB_IJNSC_ILi8EEESJ_EEENSB_IJSJ_SE_EEEEEEEvEENS14_INSA_18SM100_TMA_2SM_LOADENS16_INS17_ILi3ELi4ELi3EEES1A_NSV_INSB_IJNSC_ILi64EEES1B_EEENSB_IJSE_S1J_EEEEEEEvEEEENS_8epilogue10collective18CollectiveEpilogueINS1Q_23Sm100TmaWarpSpecializedILi4ELi2ELi32ELb1ELb0EEEJNSB_IJSI_SI_SK_EEENSB_IJNSV_ISI_SE_EENSV_ISJ_SE_EEEEESM_NSB_IJNSB_IJllllEEESE_SX_EEESM_S20_NS1Q_6fusion15FusionCallbacksIS1U_NS21_17LinearCombinationISM_fSM_fLNS_15FloatRoundStyleE2EEES1V_S1Y_JEEENSA_5SM1004TMEM4LOAD26SM100_TMEM_LOAD_32dp32b32xENSA_20SM90_TMA_LOAD_IM2COLES1F_NSA_39AutoVectorizingCopyWithAssumedAlignmentILi128EEENSA_21SM90_TMA_STORE_IM2COLES1F_S2D_S2D_EEEvvEEEEvNT_6ParamsE,@"STO_CUDA_ENTRY STV_DEFAULT"
_ZN7cutlass13device_kernelINS_4conv6kernel13ConvUniversalINS1_16ConvProblemShapeILNS1_8OperatorE1ELi3EEENS1_10collective14CollectiveConvINS1_47MainloopSm100TmaUmmaWarpSpecializedImplicitGemmILS5_1ELi16ELi3ELi1ELi2EN4cute5tupleIJNSA_1CILi2EEENSC_ILi1EEESE_EEEEENSB_IJNSC_ILi256EEENSC_ILi128EEENSB_IJNSC_ILi32EEEEEEEEENS_6half_tESM_NSA_8TiledMMAINSA_8MMA_AtomIJNSA_26SM100_MMA_F16BF16_2x1SM_SSISM_SM_fLi256ELi128ELNSA_4UMMA5MajorE0ELSR_1ELNSQ_7ScaleInE0ELSS_0EEEEEENSA_6LayoutINSB_IJSE_SE_SE_EEENSB_IJNSC_ILi0EEESX_SX_EEEEENSB_IJNSA_10UnderscoreES10_S10_EEEEENS7_6detail27Sm100ImplicitGemmTileTraitsINSA_25SM100_TMA_2SM_LOAD_IM2COLENSA_14ComposedLayoutINSA_7SwizzleILi2ELi4ELi3EEENSA_18smem_ptr_flag_bitsILi16EEENSV_INSB_IJNSC_ILi8EEESJ_EEENSB_IJSJ_SE_EEEEEEEvEENS14_INSA_18SM100_TMA_2SM_LOADENS16_INS17_ILi3ELi4ELi3EEES1A_NSV_INSB_IJNSC_ILi64EEES1B_EEENSB_IJSE_S1J_EEEEEEEvEEEENS_8epilogue10collective18CollectiveEpilogueINS1Q_23Sm100TmaWarpSpecializedILi4ELi2ELi32ELb1ELb0EEEJNSB_IJSI_SI_SK_EEENSB_IJNSV_ISI_SE_EENSV_ISJ_SE_EEEEESM_NSB_IJNSB_IJllllEEESE_SX_EEESM_S20_NS1Q_6fusion15FusionCallbacksIS1U_NS21_17LinearCombinationISM_fSM_fLNS_15FloatRoundStyleE2EEES1V_S1Y_JEEENSA_5SM1004TMEM4LOAD26SM100_TMEM_LOAD_32dp32b32xENSA_20SM90_TMA_LOAD_IM2COLES1F_NSA_39AutoVectorizingCopyWithAssumedAlignmentILi128EEENSA_21SM90_TMA_STORE_IM2COLES1F_S2D_S2D_EEEvvEEEEvNT_6ParamsE:
[----:B------:R-:W1:Y:S01]  /*0000*/  LDC R1, c[0x0][0x37c] ;  /* 0x0000df00ff017b82 */ /* 0x000e620000000800 */
[----:B------:R-:W2:Y:S01]  /*0010*/  S2R R81, SR_TID.X ;  /* 0x0000000000517919 */ /* 0x000ea20000002100 */
[----:B------:R-:W3:Y:S06]  /*0020*/  LDCU.64 UR8, c[0x0][0x990] ;  /* 0x00013200ff0877ac */ /* 0x000eec0008000a00 */
[----:B------:R-:W4:Y:S01]  /*0030*/  S2UR UR4, SR_CgaCtaId ;  /* 0x00000000000479c3 */ /* 0x000f220000008800 */
[----:B-1----:R-:W-:Y:S01]  /*0040*/  VIADD R1, R1, 0xfffffff8 ;  /* 0xfffffff801017836 */ /* 0x002fe20000000000 */
[----:B------:R-:W-:-:S02]  /*0050*/  PRMT R83, RZ, 0x7610, R83 ;  /* 0x00007610ff537816 */ /* 0x000fc40000000053 */
[----:B------:R-:W-:Y:S02]  /*0060*/  ELECT P1, URZ, PT ;  /* 0x0000000000ff782f */ /* 0x000fe40003820000 */
[----:B------:R-:W-:Y:S01]  /*0070*/  R2UR UR49, R1 ;  /* 0x00000000013172ca */ /* 0x000fe200000e0000 */
[----:B---3--:R-:W-:-:S04]  /*0080*/  UISETP.NE.U32.AND UP0, UPT, UR8, URZ, UPT ;  /* 0x000000ff0800728c */ /* 0x008fc8000bf05070 */
[----:B------:R-:W-:Y:S02]  /*0090*/  UISETP.NE.AND.EX UP0, UPT, UR9, URZ, UPT, UP0 ;  /* 0x000000ff0900728c */ /* 0x000fe4000bf05300 */
[----:B----4-:R-:W-:Y:S02]  /*00a0*/  ULOP3.LUT UR31, UR4, 0x1, URZ, 0xc0, !UPT ;  /* 0x00000001041f7892 */ /* 0x010fe4000f8ec0ff */
[----:B------:R-:W-:Y:S01]  /*00b0*/  ULOP3.LUT UR30, UR4, 0x1, URZ, 0x3c, !UPT ;  /* 0x00000001041e7892 */ /* 0x000fe2000f8e3cff */
[----:B--2---:R-:W-:-:S05]  /*00c0*/  SHF.R.U32.HI R84, RZ, 0x5, R81 ;  /* 0x00000005ff547819 */ /* 0x004fca0000011651 */
[----:B------:R-:W1:Y:S02]  /*00d0*/  SHFL.IDX PT, R0, R84, RZ, 0x1f ;  /* 0x00001fff54007589 */ /* 0x000e6400000e0000 */
[----:B-1----:R-:W-:Y:S01]  /*00e0*/  R2UR UR18, R0 ;  /* 0x00000000001272ca */ /* 0x002fe200000e0000 */
[----:B------:R-:W-:-:S14]  /*00f0*/  BRA.U UP0, `(.L_x_0) ;  /* 0x0000000100307547 */ /* 0x000fdc000b800000 */
[----:B------:R-:W1:Y:S02]  /*0100*/  LDCU.64 UR4, c[0x0][0x988] ;  /* 0x00013100ff0477ac */ /* 0x000e640008000a00 */
[----:B-1----:R-:W-:-:S04]  /*0110*/  UISETP.NE.U32.AND UP0, UPT, UR4, URZ, UPT ;  /* 0x000000ff0400728c */ /* 0x002fc8000bf05070 */
[----:B------:R-:W-:-:S09]  /*0120*/  UISETP.NE.AND.EX UP0, UPT, UR5, URZ, UPT, UP0 ;  /* 0x000000ff0500728c */ /* 0x000fd2000bf05300 */
[----:B------:R-:W-:Y:S05]  /*0130*/  BRA.U !UP0, `(.L_x_1) ;  /* 0x0000000108147547 */ /* 0x000fea000b800000 */
[----:B------:R-:W1:Y:S01]  /*0140*/  LDC.64 R2, c[0x0][0x988] ;  /* 0x00026200ff027b82 */ /* 0x000e620000000a00 */
[----:B------:R-:W1:Y:S02]  /*0150*/  LDCU.64 UR4, c[0x0][0x358] ;  /* 0x00006b00ff0477ac */ /* 0x000e640008000a00 */
[----:B-1----:R1:W5:Y:S01]  /*0160*/  LDG.E R41, desc[UR4][R2.64] ;  /* 0x0000000402297981 */ /* 0x002362000c1e1900 */
[----:B------:R-:W-:Y:S01]  /*0170*/  HFMA2 R83, -RZ, RZ, 0, 5.9604644775390625e-08 ;  /* 0x00000001ff537431 */ /* 0x000fe200000001ff */
[----:B------:R-:W-:Y:S05]  /*0180*/  BRA `(.L_x_0) ;  /* 0x00000000000c7947 */ /* 0x000fea0003800000 */
.L_x_1:
[----:B------:R-:W1:Y:S01]  /*0190*/  LDCU UR4, c[0x0][0x980] ;  /* 0x00013000ff0477ac */ /* 0x000e620008000800 */
[----:B------:R-:W-:Y:S01]  /*01a0*/  HFMA2 R83, -RZ, RZ, 0, 5.9604644775390625e-08 ;  /* 0x00000001ff537431 */ /* 0x000fe200000001ff */
[----:B-1----:R-:W-:-:S07]  /*01b0*/  MOV R41, UR4 ;  /* 0x0000000400297c02 */ /* 0x002fce0008000f00 */
.L_x_0:
[----:B------:R-:W2:Y:S02]  /*01c0*/  LDCU.64 UR4, c[0x0][0x9b0] ;  /* 0x00013600ff0477ac */ /* 0x000ea40008000a00 */
[----:B--2---:R-:W-:-:S04]  /*01d0*/  UISETP.NE.U32.AND UP0, UPT, UR4, URZ, UPT ;  /* 0x000000ff0400728c */ /* 0x004fc8000bf05070 */
[----:B------:R-:W-:-:S09]  /*01e0*/  UISETP.NE.AND.EX UP0, UPT, UR5, URZ, UPT, UP0 ;  /* 0x000000ff0500728c */ /* 0x000fd2000bf05300 */
[----:B------:R-:W-:Y:S05]  /*01f0*/  BRA.U UP0, `(.L_x_2) ;  /* 0x0000000100287547 */ /* 0x000fea000b800000 */
[----:B------:R-:W2:Y:S02]  /*0200*/  LDCU.64 UR4, c[0x0][0x9a8] ;  /* 0x00013500ff0477ac */ /* 0x000ea40008000a00 */
[----:B--2---:R-:W-:-:S04]  /*0210*/  UISETP.NE.U32.AND UP0, UPT, UR4, URZ, UPT ;  /* 0x000000ff0400728c */ /* 0x004fc8000bf05070 */
[----:B------:R-:W-:-:S09]  /*0220*/  UISETP.NE.AND.EX UP0, UPT, UR5, URZ, UPT, UP0 ;  /* 0x000000ff0500728c */ /* 0x000fd2000bf05300 */
[----:B------:R-:W-:Y:S05]  /*0230*/  BRA.U !UP0, `(.L_x_3) ;  /* 0x0000000108107547 */ /* 0x000fea000b800000 */
[----:B------:R-:W2:Y:S01]  /*0240*/  LDC.64 R38, c[0x0][0x9a8] ;  /* 0x00026a00ff267b82 */ /* 0x000ea20000000a00 */
[----:B------:R-:W2:Y:S02]  /*0250*/  LDCU.64 UR4, c[0x0][0x358] ;  /* 0x00006b00ff0477ac */ /* 0x000ea40008000a00 */
[----:B--2---:R2:W5:Y:S01]  /*0260*/  LDG.E R38, desc[UR4][R38.64] ;  /* 0x0000000426267981 */ /* 0x004562000c1e1900 */
[----:B------:R-:W-:Y:S05]  /*0270*/  BRA `(.L_x_2) ;  /* 0x0000000000087947 */ /* 0x000fea0003800000 */
.L_x_3:
[----:B------:R-:W2:Y:S02]  /*0280*/  LDCU UR4, c[0x0][0x9a0] ;  /* 0x00013400ff0477ac */ /* 0x000ea40008000800 */
[----:B--2---:R-:W-:Y:S02]  /*0290*/  MOV R38, UR4 ;  /* 0x0000000400267c02 */ /* 0x004fe40008000f00 */
.L_x_2:
[----:B------:R-:W-:Y:S01]  /*02a0*/  IMAD.U32 R0, RZ, RZ, UR18 ;  /* 0x00000012ff007e24 */ /* 0x000fe2000f8e00ff */
[----:B------:R-:W-:Y:S04]  /*02b0*/  BSSY.RECONVERGENT B0, `(.L_x_4) ;  /* 0x000000c000007945 */ /* 0x000fe80003800200 */
[C---:B------:R-:W-:Y:S02]  /*02c0*/  ISETP.NE.OR P2, PT, R0.reuse, 0x1, !P1 ;  /* 0x000000010000780c */ /* 0x040fe40004f45670 */
[----:B------:R-:W-:-:S11]  /*02d0*/  ISETP.NE.OR P0, PT, R0, 0x3, !P1 ;  /* 0x000000030000780c */ /* 0x000fd60004f05670 */
[----:B------:R-:W-:Y:S05]  /*02e0*/  @P2 BRA `(.L_x_5) ;  /* 0x0000000000202947 */ /* 0x000fea0003800000 */
[----:B------:R-:W3:Y:S02]  /*02f0*/  LDCU.64 UR4, c[0x0][0x348] ;  /* 0x00006900ff0477ac */ /* 0x000ee40008000a00 */
[----:B---3--:R-:W-:Y:S02]  /*0300*/  UIADD3 UR6, UP1, UPT, UR4, 0x80, URZ ;  /* 0x0000008004067890 */ /* 0x008fe4000ff3e0ff */
[----:B------:R-:W-:Y:S02]  /*0310*/  UIADD3 UR4, UP0, UPT, UR4, 0x200, URZ ;  /* 0x0000020004047890 */ /* 0x000fe4000ff1e0ff */
[----:B------:R-:W-:Y:S02]  /*0320*/  UIADD3.X UR7, UPT, UPT, URZ, UR5, URZ, UP1, !UPT ;  /* 0x00000005ff077290 */ /* 0x000fe40008ffe4ff */
[----:B------:R-:W-:-:S07]  /*0330*/  UIADD3.X UR5, UPT, UPT, URZ, UR5, URZ, UP0, !UPT ;  /* 0x00000005ff057290 */ /* 0x000fce00087fe4ff */
[----:B------:R3:W-:Y:S02]  /*0340*/  UTMACCTL.PF [UR6] ;  /* 0x00000000060079b9 */ /* 0x0007e40008040000 */
[----:B------:R3:W-:Y:S02]  /*0350*/  UTMACCTL.PF [UR4] ;  /* 0x00000000040079b9 */ /* 0x0007e40008040000 */
[----:B---3--:R-:W-:Y:S01]  /*0360*/  NOP ;  /* 0x0000000000007918 */ /* 0x008fe20000000000 */
.L_x_5:
[----:B------:R-:W-:Y:S05]  /*0370*/  BSYNC.RECONVERGENT B0 ;  /* 0x0000000000007941 */ /* 0x000fea0003800200 */
.L_x_4:
[----:B------:R-:W-:Y:S04]  /*0380*/  BSSY.RECONVERGENT B0, `(.L_x_6) ;  /* 0x000000a000007945 */ /* 0x000fe80003800200 */
        /* <DEDUP_REMOVED lines=9> */
.L_x_7:
[----:B------:R-:W-:Y:S05]  /*0420*/  BSYNC.RECONVERGENT B0 ;  /* 0x0000000000007941 */ /* 0x000fea0003800200 */
.L_x_6:
[----:B------:R-:W3:Y:S01]  /*0430*/  LDCU.64 UR4, c[0x0][0x988] ;  /* 0x00013100ff0477ac */ /* 0x000ee20008000a00 */
[----:B------:R-:W-:Y:S02]  /*0440*/  UISETP.EQ.U32.AND UP2, UPT, UR8, URZ, UPT ;  /* 0x000000ff0800728c */ /* 0x000fe4000bf42070 */
[----:B------:R-:W-:Y:S02]  /*0450*/  UPLOP3.LUT UP3, UPT, UPT, UPT, UPT, 0x80, 0x8 ;  /* 0x000000000008789c */ /* 0x000fe40003f6f070 */
[----:B---3--:R-:W-:-:S04]  /*0460*/  UISETP.NE.U32.AND UP0, UPT, UR4, URZ, UPT ;  /* 0x000000ff0400728c */ /* 0x008fc8000bf05070 */
[----:B------:R-:W-:-:S04]  /*0470*/  UISETP.NE.AND.EX UP1, UPT, UR5, URZ, UPT, UP0 ;  /* 0x000000ff0500728c */ /* 0x000fc8000bf25300 */
[----:B------:R-:W-:-:S04]  /*0480*/  UISETP.EQ.OR.EX UP4, UPT, UR9, URZ, !UP1, UP2 ;  /* 0x000000ff0900728c */ /* 0x000fc8000cf82720 */
[----:B------:R-:W-:-:S06]  /*0490*/  UP2UR UR4, UPR, URZ, 0x10 ;  /* 0x00000010ff047883 */ /* 0x000fcc0008000000 */
[----:B------:R-:W-:Y:S01]  /*04a0*/  MOV R93, UR4 ;  /* 0x00000004005d7c02 */ /* 0x000fe20008000f00 */
[----:B------:R-:W-:Y:S06]  /*04b0*/  BRA.U !UP4, `(.L_x_8) ;  /* 0x000000010c207547 */ /* 0x000fec000b800000 */
[----:B------:R-:W-:Y:S01]  /*04c0*/  UISETP.NE.U32.AND UP2, UPT, UR8, URZ, UPT ;  /* 0x000000ff0800728c */ /* 0x000fe2000bf45070 */
[----:B-----5:R-:W-:Y:S01]  /*04d0*/  FSETP.NEU.AND P0, PT, R41, RZ, PT ;  /* 0x000000ff2900720b */ /* 0x020fe20003f0d000 */
[----:B------:R-:W-:Y:S02]  /*04e0*/  USEL UR4, URZ, 0xffffffff, UP1 ;  /* 0xffffffffff047887 */ /* 0x000fe40008800000 */
[----:B------:R-:W-:-:S10]  /*04f0*/  UISETP.NE.AND.EX UP2, UPT, UR9, URZ, UPT, UP2 ;  /* 0x000000ff0900728c */ /* 0x000fd4000bf45320 */
[----:B------:R-:W-:Y:S01]  /*0500*/  VOTEU.ANY UP0, P0 ;  /* 0x0000000000ff7886 */ /* 0x000fe20000000100 */
[----:B------:R-:W-:-:S04]  /*0510*/  @!UP2 USEL UR4, URZ, 0xffffffff, UP0 ;  /* 0xffffffffff04a887 */ /* 0x000fc80008000000 */
[----:B------:R-:W-:-:S04]  /*0520*/  ULOP3.LUT UR4, UR4, 0x1, URZ, 0xc0, !UPT ;  /* 0x0000000104047892 */ /* 0x000fc8000f8ec0ff */
[----:B------:R-:W-:-:S11]  /*0530*/  UISETP.NE.U32.AND UP3, UPT, UR4, 0x1, UPT ;  /* 0x000000010400788c */ /* 0x000fd6000bf65070 */
.L_x_8:
[----:B------:R-:W3:Y:S01]  /*0540*/  SHFL.IDX PT, R0, R84, RZ, 0x1f ;  /* 0x00001fff54007589 */ /* 0x000ee200000e0000 */
[----:B------:R-:W-:Y:S02]  /*0550*/  UISETP.NE.AND UP5, UPT, UR18, 0x2, UPT ;  /* 0x000000021200788c */ /* 0x000fe4000bfa5270 */
[----:B------:R-:W-:Y:S02]  /*0560*/  UISETP.NE.AND UP0, UPT, UR18, 0x2, UPT ;  /* 0x000000021200788c */ /* 0x000fe4000bf05270 */
[----:B------:R-:W-:Y:S02]  /*0570*/  UISETP.NE.OR UP2, UPT, UR31, URZ, UP5 ;  /* 0x000000ff1f00728c */ /* 0x000fe4000af45670 */
[----:B------:R-:W-:-:S04]  /*0580*/  USEL UR56, URZ, 0x1, UP0 ;  /* 0x00000001ff387887 */ /* 0x000fc80008000000 */
[----:B------:R-:W-:Y:S02]  /*0590*/  PLOP3.LUT P3, PT, P1, PT, UP2, 0xae, 0xea ;  /* 0x0000000000ea781c */ /* 0x000fe40000f6f52e */
[----:B---3--:R-:W-:-:S13]  /*05a0*/  ISETP.NE.AND P0, PT, R0, RZ, PT ;  /* 0x000000ff0000720c */ /* 0x008fda0003f05270 */
[----:B------:R-:W-:Y:S05]  /*05b0*/  @P0 BRA `(.L_x_9) ;  /* 0x0000000000b40947 */ /* 0x000fea0003800000 */
[----:B------:R-:W-:Y:S01]  /*05c0*/  ELECT P0, URZ, PT ;  /* 0x0000000000ff782f */ /* 0x000fe20003800000 */
[----:B------:R-:W-:-:S12]  /*05d0*/  BSSY.RECONVERGENT B0, `(.L_x_9) ;  /* 0x000002b000007945 */ /* 0x000fd80003800200 */
[----:B------:R-:W-:Y:S05]  /*05e0*/  @!P0 BRA `(.L_x_10) ;  /* 0x0000000000a48947 */ /* 0x000fea0003800000 */
[----:B------:R-:W3:Y:S01]  /*05f0*/  S2UR UR5, SR_CgaCtaId ;  /* 0x00000000000579c3 */ /* 0x000ee20000008800 */
[----:B------:R-:W-:Y:S01]  /*0600*/  UMOV UR4, 0x400 ;  /* 0x0000040000047882 */ /* 0x000fe20000000000 */
[----:B------:R-:W-:Y:S02]  /*0610*/  UMOV UR6, 0x1 ;  /* 0x0000000100067882 */ /* 0x000fe40000000000 */
[----:B------:R-:W-:-:S04]  /*0620*/  UIADD3 UR6, UPT, UPT, -UR6, 0x100000, URZ ;  /* 0x0010000006067890 */ /* 0x000fc8000fffe1ff */
[----:B------:R-:W-:Y:S02]  /*0630*/  USHF.L.U32 UR7, UR6, 0xb, URZ ;  /* 0x0000000b06077899 */ /* 0x000fe400080006ff */
[----:B------:R-:W-:Y:S02]  /*0640*/  USHF.L.U32 UR6, UR6, 0x1, URZ ;  /* 0x0000000106067899 */ /* 0x000fe400080006ff */
[----:B---3--:R-:W-:Y:S01]  /*0650*/  ULEA UR4, UR5, UR4, 0x18 ;  /* 0x0000000405047291 */ /* 0x008fe2000f8ec0ff */
[----:B------:R-:W3:Y:S11]  /*0660*/  FENCE.VIEW.ASYNC.S ;  /* 0x00000000000073c6 */ /* 0x000ef60000000000 */
[----:B---3--:R3:W4:Y:S01]  /*0670*/  SYNCS.EXCH.64 URZ, [UR4], UR6 ;  /* 0x0000000604ff75b2 */ /* 0x0087220008000100 */
[----:B------:R3:W1:Y:S01]  /*0680*/  SYNCS.EXCH.64 URZ, [UR4+0x80], UR6 ;  /* 0x0000800604ff75b2 */ /* 0x0006620008000100 */
        /* <DEDUP_REMOVED lines=29> */
[----:B------:R3:W1:Y:S02]  /*0860*/  SYNCS.EXCH.64 URZ, [UR4+0xf8], UR6 ;  /* 0x0000f80604ff75b2 */ /* 0x0006640008000100 */
[----:B---34-:R-:W-:Y:S01]  /*0870*/  NOP ;  /* 0x0000000000007918 */ /* 0x018fe20000000000 */
.L_x_10:
[----:B------:R-:W-:Y:S05]  /*0880*/  BSYNC.RECONVERGENT B0 ;  /* 0x0000000000007941 */ /* 0x000fea0003800200 */
.L_x_9:
[----:B------:R-:W3:Y:S01]  /*0890*/  SHFL.IDX PT, R0, R84, RZ, 0x1f ;  /* 0x00001fff54007589 */ /* 0x000ee200000e0000 */
[----:B------:R-:W-:Y:S01]  /*08a0*/  NOP ;  /* 0x0000000000007918 */ /* 0x000fe20000000000 */
[----:B---3--:R-:W-:-:S13]  /*08b0*/  ISETP.NE.AND P0, PT, R0, 0x1, PT ;  /* 0x000000010000780c */ /* 0x008fda0003f05270 */
[----:B------:R-:W-:Y:S05]  /*08c0*/  @P0 BRA `(.L_x_11) ;  /* 0x0000000000580947 */ /* 0x000fea0003800000 */
[----:B------:R-:W3:Y:S01]  /*08d0*/  S2UR UR5, SR_CgaCtaId ;  /* 0x00000000000579c3 */ /* 0x000ee20000008800 */
[----:B------:R-:W-:Y:S01]  /*08e0*/  UMOV UR4, 0x400 ;  /* 0x0000040000047882 */ /* 0x000fe20000000000 */
[----:B------:R-:W-:Y:S01]  /*08f0*/  UMOV UR8, 0x20 ;  /* 0x0000002000087882 */ /* 0x000fe20000000000 */
[----:B------:R-:W-:Y:S01]  /*0900*/  UMOV UR6, 0x80 ;  /* 0x0000008000067882 */ /* 0x000fe20000000000 */
[----:B------:R-:W-:-:S04]  /*0910*/  UIADD3 UR8, UPT, UPT, -UR8, 0x100000, URZ ;  /* 0x0010000008087890 */ /* 0x000fc8000fffe1ff */
[----:B------:R-:W-:Y:S02]  /*0920*/  USHF.L.U32 UR9, UR8, 0xb, URZ ;  /* 0x0000000b08097899 */ /* 0x000fe400080006ff */
[----:B------:R-:W-:Y:S02]  /*0930*/  USHF.L.U32 UR8, UR8, 0x1, URZ ;  /* 0x0000000108087899 */ /* 0x000fe400080006ff */
[----:B------:R-:W-:-:S04]  /*0940*/  UIADD3 UR6, UPT, UPT, -UR6, 0x100000, URZ ;  /* 0x0010000006067890 */ /* 0x000fc8000fffe1ff */
[----:B------:R-:W-:Y:S02]  /*0950*/  USHF.L.U32 UR7, UR6, 0xb, URZ ;  /* 0x0000000b06077899 */ /* 0x000fe400080006ff */
[----:B------:R-:W-:Y:S01]  /*0960*/  USHF.L.U32 UR6, UR6, 0x1, URZ ;  /* 0x0000000106067899 */ /* 0x000fe200080006ff */
[----:B------:R-:W-:Y:S01]  /*0970*/  ELECT P0, URZ, PT ;  /* 0x0000000000ff782f */ /* 0x000fe20003800000 */
[----:B---3--:R-:W-:Y:S01]  /*0980*/  ULEA UR4, UR5, UR4, 0x18 ;  /* 0x0000000405047291 */ /* 0x008fe2000f8ec0ff */
[----:B------:R-:W3:Y:S11]  /*0990*/  FENCE.VIEW.ASYNC.S ;  /* 0x00000000000073c6 */ /* 0x000ef60000000000 */
[----:B---3--:R3:W4:Y:S01]  /*09a0*/  SYNCS.EXCH.64 URZ, [UR4+0x100], UR8 ;  /* 0x0001000804ff75b2 */ /* 0x0087220008000100 */
[----:B------:R3:W1:Y:S01]  /*09b0*/  SYNCS.EXCH.64 URZ, [UR4+0x120], UR6 ;  /* 0x0001200604ff75b2 */ /* 0x0006620008000100 */
[----:B------:R3:W1:Y:S01]  /*09c0*/  SYNCS.EXCH.64 URZ, [UR4+0x108], UR8 ;  /* 0x0001080804ff75b2 */ /* 0x0006620008000100 */
[----:B------:R3:W1:Y:S01]  /*09d0*/  SYNCS.EXCH.64 URZ, [UR4+0x128], UR6 ;  /* 0x0001280604ff75b2 */ /* 0x0006620008000100 */
[----:B------:R3:W1:Y:S01]  /*09e0*/  SYNCS.EXCH.64 URZ, [UR4+0x110], UR8 ;  /* 0x0001100804ff75b2 */ /* 0x0006620008000100 */
[----:B------:R3:W1:Y:S01]  /*09f0*/  SYNCS.EXCH.64 URZ, [UR4+0x130], UR6 ;  /* 0x0001300604ff75b2 */ /* 0x0006620008000100 */
[----:B------:R3:W1:Y:S01]  /*0a00*/  SYNCS.EXCH.64 URZ, [UR4+0x118], UR8 ;  /* 0x0001180804ff75b2 */ /* 0x0006620008000100 */
[----:B------:R3:W1:Y:S01]  /*0a10*/  SYNCS.EXCH.64 URZ, [UR4+0x138], UR6 ;  /* 0x0001380604ff75b2 */ /* 0x0006620008000100 */
[----:B------:R-:W-:Y:S01]  /*0a20*/  NOP ;  /* 0x0000000000007918 */ /* 0x000fe20000000000 */
.L_x_11:
[----:B------:R-:W2:Y:S01]  /*0a30*/  SHFL.IDX PT, R0, R84, RZ, 0x1f ;  /* 0x00001fff54007589 */ /* 0x000ea200000e0000 */
[----:B------:R-:W-:Y:S01]  /*0a40*/  NOP ;  /* 0x0000000000007918 */ /* 0x000fe20000000000 */
[----:B--2---:R-:W-:-:S13]  /*0a50*/  ISETP.NE.AND P0, PT, R0, 0x3, PT ;  /* 0x000000030000780c */ /* 0x004fda0003f05270 */
[----:B------:R-:W-:Y:S05]  /*0a60*/  @P0 BRA `(.L_x_12) ;  /* 0x0000000000300947 */ /* 0x000fea0003800000 */
[----:B------:R-:W2:Y:S01]  /*0a70*/  S2UR UR5, SR_CgaCtaId ;  /* 0x00000000000579c3 */ /* 0x000ea20000008800 */
[----:B---3--:R-:W-:Y:S01]  /*0a80*/  UMOV UR4, 0x400 ;  /* 0x0000040000047882 */ /* 0x008fe20000000000 */
[----:B------:R-:W-:Y:S01]  /*0a90*/  UMOV UR6, 0x20 ;  /* 0x0000002000067882 */ /* 0x000fe20000000000 */
[----:B------:R-:W-:Y:S01]  /*0aa0*/  ELECT P0, URZ, PT ;  /* 0x0000000000ff782f */ /* 0x000fe20003800000 */
[----:B------:R-:W-:-:S04]  /*0ab0*/  UIADD3 UR6, UPT, UPT, -UR6, 0x100000, URZ ;  /* 0x0010000006067890 */ /* 0x000fc8000fffe1ff */
[----:B------:R-:W-:Y:S02]  /*0ac0*/  USHF.L.U32 UR7, UR6, 0xb, URZ ;  /* 0x0000000b06077899 */ /* 0x000fe400080006ff */
[----:B------:R-:W-:Y:S02]  /*0ad0*/  USHF.L.U32 UR6, UR6, 0x1, URZ ;  /* 0x0000000106067899 */ /* 0x000fe400080006ff */
[----:B--2---:R-:W-:Y:S01]  /*0ae0*/  ULEA UR4, UR5, UR4, 0x18 ;  /* 0x0000000405047291 */ /* 0x004fe2000f8ec0ff */
[----:B------:R-:W2:Y:S11]  /*0af0*/  FENCE.VIEW.ASYNC.S ;  /* 0x00000000000073c6 */ /* 0x000eb60000000000 */
[----:B--2---:R2:W3:Y:S01]  /*0b00*/  SYNCS.EXCH.64 URZ, [UR4+0x140], UR6 ;  /* 0x0001400604ff75b2 */ /* 0x0044e20008000100 */
[----:B------:R2:W1:Y:S01]  /*0b10*/  SYNCS.EXCH.64 URZ, [UR4+0x148], UR6 ;  /* 0x0001480604ff75b2 */ /* 0x0004620008000100 */
[----:B------:R-:W-:Y:S01]  /*0b20*/  NOP ;  /* 0x0000000000007918 */ /* 0x000fe20000000000 */
.L_x_12:
[----:B------:R-:W4:Y:S01]  /*0b30*/  SHFL.IDX PT, R0, R84, RZ, 0x1f ;  /* 0x00001fff54007589 */ /* 0x000f2200000e0000 */
[----:B------:R-:W-:Y:S01]  /*0b40*/  NOP ;  /* 0x0000000000007918 */ /* 0x000fe20000000000 */
[----:B----4-:R-:W-:-:S13]  /*0b50*/  ISETP.NE.AND P0, PT, R0, 0x4, PT ;  /* 0x000000040000780c */ /* 0x010fda0003f05270 */
[----:B------:R-:W-:Y:S05]  /*0b60*/  @P0 BRA `(.L_x_13) ;  /* 0x0000000000440947 */ /* 0x000fea0003800000 */
[----:B------:R-:W4:Y:S01]  /*0b70*/  S2UR UR5, SR_CgaCtaId ;  /* 0x00000000000579c3 */ /* 0x000f220000008800 */
[----:B--23--:R-:W-:Y:S01]  /*0b80*/  UMOV UR4, 0x1e0 ;  /* 0x000001e000047882 */ /* 0x00cfe20000000000 */
[----:B------:R-:W-:Y:S01]  /*0b90*/  UMOV UR6, 0x400 ;  /* 0x0000040000067882 */ /* 0x000fe20000000000 */
[----:B------:R-:W-:Y:S01]  /*0ba0*/  USEL UR4, UR4, 0x1a0, UP3 ;  /* 0x000001a004047887 */ /* 0x000fe20009800000 */
[----:B------:R-:W-:Y:S01]  /*0bb0*/  UMOV UR8, 0x1 ;  /* 0x0000000100087882 */ /* 0x000fe20000000000 */
[----:B------:R-:W-:Y:S01]  /*0bc0*/  ELECT P0, URZ, PT ;  /* 0x0000000000ff782f */ /* 0x000fe20003800000 */
[----:B------:R-:W-:-:S04]  /*0bd0*/  UIADD3 UR8, UPT, UPT, -UR8, 0x100000, URZ ;  /* 0x0010000008087890 */ /* 0x000fc8000fffe1ff */
[----:B------:R-:W-:Y:S02]  /*0be0*/  USHF.L.U32 UR9, UR8, 0xb, URZ ;  /* 0x0000000b08097899 */ /* 0x000fe400080006ff */
[----:B------:R-:W-:Y:S02]  /*0bf0*/  USHF.L.U32 UR8, UR8, 0x1, URZ ;  /* 0x0000000108087899 */ /* 0x000fe400080006ff */
[----:B----4-:R-:W-:Y:S02]  /*0c00*/  ULEA UR6, UR5, UR6, 0x18 ;  /* 0x0000000605067291 */ /* 0x010fe4000f8ec0ff */
[----:B------:R-:W-:-:S04]  /*0c10*/  UIADD3 UR4, UPT, UPT, -UR4, 0x100000, URZ ;  /* 0x0010000004047890 */ /* 0x000fc8000fffe1ff */
[----:B------:R-:W-:Y:S02]  /*0c20*/  USHF.L.U32 UR5, UR4, 0xb, URZ ;  /* 0x0000000b04057899 */ /* 0x000fe400080006ff */
[----:B------:R-:W-:Y:S01]  /*0c30*/  USHF.L.U32 UR4, UR4, 0x1, URZ ;  /* 0x0000000104047899 */ /* 0x000fe200080006ff */
[----:B------:R-:W2:Y:S03]  /*0c40*/  FENCE.VIEW.ASYNC.S ;  /* 0x00000000000073c6 */ /* 0x000ea60000000000 */
[----:B--2---:R4:W2:Y:S08]  /*0c50*/  SYNCS.EXCH.64 URZ, [UR6+0x150], UR8 ;  /* 0x0001500806ff75b2 */ /* 0x0048b00008000100 */
[----:B------:R4:W3:Y:S02]  /*0c60*/  SYNCS.EXCH.64 URZ, [UR6+0x158], UR4 ;  /* 0x0001580406ff75b2 */ /* 0x0008e40008000100 */
[----:B----4-:R-:W-:Y:S01]  /*0c70*/  NOP ;  /* 0x0000000000007918 */ /* 0x010fe20000000000 */
.L_x_13:
[----:B------:R-:W4:Y:S01]  /*0c80*/  SHFL.IDX PT, R0, R84, RZ, 0x1f ;  /* 0x00001fff54007589 */ /* 0x000f2200000e0000 */
[----:B------:R-:W-:Y:S01]  /*0c90*/  ISETP.NE.OR P1, PT, RZ, UR18, !P1 ;  /* 0x00000012ff007c0c */ /* 0x000fe2000cf25670 */
[----:B------:R-:W-:Y:S01]  /*0ca0*/  NOP ;  /* 0x0000000000007918 */ /* 0x000fe20000000000 */
[----:B----4-:R-:W-:-:S13]  /*0cb0*/  ISETP.NE.AND P0, PT, R0, 0x5, PT ;  /* 0x000000050000780c */ /* 0x010fda0003f05270 */
[----:B------:R-:W-:Y:S05]  /*0cc0*/  @P0 BRA `(.L_x_14) ;  /* 0x0000000000480947 */ /* 0x000fea0003800000 */
[----:B------:R-:W4:Y:S01]  /*0cd0*/  S2UR UR5, SR_CgaCtaId ;  /* 0x00000000000579c3 */ /* 0x000f220000008800 */
[----:B--23--:R-:W-:Y:S01]  /*0ce0*/  UMOV UR4, 0x400 ;  /* 0x0000040000047882 */ /* 0x00cfe20000000000 */
        /* <DEDUP_REMOVED lines=9> */
[----:B----4-:R-:W-:Y:S01]  /*0d80*/  ULEA UR4, UR5, UR4, 0x18 ;  /* 0x0000000405047291 */ /* 0x010fe2000f8ec0ff */
[----:B------:R-:W2:Y:S11]  /*0d90*/  FENCE.VIEW.ASYNC.S ;  /* 0x00000000000073c6 */ /* 0x000eb60000000000 */
[----:B--2---:R4:W2:Y:S01]  /*0da0*/  SYNCS.EXCH.64 URZ, [UR4+0x160], UR6 ;  /* 0x0001600604ff75b2 */ /* 0x0048a20008000100 */
[----:B------:R4:W3:Y:S01]  /*0db0*/  SYNCS.EXCH.64 URZ, [UR4+0x170], UR8 ;  /* 0x0001700804ff75b2 */ /* 0x0008e20008000100 */
[----:B------:R4:W1:Y:S01]  /*0dc0*/  SYNCS.EXCH.64 URZ, [UR4+0x168], UR6 ;  /* 0x0001680604ff75b2 */ /* 0x0008620008000100 */
[----:B------:R4:W1:Y:S02]  /*0dd0*/  SYNCS.EXCH.64 URZ, [UR4+0x178], UR8 ;  /* 0x0001780804ff75b2 */ /* 0x0008640008000100 */
[----:B----4-:R-:W-:Y:S01]  /*0de0*/  NOP ;  /* 0x0000000000007918 */ /* 0x010fe20000000000 */
.L_x_14:
[----:B--23--:R-:W2:Y:S01]  /*0df0*/  S2UR UR7, SR_CgaCtaId ;  /* 0x00000000000779c3 */ /* 0x00cea20000008800 */
[----:B------:R-:W-:Y:S01]  /*0e00*/  VOTEU.ALL UP0, P1 ;  /* 0x0000000000ff7886 */ /* 0x000fe20000800000 */
[----:B------:R-:W-:Y:S01]  /*0e10*/  UMOV UR4, 0x20 ;  /* 0x0000002000047882 */ /* 0x000fe20000000000 */
[----:B------:R-:W-:Y:S01]  /*0e20*/  NOP ;  /* 0x0000000000007918 */ /* 0x000fe20000000000 */
[----:B-1----:R-:W-:Y:S01]  /*0e30*/  LOP3.LUT R3, R81, 0x1f, RZ, 0xc0, !PT ;  /* 0x0000001f51037812 */ /* 0x002fe200078ec0ff */
[----:B------:R-:W-:Y:S01]  /*0e40*/  UISETP.NE.AND UP4, UPT, UR18, URZ, UPT ;  /* 0x000000ff1200728c */ /* 0x000fe2000bf85270 */
[----:B------:R-:W-:Y:S01]  /*0e50*/  @!UP0 UMOV UR6, 0x400 ;  /* 0x0000040000068882 */ /* 0x000fe20000000000 */
[----:B------:R-:W-:-:S04]  /*0e60*/  @!UP0 UIADD3 UR4, UPT, UPT, -UR4, 0x100000, URZ ;  /* 0x0010000004048890 */ /* 0x000fc8000fffe1ff */
[----:B------:R-:W-:Y:S02]  /*0e70*/  @!UP0 USHF.L.U32 UR5, UR4, 0xb, URZ ;  /* 0x0000000b04058899 */ /* 0x000fe400080006ff */
[----:B------:R-:W-:Y:S02]  /*0e80*/  @!UP0 USHF.L.U32 UR4, UR4, 0x1, URZ ;  /* 0x0000000104048899 */ /* 0x000fe400080006ff */
[----:B--2---:R-:W-:Y:S01]  /*0e90*/  @!UP0 ULEA UR6, UR7, UR6, 0x18 ;  /* 0x0000000607068291 */ /* 0x004fe2000f8ec0ff */
[----:B------:R-:W1:Y:S01]  /*0ea0*/  LDCU UR7, c[0x0][0x36c] ;  /* 0x00006d80ff0777ac */ /* 0x000e620008000800 */
[----:B------:R-:W-:Y:S01]  /*0eb0*/  VOTEU.ALL UP0, P1 ;  /* 0x0000000000ff7886 */ /* 0x000fe20000800000 */
[----:B------:R-:W2:Y:S09]  /*0ec0*/  FENCE.VIEW.ASYNC.S ;  /* 0x00000000000073c6 */ /* 0x000eb20000000000 */
[----:B--2---:R2:W3:Y:S01]  /*0ed0*/  @!UP0 SYNCS.EXCH.64 URZ, [UR6+0x180], UR4 ;  /* 0x0001800406ff85b2 */ /* 0x0044e20008000100 */
[----:B-1----:R-:W-:-:S09]  /*0ee0*/  UISETP.EQ.U32.AND UP6, UPT, UR7, 0x1, UPT ;  /* 0x000000010700788c */ /* 0x002fd2000bfc2070 */
[----:B--2---:R-:W-:Y:S05]  /*0ef0*/  BRA.U !UP6, `(.L_x_15) ;  /* 0x000000010e087547 */ /* 0x004fea000b800000 */
[----:B---3--:R-:W-:Y:S01]  /*0f00*/  UCGABAR_ARV ;  /* 0x00000000000079c7 */ /* 0x008fe20008000000 */
[----:B------:R-:W-:Y:S05]  /*0f10*/  BRA `(.L_x_16) ;  /* 0x0000000000047947 */ /* 0x000fea0003800000 */
.L_x_15:
[----:B---3--:R-:W-:Y:S01]  /*0f20*/  NOP ;  /* 0x0000000000007918 */ /* 0x008fe20000000000 */
.L_x_16:
[----:B------:R-:W1:Y:S01]  /*0f30*/  S2UR UR21, SR_CTAID.X ;  /* 0x00000000001579c3 */ /* 0x000e620000002500 */
[----:B------:R-:W-:-:S05]  /*0f40*/  CS2R.32 R92, SR_CgaSize ;  /* 0x00000000005c7805 */ /* 0x000fca0000008a00 */
[----:B------:R-:W-:-:S05]  /*0f50*/  IMAD R92, R92, -0xa0, RZ ;  /* 0xffffff605c5c7824 */ /* 0x000fca00078e02ff */
[----:B------:R-:W-:-:S14]  /*0f60*/  R2UR UR5, R92 ;  /* 0x000000005c0572ca */ /* 0x000fdc00000e0000 */
[----:B------:R-:W2:Y:S01]  /*0f70*/  LDCU UR5, c[0x0][UR5+0x2b0] ;  /* 0x00005600050577ac */ /* 0x000ea20008000800 */
[----:B------:R-:W-:-:S05]  /*0f80*/  CS2R.32 R92, SR_CgaSize ;  /* 0x00000000005c7805 */ /* 0x000fca0000008a00 */
[----:B------:R-:W-:-:S05]  /*0f90*/  IMAD R92, R92, -0xa0, RZ ;  /* 0xffffff605c5c7824 */ /* 0x000fca00078e02ff */
[----:B------:R-:W-:-:S14]  /*0fa0*/  R2UR UR4, R92 ;  /* 0x000000005c0472ca */ /* 0x000fdc00000e0000 */
[----:B------:R-:W3:Y:S01]  /*0fb0*/  LDCU UR4, c[0x0][UR4+0x2b4] ;  /* 0x00005680040477ac */ /* 0x000ee20008000800 */
[----:B------:R-:W4:Y:S01]  /*0fc0*/  S2UR UR24, SR_CTAID.Y ;  /* 0x00000000001879c3 */ /* 0x000f220000002600 */
[----:B------:R-:W-:-:S05]  /*0fd0*/  CS2R.32 R92, SR_CgaSize ;  /* 0x00000000005c7805 */ /* 0x000fca0000008a00 */
[----:B------:R-:W-:-:S05]  /*0fe0*/  IMAD R92, R92, -0xa0, RZ ;  /* 0xffffff605c5c7824 */ /* 0x000fca00078e02ff */
[----:B------:R-:W-:-:S14]  /*0ff0*/  R2UR UR7, R92 ;  /* 0x000000005c0772ca */ /* 0x000fdc00000e0000 */
[----:B------:R-:W3:Y:S01]  /*1000*/  LDCU UR7, c[0x0][UR7+0x2a0] ;  /* 0x00005400070777ac */ /* 0x000ee20008000800 */
[----:B------:R-:W-:-:S05]  /*1010*/  CS2R.32 R92, SR_CgaSize ;  /* 0x00000000005c7805 */ /* 0x000fca0000008a00 */
[----:B------:R-:W-:-:S05]  /*1020*/  IMAD R92, R92, -0xa0, RZ ;  /* 0xffffff605c5c7824 */ /* 0x000fca00078e02ff */
[----:B------:R-:W-:-:S14]  /*1030*/  R2UR UR8, R92 ;  /* 0x000000005c0872ca */ /* 0x000fdc00000e0000 */
[----:B------:R-:W3:Y:S01]  /*1040*/  LDCU UR8, c[0x0][UR8+0x2a4] ;  /* 0x00005480080877ac */ /* 0x000ee20008000800 */
[----:B------:R-:W3:Y:S01]  /*1050*/  LDCU UR19, c[0x0][0xc24] ;  /* 0x00018480ff1377ac */ /* 0x000ee20008000800 */
[----:B------:R-:W3:Y:S01]  /*1060*/  LDCU UR39, c[0x0][0xc24] ;  /* 0x00018480ff2777ac */ /* 0x000ee20008000800 */
[----:B-1----:R-:W-:Y:S01]  /*1070*/  I2FP.F32.U32 R2, UR21 ;  /* 0x0000001500027c45 */ /* 0x002fe20008201000 */
[----:B------:R-:W1:Y:S04]  /*1080*/  LDCU UR23, c[0x0][0xc30] ;  /* 0x00018600ff1777ac */ /* 0x000e680008000800 */
[----:B--2---:R-:W-:Y:S01]  /*1090*/  FMUL R2, R2, UR5 ;  /* 0x0000000502027c20 */ /* 0x004fe20008400000 */
[----:B----4-:R-:W-:-:S05]  /*10a0*/  I2FP.F32.U32 R0, UR24 ;  /* 0x0000001800007c45 */ /* 0x010fca0008201000 */
[----:B------:R-:W2:Y:S01]  /*10b0*/  F2I.U32.TRUNC.NTZ R2, R2 ;  /* 0x0000000200027305 */ /* 0x000ea2000020f000 */
[----:B---3--:R-:W-:-:S07]  /*10c0*/  FMUL R0, R0, UR4 ;  /* 0x0000000400007c20 */ /* 0x008fce0008400000 */
[----:B------:R-:W3:Y:S01]  /*10d0*/  F2I.U32.TRUNC.NTZ R0, R0 ;  /* 0x0000000000007305 */ /* 0x000ee2000020f000 */
[----:B--2---:R-:W-:Y:S02]  /*10e0*/  R2UR UR4, R2 ;  /* 0x00000000020472ca */ /* 0x004fe400000e0000 */
[----:B------:R-:W-:Y:S02]  /*10f0*/  PRMT R2, RZ, 0x7610, R2 ;  /* 0x00007610ff027816 */ /* 0x000fe40000000002 */
[----:B---3--:R-:W-:Y:S02]  /*1100*/  R2UR UR6, R0 ;  /* 0x00000000000672ca */ /* 0x008fe400000e0000 */
[----:B------:R-:W-:-:S07]  /*1110*/  PRMT R0, RZ, 0x7610, R0 ;  /* 0x00007610ff007816 */ /* 0x000fce0000000000 */
[----:B------:R-:W-:-:S04]  /*1120*/  UIADD3 UR5, UPT, UPT, -UR4, URZ, URZ ;  /* 0x000000ff04057290 */ /* 0x000fc8000fffe1ff */
[----:B------:R-:W-:Y:S02]  /*1130*/  UIMAD UR5, UR7, UR5, UR21 ;  /* 0x00000005070572a4 */ /* 0x000fe4000f8e0215 */
[----:B------:R-:W-:-:S04]  /*1140*/  UIADD3 UR4, UPT, UPT, -UR6, URZ, URZ ;  /* 0x000000ff06047290 */ /* 0x000fc8000fffe1ff */
[----:B------:R-:W-:Y:S01]  /*1150*/  IMAD.U32 R92, RZ, RZ, UR5 ;  /* 0x00000005ff5c7e24 */ /* 0x000fe2000f8e00ff */
[----:B------:R-:W-:-:S06]  /*1160*/  UIMAD UR4, UR8, UR4, UR24 ;  /* 0x00000004080472a4 */ /* 0x000fcc000f8e0218 */
[----:B------:R-:W-:Y:S01]  /*1170*/  IMAD.U32 R91, RZ, RZ, UR4 ;  /* 0x00000004ff5b7e24 */ /* 0x000fe2000f8e00ff */
[----:B-1----:R-:W-:Y:S06]  /*1180*/  BRA.U UP4, `(.L_x_17) ;  /* 0x0000000104307547 */ /* 0x002fec000b800000 */
[----:B------:R-:W-:Y:S01]  /*1190*/  R2UR UR5, R91 ;  /* 0x000000005b0572ca */ /* 0x000fe200000e0000 */
[----:B------:R-:W-:Y:S01]  /*11a0*/  UMOV UR7, 0x3 ;  /* 0x0000000300077882 */ /* 0x000fe20000000000 */
[----:B------:R-:W-:-:S11]  /*11b0*/  R2UR UR4, R92 ;  /* 0x000000005c0472ca */ /* 0x000fd600000e0000 */
[----:B------:R-:W-:-:S04]  /*11c0*/  UISETP.NE.AND UP0, UPT, UR5, URZ, UPT ;  /* 0x000000ff0500728c */ /* 0x000fc8000bf05270 */
[----:B------:R-:W-:Y:S02]  /*11d0*/  UISETP.LT.U32.OR UP0, UPT, UR4, 0x2, !UP0 ;  /* 0x000000020400788c */ /* 0x000fe4000c701470 */
[----:B------:R-:W-:Y:S02]  /*11e0*/  ULOP3.LUT UR4, UR4, 0xfffffffe, URZ, 0xc0, !UPT ;  /* 0xfffffffe04047892 */ /* 0x000fe4000f8ec0ff */
[----:B------:R-:W-:Y:S02]  /*11f0*/  USEL UR6, URZ, 0x1, !UP0 ;  /* 0x00000001ff067887 */ /* 0x000fe4000c000000 */
[----:B------:R-:W-:Y:S02]  /*1200*/  USEL UR5, URZ, 0x2, !UP0 ;  /* 0x00000002ff057887 */ /* 0x000fe4000c000000 */
[----:B------:R-:W-:Y:S02]  /*1210*/  USHF.L.U32 UR4, UR7, UR4, URZ ;  /* 0x0000000407047299 */ /* 0x000fe400080006ff */
[----:B------:R-:W-:-:S04]  /*1220*/  UIADD3 UR5, UPT, UPT, UR6, UR5, URZ ;  /* 0x0000000506057290 */ /* 0x000fc8000fffe0ff */
[----:B------:R-:W-:Y:S02]  /*1230*/  IMAD.U32 R0, RZ, RZ, UR4 ;  /* 0x00000004ff007e24 */ /* 0x000fe4000f8e00ff */
[----:B------:R-:W-:-:S07]  /*1240*/  IMAD.U32 R2, RZ, RZ, UR5 ;  /* 0x00000005ff027e24 */ /* 0x000fce000f8e00ff */
.L_x_17:
[----:B------:R-:W1:Y:S01]  /*1250*/  S2UR UR53, SR_CTAID.Z ;  /* 0x00000000003579c3 */ /* 0x000e620000002700 */
[----:B------:R-:W-:Y:S01]  /*1260*/  UISETP.GE.AND UP0, UPT, UR19, 0x1, UPT ;  /* 0x000000011300788c */ /* 0x000fe2000bf06270 */
[----:B------:R-:W-:-:S08]  /*1270*/  UMOV UR52, UR21 ;  /* 0x0000001500347c82 */ /* 0x000fd00008000000 */
[----:B------:R-:W-:Y:S05]  /*1280*/  BRA.U !UP0, `(.L_x_18) ;  /* 0x0000000108d47547 */ /* 0x000fea000b800000 */
[----:B------:R-:W2:Y:S01]  /*1290*/  LDCU.128 UR12, c[0x0][0xc10] ;  /* 0x00018200ff0c77ac */ /* 0x000ea20008000c00 */
[----:B------:R-:W3:Y:S01]  /*12a0*/  LDCU UR20, c[0x0][0xc0c] ;  /* 0x00018180ff1477ac */ /* 0x000ee20008000800 */
[----:B------:R-:W4:Y:S01]  /*12b0*/  LDCU UR6, c[0x0][0x370] ;  /* 0x00006e00ff0677ac */ /* 0x000f220008000800 */
[----:B------:R-:W1:Y:S01]  /*12c0*/  LDCU UR7, c[0x0][0x374] ;  /* 0x00006e80ff0777ac */ /* 0x000e620008000800 */
[----:B------:R-:W1:Y:S01]  /*12d0*/  LDCU UR22, c[0x0][0xc20] ;  /* 0x00018400ff1677ac */ /* 0x000e620008000800 */
[----:B--2---:R-:W-:Y:S02]  /*12e0*/  UIMAD.WIDE.U32 UR4, UR21, UR12, URZ ;  /* 0x0000000c150472a5 */ /* 0x004fe4000f8e00ff */
[----:B---3--:R-:W-:Y:S01]  /*12f0*/  UISETP.NE.AND UP0, UPT, UR20, 0x1, UPT ;  /* 0x000000011400788c */ /* 0x008fe2000bf05270 */
[----:B------:R-:W2:Y:S01]  /*1300*/  LDCU.64 UR8, c[0x0][0xc28] ;  /* 0x00018500ff0877ac */ /* 0x000ea20008000a00 */
[----:B----4-:R-:W-:-:S03]  /*1310*/  UIMAD.WIDE.U32 UR10, UR6, UR12, URZ ;  /* 0x0000000c060a72a5 */ /* 0x010fc6000f8e00ff */
[----:B------:R-:W-:Y:S01]  /*1320*/  UMOV UR4, UR5 ;  /* 0x0000000500047c82 */ /* 0x000fe20008000000 */
[----:B------:R-:W-:Y:S02]  /*1330*/  UISETP.NE.AND UP2, UPT, UR19, 0x1, UPT ;  /* 0x000000011300788c */ /* 0x000fe4000bf45270 */
[----:B------:R-:W-:Y:S01]  /*1340*/  USHF.R.U32.HI UR4, URZ, UR13, UR4 ;  /* 0x0000000dff047299 */ /* 0x000fe20008011604 */
[----:B------:R-:W-:Y:S01]  /*1350*/  UMOV UR10, UR11 ;  /* 0x0000000b000a7c82 */ /* 0x000fe20008000000 */
[----:B------:R-:W-:Y:S02]  /*1360*/  UIMAD.WIDE.U32 UR16, UR24, UR15, URZ ;  /* 0x0000000f181072a5 */ /* 0x000fe4000f8e00ff */
[----:B------:R-:W-:Y:S02]  /*1370*/  USEL UR5, UR21, UR4, !UP0 ;  /* 0x0000000415057287 */ /* 0x000fe4000c000000 */
[----:B------:R-:W-:Y:S02]  /*1380*/  @UP0 USHF.R.U32.HI UR6, URZ, UR13, UR10 ;  /* 0x0000000dff060299 */ /* 0x000fe4000801160a */
[----:B------:R-:W-:-:S02]  /*1390*/  UISETP.NE.AND UP0, UPT, UR14, 0x1, UPT ;  /* 0x000000010e00788c */ /* 0x000fc4000bf05270 */
[----:B-1----:R-:W-:Y:S02]  /*13a0*/  UIMAD.WIDE.U32 UR10, UR7, UR15, URZ ;  /* 0x0000000f070a72a5 */ /* 0x002fe4000f8e00ff */
[----:B--2---:R-:W-:Y:S01]  /*13b0*/  UIMAD.WIDE.U32 UR12, UR6, UR8, URZ ;  /* 0x00000008060c72a5 */ /* 0x004fe2000f8e00ff */
[----:B------:R-:W-:Y:S01]  /*13c0*/  UMOV UR4, UR17 ;  /* 0x0000001100047c82 */ /* 0x000fe20008000000 */
[----:B------:R-:W-:-:S03]  /*13d0*/  UIADD3 UR52, UPT, UPT, -UR5, URZ, URZ ;  /* 0x000000ff05347290 */ /* 0x000fc6000fffe1ff */
[----:B------:R-:W-:Y:S01]  /*13e0*/  UMOV UR10, UR11 ;  /* 0x0000000b000a7c82 */ /* 0x000fe20008000000 */
[----:B------:R-:W-:Y:S02]  /*13f0*/  USHF.R.U32.HI UR4, URZ, UR22, UR4 ;  /* 0x00000016ff047299 */ /* 0x000fe40008011604 */
[----:B------:R-:W-:Y:S01]  /*1400*/  @UP0 USHF.R.U32.HI UR7, URZ, UR22, UR10 ;  /* 0x00000016ff070299 */ /* 0x000fe2000801160a */
[----:B------:R-:W-:Y:S01]  /*1410*/  UMOV UR12, UR13 ;  /* 0x0000000d000c7c82 */ /* 0x000fe20008000000 */
[----:B------:R-:W-:Y:S02]  /*1420*/  USEL UR4, UR24, UR4, !UP0 ;  /* 0x0000000418047287 */ /* 0x000fe4000c000000 */
[----:B------:R-:W-:Y:S02]  /*1430*/  UIMAD.WIDE.U32 UR10, UR7, UR8, URZ ;  /* 0x00000008070a72a5 */ /* 0x000fe4000f8e00ff */
[----:B------:R-:W-:Y:S02]  /*1440*/  @UP2 USHF.R.U32.HI UR6, URZ, UR9, UR12 ;  /* 0x00000009ff062299 */ /* 0x000fe4000801160c */
[----:B------:R-:W-:-:S02]  /*1450*/  UIMAD.WIDE.U32 UR12, UR4, UR8, URZ ;  /* 0x00000008040c72a5 */ /* 0x000fc4000f8e00ff */
[----:B------:R-:W-:Y:S01]  /*1460*/  UIMAD UR52, UR20, UR52, UR21 ;  /* 0x00000034143472a4 */ /* 0x000fe2000f8e0215 */
[----:B------:R-:W-:Y:S02]  /*1470*/  UMOV UR10, UR11 ;  /* 0x0000000b000a7c82 */ /* 0x000fe40008000000 */
[----:B------:R-:W-:Y:S02]  /*1480*/  @UP2 USHF.R.U32.HI UR7, URZ, UR9, UR10 ;  /* 0x00000009ff072299 */ /* 0x000fe4000801160a */
[----:B------:R-:W-:Y:S02]  /*1490*/  UIMAD UR10, UR6, UR19, URZ ;  /* 0x00000013060a72a4 */ /* 0x000fe4000f8e02ff */
[----:B------:R-:W-:-:S04]  /*14a0*/  UIMAD UR7, UR7, UR19, URZ ;  /* 0x00000013070772a4 */ /* 0x000fc8000f8e02ff */
[----:B------:R-:W-:-:S03]  /*14b0*/  UISETP.GE.AND UP0, UPT, UR4, UR7, UPT ;  /* 0x000000070400728c */ /* 0x000fc6000bf06270 */
[----:B------:R-:W-:Y:S01]  /*14c0*/  UMOV UR7, UR13 ;  /* 0x0000000d00077c82 */ /* 0x000fe20008000000 */
[----:B------:R-:W-:Y:S02]  /*14d0*/  UISETP.GE.OR UP0, UPT, UR5, UR10, UP0 ;  /* 0x0000000a0500728c */ /* 0x000fe40008706670 */
[----:B------:R-:W-:Y:S02]  /*14e0*/  UIMAD.WIDE.U32 UR10, UR5, UR8, URZ ;  /* 0x00000008050a72a5 */ /* 0x000fe4000f8e00ff */
[----:B------:R-:W-:Y:S02]  /*14f0*/  USHF.R.U32.HI UR7, URZ, UR9, UR7 ;  /* 0x00000009ff077299 */ /* 0x000fe40008011607 */
[----:B------:R-:W-:Y:S02]  /*1500*/  UIADD3 UR10, UPT, UPT, -UR4, URZ, URZ ;  /* 0x000000ff040a7290 */ /* 0x000fe4000fffe1ff */
[----:B------:R-:W-:Y:S02]  /*1510*/  USEL UR7, UR4, UR7, !UP2 ;  /* 0x0000000704077287 */ /* 0x000fe4000d000000 */
[----:B------:R-:W-:Y:S01]  /*1520*/  UIMAD UR10, UR14, UR10, UR24 ;  /* 0x0000000a0e0a72a4 */ /* 0x000fe2000f8e0218 */
[----:B------:R-:W-:-:S02]  /*1530*/  @!UP0 UMOV UR8, UR11 ;  /* 0x0000000b00088c82 */ /* 0x000fc40008000000 */
[----:B------:R-:W-:Y:S02]  /*1540*/  @!UP0 USHF.R.U32.HI UR8, URZ, UR9, UR8 ;  /* 0x00000009ff088299 */ /* 0x000fe40008011608 */
[----:B------:R-:W-:Y:S02]  /*1550*/  UIADD3 UR9, UPT, UPT, -UR7, URZ, URZ ;  /* 0x000000ff07097290 */ /* 0x000fe4000fffe1ff */
[----:B------:R-:W-:Y:S02]  /*1560*/  @!UP0 USEL UR8, UR5, UR8, !UP2 ;  /* 0x0000000805088287 */ /* 0x000fe4000d000000 */
[----:B------:R-:W-:Y:S02]  /*1570*/  UIMAD UR9, UR19, UR9, UR4 ;  /* 0x00000009130972a4 */ /* 0x000fe4000f8e0204 */
[----:B------:R-:W-:Y:S02]  /*1580*/  @!UP0 UIADD3 UR7, UPT, UPT, UR7, -UR8, URZ ;  /* 0x8000000807078290 */ /* 0x000fe4000fffe0ff */
[----:B------:R-:W-:-:S02]  /*1590*/  @!UP0 UIMAD UR6, UR9, UR6, UR8 ;  /* 0x00000006090682a4 */ /* 0x000fc4000f8e0208 */
[----:B------:R-:W-:-:S04]  /*15a0*/  @!UP0 UIMAD UR4, UR7, UR19, UR5 ;  /* 0x00000013070482a4 */ /* 0x000fc8000f8e0205 */
[----:B------:R-:W-:Y:S01]  /*15b0*/  UIMAD UR24, UR4, UR14, UR10 ;  /* 0x0000000e041872a4 */ /* 0x000fe2000f8e020a */
[----:B------:R-:W-:Y:S02]  /*15c0*/  @!UP0 UMOV UR5, UR6 ;  /* 0x0000000600058c82 */ /* 0x000fe40008000000 */
[----:B------:R-:W-:-:S12]  /*15d0*/  UIMAD UR52, UR5, UR20, UR52 ;  /* 0x00000014053472a4 */ /* 0x000fd8000f8e0234 */
.L_x_18:
[----:B------:R-:W-:-:S09]  /*15e0*/  UISETP.NE.AND UP0, UPT, UR23, 0x1, UPT ;  /* 0x000000011700788c */ /* 0x000fd2000bf05270 */
[----:B------:R-:W-:Y:S05]  /*15f0*/  BRA.U UP0, `(.L_x_19) ;  /* 0x0000000100407547 */ /* 0x000fea000b800000 */
[----:B------:R-:W2:Y:S01]  /*1600*/  LDCU.128 UR8, c[0x0][0xc10] ;  /* 0x00018200ff0877ac */ /* 0x000ea20008000c00 */
[----:B------:R-:W3:Y:S01]  /*1610*/  LDCU UR12, c[0x0][0xc0c] ;  /* 0x00018180ff0c77ac */ /* 0x000ee20008000800 */
[----:B------:R-:W4:Y:S01]  /*1620*/  LDCU UR13, c[0x0][0xc20] ;  /* 0x00018400ff0d77ac */ /* 0x000f220008000800 */
[----:B--2---:R-:W-:Y:S02]  /*1630*/  UIMAD.WIDE.U32 UR4, UR52, UR8, URZ ;  /* 0x00000008340472a5 */ /* 0x004fe4000f8e00ff */
[----:B------:R-:W-:Y:S02]  /*1640*/  UIMAD.WIDE.U32 UR6, UR24, UR11, URZ ;  /* 0x0000000b180672a5 */ /* 0x000fe4000f8e00ff */
[----:B---3--:R-:W-:Y:S02]  /*1650*/  UISETP.NE.AND UP0, UPT, UR12, 0x1, UPT ;  /* 0x000000010c00788c */ /* 0x008fe4000bf05270 */
[----:B------:R-:W-:-:S03]  /*1660*/  USHF.R.U32.HI UR5, URZ, UR9, UR5 ;  /* 0x00000009ff057299 */ /* 0x000fc60008011605 */
[----:B------:R-:W-:Y:S01]  /*1670*/  UMOV UR4, UR7 ;  /* 0x0000000700047c82 */ /* 0x000fe20008000000 */
[----:B------:R-:W-:Y:S02]  /*1680*/  USEL UR5, UR52, UR5, !UP0 ;  /* 0x0000000534057287 */ /* 0x000fe4000c000000 */
[----:B------:R-:W-:Y:S02]  /*1690*/  UISETP.NE.AND UP0, UPT, UR10, 0x1, UPT ;  /* 0x000000010a00788c */ /* 0x000fe4000bf05270 */
[----:B----4-:R-:W-:-:S04]  /*16a0*/  USHF.R.U32.HI UR4, URZ, UR13, UR4 ;  /* 0x0000000dff047299 */ /* 0x010fc80008011604 */
[----:B------:R-:W-:-:S04]  /*16b0*/  USEL UR4, UR24, UR4, !UP0 ;  /* 0x0000000418047287 */ /* 0x000fc8000c000000 */
[----:B------:R-:W-:Y:S02]  /*16c0*/  UIADD3 UR6, UPT, UPT, -UR4, UR5, URZ ;  /* 0x0000000504067290 */ /* 0x000fe4000fffe1ff */
[----:B------:R-:W-:Y:S02]  /*16d0*/  UIADD3 UR4, UPT, UPT, UR4, -UR5, URZ ;  /* 0x8000000504047290 */ /* 0x000fe4000fffe0ff */
[----:B------:R-:W-:Y:S02]  /*16e0*/  UIMAD UR24, UR6, UR10, UR24 ;  /* 0x0000000a061872a4 */ /* 0x000fe4000f8e0218 */
[----:B------:R-:W-:-:S12]  /*16f0*/  UIMAD UR52, UR4, UR12, UR52 ;  /* 0x0000000c043472a4 */ /* 0x000fd8000f8e0234 */
.L_x_19:
[----:B------:R-:W-:Y:S05]  /*1700*/  BRA.U !UP6, `(.L_x_20) ;  /* 0x000000010e0c7547 */ /* 0x000fea000b800000 */
[----:B------:R-:W-:Y:S01]  /*1710*/  UCGABAR_WAIT ;  /* 0x0000000000007dc7 */ /* 0x000fe20008000000 */
[----:B------:R-:W-:Y:S01]  /*1720*/  CCTL.IVALL ;  /* 0x00000000ff00798f */ /* 0x000fe20002000000 */
[----:B------:R-:W-:Y:S05]  /*1730*/  BRA `(.L_x_21) ;  /* 0x0000000000047947 */ /* 0x000fea0003800000 */
.L_x_20:
[----:B------:R-:W-:Y:S06]  /*1740*/  BAR.SYNC.DEFER_BLOCKING 0x0 ;  /* 0x0000000000007b1d */ /* 0x000fec0000010000 */
.L_x_21:
[----:B------:R-:W-:Y:S05]  /*1750*/  BRA.U UP5, `(.L_x_22) ;  /* 0x0000002105607547 */ /* 0x000fea000b800000 */
[----:B------:R-:W2:Y:S01]  /*1760*/  LDCU UR5, c[0x0][0x388] ;  /* 0x00007100ff0577ac */ /* 0x000ea20008000800 */
[----:B------:R-:W-:Y:S01]  /*1770*/  PLOP3.LUT P1, PT, PT, PT, UP3, 0x80, 0x8 ;  /* 0x000000000008781c */ /* 0x000fe20003f2f038 */
[----:B------:R-:W-:Y:S01]  /*1780*/  IMAD.MOV.U32 R2, RZ, RZ, RZ ;  /* 0x000000ffff027224 */ /* 0x000fe200078e00ff */
[----:B------:R-:W-:Y:S01]  /*1790*/  ISETP.EQ.OR P2, PT, R3, RZ, P3 ;  /* 0x000000ff0300720c */ /* 0x000fe20001f42670 */
[----:B------:R-:W3:Y:S01]  /*17a0*/  LDCU UR8, c[0x0][0x38c] ;  /* 0x00007180ff0877ac */ /* 0x000ee20008000800 */
[----:B------:R-:W-:Y:S01]  /*17b0*/  PLOP3.LUT P1, PT, P1, PT, PT, 0x8, 0x80 ;  /* 0x000000000080781c */ /* 0x000fe20000f2e170 */
[----:B------:R-:W4:Y:S01]  /*17c0*/  LDCU.64 UR6, c[0x0][0x390] ;  /* 0x00007200ff0677ac */ /* 0x000f220008000a00 */
[----:B------:R-:W-:Y:S01]  /*17d0*/  UISETP.NE.AND UP1, UPT, UR18, URZ, UPT ;  /* 0x000000ff1200728c */ /* 0x000fe2000bf25270 */
[----:B------:R-:W1:Y:S01]  /*17e0*/  LDCU UR54, c[0x0][0x370] ;  /* 0x00006e00ff3677ac */ /* 0x000e620008000800 */
[----:B--2---:R-:W-:Y:S02]  /*17f0*/  UIADD3 UR5, UPT, UPT, UR5, 0x1f, URZ ;  /* 0x0000001f05057890 */ /* 0x004fe4000fffe0ff */
[----:B------:R-:W-:-:S02]  /*1800*/  USEL UR38, UR56, 0x2, UP1 ;  /* 0x0000000238267887 */ /* 0x000fc40008800000 */
[----:B------:R-:W-:Y:S01]  /*1810*/  USHF.R.S32.HI UR4, URZ, 0x1f, UR5 ;  /* 0x0000001fff047899 */ /* 0x000fe20008011405 */
[----:B------:R-:W2:Y:S03]  /*1820*/  LDCU.64 UR46, c[0x0][0x348] ;  /* 0x00006900ff2e77ac */ /* 0x000ea60008000a00 */
[----:B------:R-:W-:Y:S02]  /*1830*/  ULEA.HI UR4, UR4, UR5, URZ, 0x5 ;  /* 0x0000000504047291 */ /* 0x000fe4000f8f28ff */
[----:B------:R-:W-:Y:S02]  /*1840*/  USHF.L.U32 UR5, UR21, 0x6, URZ ;  /* 0x0000000615057899 */ /* 0x000fe400080006ff */
[----:B------:R-:W-:Y:S02]  /*1850*/  USHF.R.S32.HI UR4, URZ, 0x5, UR4 ;  /* 0x00000005ff047899 */ /* 0x000fe40008011404 */
[----:B------:R-:W-:-:S02]  /*1860*/  ULOP3.LUT UR57, UR5, 0x40, URZ, 0xc0, !UPT ;  /* 0x0000004005397892 */ /* 0x000fc4000f8ec0ff */
[----:B---3--:R-:W-:Y:S02]  /*1870*/  UIMAD UR4, UR4, UR8, URZ ;  /* 0x00000008040472a4 */ /* 0x008fe4000f8e02ff */
[----:B------:R-:W-:Y:S02]  /*1880*/  USHF.L.U32 UR58, UR21, 0x7, URZ ;  /* 0x00000007153a7899 */ /* 0x000fe400080006ff */
[----:B----4-:R-:W-:Y:S01]  /*1890*/  UIMAD UR4, UR4, UR6, URZ ;  /* 0x00000006040472a4 */ /* 0x010fe2000f8e02ff */
[----:B-1----:R-:W1:Y:S03]  /*18a0*/  LDCU UR53, c[0x0][0x374] ;  /* 0x00006e80ff3577ac */ /* 0x002e660008000800 */
[----:B------:R-:W-:Y:S01]  /*18b0*/  UIMAD UR55, UR4, UR7, URZ ;  /* 0x00000007043772a4 */ /* 0x000fe2000f8e02ff */
[----:B------:R-:W-:Y:S01]  /*18c0*/  UMOV UR27, 0x1 ;  /* 0x00000001001b7882 */ /* 0x000fe20000000000 */
[----:B------:R-:W-:-:S02]  /*18d0*/  UMOV UR31, URZ ;  /* 0x000000ff001f7c82 */ /* 0x000fc40008000000 */
[----:B------:R-:W-:Y:S02]  /*18e0*/  UISETP.NE.AND UP2, UPT, UR55, URZ, UPT ;  /* 0x000000ff3700728c */ /* 0x000fe4000bf45270 */
[----:B------:R-:W-:Y:S01]  /*18f0*/  UISETP.LT.U32.AND UP0, UPT, UR55, 0x10, UPT ;  /* 0x000000103700788c */ /* 0x000fe2000bf01070 */
[----:B------:R-:W-:Y:S01]  /*1900*/  UMOV UR36, URZ ;  /* 0x000000ff00247c82 */ /* 0x000fe20008000000 */
[----:B------:R-:W-:Y:S02]  /*1910*/  UMOV UR42, URZ ;  /* 0x000000ff002a7c82 */ /* 0x000fe40008000000 */
[----:B------:R-:W-:-:S04]  /*1920*/  USEL UR4, UR55, 0x10, UP0 ;  /* 0x0000001037047887 */ /* 0x000fc80008000000 */
[----:B------:R-:W-:Y:S02]  /*1930*/  UIADD3 UR5, UPT, UPT, UR4, -0x1, URZ ;  /* 0xffffffff04057890 */ /* 0x000fe4000fffe0ff */
[----:B------:R-:W-:Y:S02]  /*1940*/  @!UP2 UIADD3 UR5, UPT, UPT, UR4, URZ, URZ ;  /* 0x000000ff0405a290 */ /* 0x000fe4000fffe0ff */
[----:B------:R-:W-:Y:S02]  /*1950*/  UIADD3 UR51, UPT, UPT, UR55, -UR4, URZ ;  /* 0x8000000437337290 */ /* 0x000fe4000fffe0ff */
[----:B-12---:R-:W-:-:S12]  /*1960*/  UIADD3 UR56, UPT, UPT, UR5, 0x1, URZ ;  /* 0x0000000105387890 */ /* 0x006fd8000fffe0ff */
.L_x_40:
[----:B------:R-:W1:Y:S01]  /*1970*/  S2UR UR30, SR_CgaCtaId ;  /* 0x00000000001e79c3 */ /* 0x000e620000008800 */
[----:B------:R-:W-:Y:S01]  /*1980*/  UMOV UR4, 0x400 ;  /* 0x0000040000047882 */ /* 0x000fe20000000000 */
[----:B------:R-:W-:Y:S01]  /*1990*/  MOV R0, UR27 ;  /* 0x0000001b00007c02 */ /* 0x000fe20008000f00 */
[----:B------:R-:W-:Y:S02]  /*19a0*/  UISETP.NE.AND UP0, UPT, UR55, URZ, UPT ;  /* 0x000000ff3700728c */ /* 0x000fe4000bf05270 */
[----:B------:R-:W-:Y:S01]  /*19b0*/  ULEA UR18, UR24, UR57, 0x7 ;  /* 0x0000003918127291 */ /* 0x000fe2000f8e38ff */
[----:B------:R-:W-:Y:S01]  /*19c0*/  SHF.L.U32 R0, R0, 0x1f, RZ ;  /* 0x0000001f00007819 */ /* 0x000fe200000006ff */
[----:B------:R-:W-:Y:S01]  /*19d0*/  UMOV UR28, URZ ;  /* 0x000000ff001c7c82 */ /* 0x000fe20008000000 */
[----:B------:R-:W-:Y:S01]  /*19e0*/  UMOV UR22, URZ ;  /* 0x000000ff00167c82 */ /* 0x000fe20008000000 */
[----:B------:R-:W-:Y:S01]  /*19f0*/  UMOV UR21, URZ ;  /* 0x000000ff00157c82 */ /* 0x000fe20008000000 */
[----:B------:R-:W-:Y:S01]  /*1a00*/  UMOV UR20, URZ ;  /* 0x000000ff00147c82 */ /* 0x000fe20008000000 */
[----:B-1----:R-:W-:-:S04]  /*1a10*/  ULEA UR30, UR30, UR4, 0x18 ;  /* 0x000000041e1e7291 */ /* 0x002fc8000f8ec0ff */
[----:B------:R-:W-:-:S09]  /*1a20*/  ULEA UR4, UR31, UR30, 0x3 ;  /* 0x0000001e1f047291 */ /* 0x000fd2000f8e18ff */
[----:B------:R1:W2:Y:S01]  /*1a30*/  SYNCS.PHASECHK.TRANS64.TRYWAIT P0, [UR4+0x80], R0 ;  /* 0x00008000ff0075a7 */ /* 0x0002a20008001104 */
[----:B------:R-:W-:-:S04]  /*1a40*/  ULEA.HI UR4, UR52, UR52, URZ, 0x1 ;  /* 0x0000003434047291 */ /* 0x000fc8000f8f08ff */
[----:B------:R-:W-:-:S04]  /*1a50*/  USHF.L.U32 UR4, UR4, 0x7, URZ ;  /* 0x0000000704047899 */ /* 0x000fc800080006ff */
[----:B------:R-:W-:-:S04]  /*1a60*/  ULOP3.LUT UR4, UR4, 0xffffff00, URZ, 0xc0, !UPT ;  /* 0xffffff0004047892 */ /* 0x000fc8000f8ec0ff */
[----:B------:R-:W-:Y:S01]  /*1a70*/  ULOP3.LUT UR43, UR4, 0x80, UR58, 0xf8, !UPT ;  /* 0x00000080042b7892 */ /* 0x000fe2000f8ef83a */
[----:B------:R-:W-:Y:S11]  /*1a80*/  BRA.U !UP0, `(.L_x_23) ;  /* 0x0000000508ac7547 */ /* 0x000ff6000b800000 */
[----:B------:R-:W3:Y:S01]  /*1a90*/  LDCU.128 UR12, c[0x0][0x480] ;  /* 0x00009000ff0c77ac */ /* 0x000ee20008000c00 */
[----:B------:R-:W4:Y:S01]  /*1aa0*/  LDCU.128 UR8, c[0x0][0x490] ;  /* 0x00009200ff0877ac */ /* 0x000f220008000c00 */
[----:B------:R-:W1:Y:S01]  /*1ab0*/  LDCU.64 UR20, c[0x0][0x4c0] ;  /* 0x00009800ff1477ac */ /* 0x000e620008000a00 */
[----:B------:R-:W1:Y:S01]  /*1ac0*/  LDCU.64 UR16, c[0x0][0x4f0] ;  /* 0x00009e00ff1077ac */ /* 0x000e620008000a00 */
[----:B------:R-:W1:Y:S01]  /*1ad0*/  LDCU UR19, c[0x0][0x4c8] ;  /* 0x00009900ff1377ac */ /* 0x000e620008000800 */
[----:B---3--:R-:W-:Y:S02]  /*1ae0*/  UIMAD.WIDE.U32 UR4, UR43, UR13, URZ ;  /* 0x0000000d2b0472a5 */ /* 0x008fe4000f8e00ff */
[----:B------:R-:W-:Y:S02]  /*1af0*/  UISETP.NE.AND UP0, UPT, UR12, 0x1, UPT ;  /* 0x000000010c00788c */ /* 0x000fe4000bf05270 */
[----:B------:R-:W-:Y:S01]  /*1b00*/  USHF.R.U32.HI UR5, URZ, UR14, UR5 ;  /* 0x0000000eff057299 */ /* 0x000fe20008011605 */
[----:B------:R-:W3:Y:S03]  /*1b10*/  LDCU UR49, c[0x0][0x38c] ;  /* 0x00007180ff3177ac */ /* 0x000ee60008000800 */
[----:B------:R-:W-:-:S02]  /*1b20*/  USEL UR5, UR43, UR5, !UP0 ;  /* 0x000000052b057287 */ /* 0x000fc4000c000000 */
[----:B------:R-:W-:Y:S02]  /*1b30*/  UISETP.NE.AND UP0, UPT, UR15, 0x1, UPT ;  /* 0x000000010f00788c */ /* 0x000fe4000bf05270 */
[----:B----4-:R-:W-:Y:S01]  /*1b40*/  UIMAD.WIDE.U32 UR6, UR5, UR8, URZ ;  /* 0x00000008050672a5 */ /* 0x010fe2000f8e00ff */
[----:B------:R-:W4:Y:S01]  /*1b50*/  LDCU UR8, c[0x0][0x4a0] ;  /* 0x00009400ff0877ac */ /* 0x000f220008000800 */
[----:B------:R-:W1:Y:S05]  /*1b60*/  LDCU UR23, c[0x0][0x4cc] ;  /* 0x00009980ff1777ac */ /* 0x000e6a0008000800 */
[----:B------:R-:W-:Y:S01]  /*1b70*/  UMOV UR4, UR7 ;  /* 0x0000000700047c82 */ /* 0x000fe20008000000 */
[----:B------:R-:W1:Y:S01]  /*1b80*/  LDCU.64 UR40, c[0x0][0x390] ;  /* 0x00007200ff2877ac */ /* 0x000e620008000a00 */
[----:B------:R-:W-:Y:S01]  /*1b90*/  USHF.R.U32.HI UR4, URZ, UR9, UR4 ;  /* 0x00000009ff047299 */ /* 0x000fe20008011604 */
[----:B------:R-:W1:Y:S03]  /*1ba0*/  LDCU UR9, c[0x0][0x4ec] ;  /* 0x00009d80ff0977ac */ /* 0x000e660008000800 */
[----:B------:R-:W-:-:S02]  /*1bb0*/  USEL UR4, UR5, UR4, !UP0 ;  /* 0x0000000405047287 */ /* 0x000fc4000c000000 */
[----:B------:R-:W-:Y:S02]  /*1bc0*/  UISETP.NE.AND UP0, UPT, UR10, 0x1, UPT ;  /* 0x000000010a00788c */ /* 0x000fe4000bf05270 */
[----:B------:R-:W-:Y:S01]  /*1bd0*/  UIMAD.WIDE.U32 UR6, UR4, UR11, URZ ;  /* 0x0000000b040672a5 */ /* 0x000fe2000f8e00ff */
[----:B------:R-:W1:Y:S01]  /*1be0*/  LDCU.64 UR24, c[0x0][0x4d0] ;  /* 0x00009a00ff1877ac */ /* 0x000e620008000a00 */
[----:B------:R-:W-:-:S05]  /*1bf0*/  UIADD3 UR42, UPT, UPT, UR56, UR36, URZ ;  /* 0x00000024382a7290 */ /* 0x000fca000fffe0ff */
[----:B------:R-:W-:Y:S01]  /*1c00*/  UMOV UR6, UR7 ;  /* 0x0000000700067c82 */ /* 0x000fe20008000000 */
[----:B------:R-:W-:Y:S02]  /*1c10*/  UIADD3 UR7, UPT, UPT, -UR4, URZ, URZ ;  /* 0x000000ff04077290 */ /* 0x000fe4000fffe1ff */
[----:B----4-:R-:W-:Y:S02]  /*1c20*/  USHF.R.U32.HI UR6, URZ, UR8, UR6 ;  /* 0x00000008ff067299 */ /* 0x010fe40008011606 */
[----:B------:R-:W-:Y:S02]  /*1c30*/  UIADD3 UR8, UPT, UPT, -UR5, URZ, URZ ;  /* 0x000000ff05087290 */ /* 0x000fe4000fffe1ff */
[----:B------:R-:W-:Y:S02]  /*1c40*/  USEL UR14, UR4, UR6, !UP0 ;  /* 0x00000006040e7287 */ /* 0x000fe4000c000000 */
[----:B------:R-:W-:Y:S02]  /*1c50*/  UIMAD UR7, UR15, UR7, UR5 ;  /* 0x000000070f0772a4 */ /* 0x000fe4000f8e0205 */
[----:B------:R-:W-:-:S02]  /*1c60*/  UIADD3 UR6, UPT, UPT, -UR14, URZ, URZ ;  /* 0x000000ff0e067290 */ /* 0x000fc4000fffe1ff */
[----:B------:R-:W-:Y:S02]  /*1c70*/  UIMAD UR8, UR12, UR8, UR43 ;  /* 0x000000080c0872a4 */ /* 0x000fe4000f8e022b */
[----:B------:R-:W-:Y:S02]  /*1c80*/  UIMAD UR13, UR10, UR6, UR4 ;  /* 0x000000060a0d72a4 */ /* 0x000fe4000f8e0204 */
[----:B-1----:R-:W-:Y:S02]  /*1c90*/  UIMAD UR11, UR8, UR20, UR9 ;  /* 0x00000014080b72a4 */ /* 0x002fe4000f8e0209 */
[----:B------:R-:W-:Y:S01]  /*1ca0*/  UIMAD UR12, UR7, UR21, UR16 ;  /* 0x00000015070c72a4 */ /* 0x000fe2000f8e0210 */
[----:B------:R-:W1:Y:S02]  /*1cb0*/  LDCU.64 UR4, c[0x0][0x4f8] ;  /* 0x00009f00ff0477ac */ /* 0x000e640008000a00 */
[----:B------:R-:W4:Y:S01]  /*1cc0*/  LDCU UR6, c[0x0][0x500] ;  /* 0x0000a000ff0677ac */ /* 0x000f220008000800 */
[----:B------:R-:W-:Y:S01]  /*1cd0*/  UIMAD UR13, UR13, UR19, UR17 ;  /* 0x000000130d0d72a4 */ /* 0x000fe2000f8e0211 */
[----:B------:R-:W-:Y:S01]  /*1ce0*/  UMOV UR28, URZ ;  /* 0x000000ff001c7c82 */ /* 0x000fe20008000000 */
[----:B------:R-:W-:Y:S01]  /*1cf0*/  UMOV UR7, UR31 ;  /* 0x0000001f00077c82 */ /* 0x000fe20008000000 */
[----:B------:R-:W-:Y:S01]  /*1d00*/  UMOV UR20, URZ ;  /* 0x000000ff00147c82 */ /* 0x000fe20008000000 */
[----:B------:R-:W-:Y:S01]  /*1d10*/  UMOV UR21, URZ ;  /* 0x000000ff00157c82 */ /* 0x000fe20008000000 */
[----:B---3--:R-:W-:-:S07]  /*1d20*/  UMOV UR22, URZ ;  /* 0x000000ff00167c82 */ /* 0x008fce0008000000 */
.L_x_29:
[----:B------:R-:W-:Y:S01]  /*1d30*/  @!P3 MOV R3, 0x6000 ;  /* 0x000060000003b802 */ /* 0x000fe20000000f00 */
[----:B------:R-:W-:Y:S01]  /*1d40*/  ULEA UR9, UR7, UR30, 0x3 ;  /* 0x0000001e07097291 */ /* 0x000fe2000f8e18ff */
[----:B--2---:R-:W-:Y:S11]  /*1d50*/  @P0 BRA `(.L_x_24) ;  /* 0x0000000000100947 */ /* 0x004ff60003800000 */
[----:B------:R-:W-:Y:S04]  /*1d60*/  MOV R4, UR27 ;  /* 0x0000001b00047c02 */ /* 0x000fe80008000f00 */
[----:B------:R-:W-:Y:S04]  /*1d70*/  SHF.L.U32 R4, R4, 0x1f, RZ ;  /* 0x0000001f04047819 */ /* 0x000fe800000006ff */
[----:B------:R-:W2:Y:S02]  /*1d80*/  SYNCS.PHASECHK.TRANS64.TRYWAIT P0, [UR9+0x80], R4 ;  /* 0x00008004ff0075a7 */ /* 0x000ea40008001109 */
[----:B--2---:R-:W-:Y:S05]  /*1d90*/  @!P0 BRA `(.L_x_25) ;  /* 0x0000008800d08947 */ /* 0x004fea0003800000 */
.L_x_24:
[----:B------:R3:W-:Y:S01]  /*1da0*/  @!P3 SYNCS.ARRIVE.TRANS64 RZ, [UR9], R3 ;  /* 0x00000003ffffb9a7 */ /* 0x0007e20008000009 */
[----:B------:R-:W-:Y:S04]  /*1db0*/  ULOP3.LUT UR8, UR38, 0x2, URZ, 0xfc, !UPT ;  /* 0x0000000226087892 */ /* 0x000fe8000f8efcff */
[----:B------:R-:W-:Y:S09]  /*1dc0*/  UISETP.NE.AND UP0, UPT, UR8, 0x2, UPT ;  /* 0x000000020800788c */ /* 0x000ff2000bf05270 */
[----:B------:R-:W-:Y:S05]  /*1dd0*/  BRA.U UP0, `(.L_x_26) ;  /* 0x0000000100047547 */ /* 0x000fea000b800000 */
[----:B-1--4-:R-:W-:Y:S05]  /*1de0*/  BPT.TRAP 0x1 ;  /* 0x000000040000795c */ /* 0x012fea0000300000 */
.L_x_26:
[----:B------:R-:W-:Y:S04]  /*1df0*/  BSSY.RECONVERGENT B0, `(.L_x_27) ;  /* 0x0000003000007945 */ /* 0x000fe80003800200 */
[----:B------:R-:W-:Y:S05]  /*1e00*/  @P2 BRA `(.L_x_28) ;  /* 0x0000000000042947 */ /* 0x000fea0003800000 */
[----:B-1--4-:R-:W-:Y:S05]  /*1e10*/  BPT.TRAP 0x1 ;  /* 0x000000040000795c */ /* 0x012fea0000300000 */
.L_x_28:
[----:B-1--4-:R-:W-:Y:S05]  /*1e20*/  BSYNC.RECONVERGENT B0 ;  /* 0x0000000000007941 */ /* 0x012fea0003800200 */
.L_x_27:
[----:B------:R-:W-:Y:S02]  /*1e30*/  UIADD3 UR8, UPT, UPT, UR7, 0x1, URZ ;  /* 0x0000000107087890 */ /* 0x000fe4000fffe0ff */
[----:B------:R-:W-:Y:S02]  /*1e40*/  UIMAD UR15, UR20, UR23, UR4 ;  /* 0x00000017140f72a4 */ /* 0x000fe4000f8e0204 */
[----:B------:R-:W-:Y:S02]  /*1e50*/  UISETP.NE.AND UP0, UPT, UR8, 0x10, UPT ;  /* 0x000000100800788c */ /* 0x000fe4000bf05270 */
[----:B------:R-:W-:Y:S02]  /*1e60*/  ULEA UR17, UR7, UR30, 0xd ;  /* 0x0000001e07117291 */ /* 0x000fe4000f8e68ff */
[----:B------:R-:W-:Y:S02]  /*1e70*/  USEL UR10, URZ, 0x1, UP0 ;  /* 0x00000001ff0a7887 */ /* 0x000fe40008000000 */
[----:B------:R-:W-:Y:S02]  /*1e80*/  USEL UR31, UR8, URZ, UP0 ;  /* 0x000000ff081f7287 */ /* 0x000fe40008000000 */
[----:B------:R-:W-:Y:S02]  /*1e90*/  ULOP3.LUT UR27, UR27, UR10, URZ, 0x3c, !UPT ;  /* 0x0000000a1b1b7292 */ /* 0x000fe4000f8e3cff */
[----:B------:R-:W-:Y:S02]  /*1ea0*/  ULEA UR8, UR31, UR30, 0x3 ;  /* 0x0000001e1f087291 */ /* 0x000fe4000f8e18ff */
[----:B------:R-:W-:Y:S02]  /*1eb0*/  ULEA UR16, UR7, UR30, 0xc ;  /* 0x0000001e07107291 */ /* 0x000fe4000f8e60ff */
[----:B------:R-:W-:Y:S01]  /*1ec0*/  UIADD3 UR34, UP0, UPT, UR46, 0x80, URZ ;  /* 0x000000802e227890 */ /* 0x000fe2000ff1e0ff */
[----:B--2---:R-:W-:Y:S01]  /*1ed0*/  MOV R0, UR27 ;  /* 0x0000001b00007c02 */ /* 0x004fe20008000f00 */
[----:B------:R-:W-:Y:S02]  /*1ee0*/  ULOP3.LUT UR9, UR9, 0xfefffff8, URZ, 0xc0, !UPT ;  /* 0xfefffff809097892 */ /* 0x000fe4000f8ec0ff */
[----:B------:R-:W-:Y:S01]  /*1ef0*/  USHF.L.U32 UR10, UR28, 0x5, URZ ;  /* 0x000000051c0a7899 */ /* 0x000fe200080006ff */
[----:B------:R-:W-:Y:S01]  /*1f00*/  SHF.L.U32 R0, R0, 0x1f, RZ ;  /* 0x0000001f00007819 */ /* 0x000fe200000006ff */
[----:B------:R-:W-:Y:S02]  /*1f10*/  UIADD3.X UR35, UPT, UPT, URZ, UR47, URZ, UP0, !UPT ;  /* 0x0000002fff237290 */ /* 0x000fe400087fe4ff */
[----:B------:R-:W-:Y:S01]  /*1f20*/  UIADD3 UR32, UP3, UPT, UR46, 0x200, URZ ;  /* 0x000002002e207890 */ /* 0x000fe2000ff7e0ff */
[----:B------:R1:W2:Y:S01]  /*1f30*/  SYNCS.PHASECHK.TRANS64.TRYWAIT P0, [UR8+0x80], R0 ;  /* 0x00008000ff0075a7 */ /* 0x0002a20008001108 */
[----:B------:R-:W-:Y:S02]  /*1f40*/  UIMAD UR8, UR21, UR24, UR5 ;  /* 0x00000018150872a4 */ /* 0x000fe4000f8e0205 */
[----:B------:R-:W-:Y:S02]  /*1f50*/  UIMAD UR7, UR22, UR25, UR6 ;  /* 0x00000019160772a4 */ /* 0x000fe4000f8e0206 */
[----:B------:R-:W-:Y:S02]  /*1f60*/  ULEA UR15, UR8, UR15, 0x5 ;  /* 0x0000000f080f7291 */ /* 0x000fe4000f8e28ff */
[----:B------:R-:W-:Y:S02]  /*1f70*/  UIADD3 UR8, UPT, UPT, UR17, 0x8400, URZ ;  /* 0x0000840011087890 */ /* 0x000fe4000fffe0ff */
[----:B------:R-:W-:Y:S02]  /*1f80*/  ULEA UR7, UR7, UR15, 0xa ;  /* 0x0000000f07077291 */ /* 0x000fe4000f8e50ff */
[----:B------:R-:W-:Y:S02]  /*1f90*/  UIADD3.X UR33, UPT, UPT, URZ, UR47, URZ, UP3, !UPT ;  /* 0x0000002fff217290 */ /* 0x000fe40009ffe4ff */
[----:B------:R-:W-:Y:S02]  /*1fa0*/  UPRMT UR7, UR7, 0x5410, URZ ;  /* 0x0000541007077896 */ /* 0x000fe400080000ff */
[----:B------:R-:W-:Y:S02]  /*1fb0*/  UIADD3 UR16, UPT, UPT, UR16, 0x28400, URZ ;  /* 0x0002840010107890 */ /* 0x000fe4000fffe0ff */
[----:B------:R-:W-:Y:S02]  /*1fc0*/  UIADD3 UR37, UPT, UPT, UR20, 0x1, URZ ;  /* 0x0000000114257890 */ /* 0x000fe4000fffe0ff */
[----:B------:R-:W-:Y:S02]  /*1fd0*/  UIADD3 UR29, UPT, UPT, UR21, 0x1, URZ ;  /* 0x00000001151d7890 */ /* 0x000fe4000fffe0ff */
[----:B------:R-:W-:Y:S02]  /*1fe0*/  UISETP.NE.AND UP2, UPT, UR37, UR49, UPT ;  /* 0x000000312500728c */ /* 0x000fe4000bf45270 */
[----:B------:R-:W-:Y:S02]  /*1ff0*/  UIADD3 UR26, UPT, UPT, UR22, 0x1, URZ ;  /* 0x00000001161a7890 */ /* 0x000fe4000fffe0ff */
[----:B------:R-:W-:Y:S01]  /*2000*/  UIADD3 UR36, UPT, UPT, UR36, 0x1, URZ ;  /* 0x0000000124247890 */ /* 0x000fe2000fffe0ff */
[----:B------:R-:W-:Y:S01]  /*2010*/  UMOV UR44, 0x0 ;  /* 0x00000000002c7882 */ /* 0x000fe20000000000 */
[----:B------:R-:W-:Y:S01]  /*2020*/  UMOV UR45, 0x10000000 ;  /* 0x10000000002d7882 */ /* 0x000fe20000000000 */
[----:B------:R-:W-:Y:S01]  /*2030*/  UMOV UR17, UR9 ;  /* 0x0000000900117c82 */ /* 0x000fe20008000000 */
[----:B------:R4:W-:Y:S01]  /*2040*/  UTMALDG.5D.IM2COL.2CTA [UR8], [UR34], UR7, desc[UR44] ;  /* 0x00002c08220073b4 */ /* 0x0009e20008261007 */
[----:B------:R-:W-:Y:S02]  /*2050*/  UMOV UR19, UR10 ;  /* 0x0000000a00137c82 */ /* 0x000fe40008000000 */
[----:B------:R-:W-:Y:S04]  /*2060*/  @UP2 UIADD3 UR29, UPT, UPT, UR21, URZ, URZ ;  /* 0x000000ff151d2290 */ /* 0x000fe8000fffe0ff */
[----:B------:R-:W-:Y:S01]  /*2070*/  UISETP.NE.AND UP1, UPT, UR29, UR40, UPT ;  /* 0x000000281d00728c */ /* 0x000fe2000bf25270 */
[----:B------:R3:W-:Y:S10]  /*2080*/  UTMALDG.5D.2CTA [UR16], [UR32], desc[UR44] ;  /* 0x00002c10200075b4 */ /* 0x0007f40008221000 */
[----:B------:R-:W-:Y:S04]  /*2090*/  @UP1 UIADD3 UR26, UPT, UPT, UR22, URZ, URZ ;  /* 0x000000ff161a1290 */ /* 0x000fe8000fffe0ff */
[----:B------:R-:W-:Y:S02]  /*20a0*/  UISETP.NE.AND UP0, UPT, UR26, UR41, UPT ;  /* 0x000000291a00728c */ /* 0x000fe4000bf05270 */
[----:B----4-:R-:W-:Y:S09]  /*20b0*/  UIADD3 UR8, UPT, UPT, UR28, 0x1, URZ ;  /* 0x000000011c087890 */ /* 0x010ff2000fffe0ff */
[----:B------:R-:W-:Y:S01]  /*20c0*/  @UP0 UIADD3 UR8, UPT, UPT, UR28, URZ, URZ ;  /* 0x000000ff1c080290 */ /* 0x000fe2000fffe0ff */
[----:B------:R-:W-:Y:S01]  /*20d0*/  UMOV UR7, UR31 ;  /* 0x0000001f00077c82 */ /* 0x000fe20008000000 */
[----:B---3--:R-:W-:Y:S02]  /*20e0*/  USEL UR22, UR26, URZ, UP0 ;  /* 0x000000ff1a167287 */ /* 0x008fe40008000000 */
[----:B------:R-:W-:Y:S02]  /*20f0*/  UISETP.NE.AND UP0, UPT, UR36, UR42, UPT ;  /* 0x0000002a2400728c */ /* 0x000fe4000bf05270 */
[----:B------:R-:W-:Y:S02]  /*2100*/  USEL UR20, UR37, URZ, UP2 ;  /* 0x000000ff25147287 */ /* 0x000fe40009000000 */
[----:B------:R-:W-:Y:S01]  /*2110*/  USEL UR21, UR29, URZ, UP1 ;  /* 0x000000ff1d157287 */ /* 0x000fe20008800000 */
[----:B------:R-:W-:Y:S04]  /*2120*/  UMOV UR28, UR8 ;  /* 0x00000008001c7c82 */ /* 0x000fe80008000000 */
[----:B-1----:R-:W-:Y:S07]  /*2130*/  BRA.U UP0, `(.L_x_29) ;  /* 0xfffffff900fc7547 */ /* 0x002fee000b83ffff */
.L_x_23:
[----:B------:R-:W-:Y:S01]  /*2140*/  ULEA UR4, UR31, UR30, 0x3 ;  /* 0x0000001e1f047291 */ /* 0x000fe2000f8e18ff */
[----:B-1----:R-:W-:Y:S01]  /*2150*/  MOV R0, UR27 ;  /* 0x0000001b00007c02 */ /* 0x002fe20008000f00 */
[----:B------:R-:W-:Y:S01]  /*2160*/  @!P1 SYNCS.ARRIVE.TRANS64.A1T0 RZ, [UR30+0x148], RZ ;  /* 0x000148ffffff99a7 */ /* 0x000fe2000810001e */
[----:B------:R-:W-:Y:S02]  /*2170*/  UISETP.GE.AND UP0, UPT, UR51, 0x1, UPT ;  /* 0x000000013300788c */ /* 0x000fe4000bf06270 */
[----:B------:R-:W-:-:S04]  /*2180*/  SHF.L.U32 R0, R0, 0x1f, RZ ;  /* 0x0000001f00007819 */ /* 0x000fc800000006ff */
[----:B--2---:R1:W2:Y:S03]  /*2190*/  SYNCS.PHASECHK.TRANS64.TRYWAIT P0, [UR4+0x80], R0 ;  /* 0x00008000ff0075a7 */ /* 0x0042a60008001104 */
[----:B------:R-:W-:Y:S05]  /*21a0*/  BRA.U !UP0, `(.L_x_30) ;  /* 0x0000000508a47547 */ /* 0x000fea000b800000 */
[----:B------:R-:W3:Y:S01]  /*21b0*/  LDCU.128 UR8, c[0x0][0x480] ;  /* 0x00009000ff0877ac */ /* 0x000ee20008000c00 */
[----:B------:R-:W4:Y:S01]  /*21c0*/  LDCU.128 UR32, c[0x0][0x490] ;  /* 0x00009200ff2077ac */ /* 0x000f220008000c00 */
[----:B------:R-:W1:Y:S01]  /*21d0*/  LDCU UR13, c[0x0][0x4c8] ;  /* 0x00009900ff0d77ac */ /* 0x000e620008000800 */
        /* <DEDUP_REMOVED lines=10> */
[----:B------:R-:W1:Y:S05]  /*2280*/  LDCU.64 UR40, c[0x0][0x390] ;  /* 0x00007200ff2877ac */ /* 0x000e6a0008000a00 */
[----:B------:R-:W-:Y:S01]  /*2290*/  UMOV UR4, UR7 ;  /* 0x0000000700047c82 */ /* 0x000fe20008000000 */
[----:B------:R-:W1:Y:S01]  /*22a0*/  LDCU.64 UR24, c[0x0][0x4d0] ;  /* 0x00009a00ff1877ac */ /* 0x000e620008000a00 */
[----:B------:R-:W-:Y:S01]  /*22b0*/  USHF.R.U32.HI UR4, URZ, UR33, UR4 ;  /* 0x00000021ff047299 */ /* 0x000fe20008011604 */
[----:B------:R-:W4:Y:S03]  /*22c0*/  LDCU.64 UR32, c[0x0][0x4c0] ;  /* 0x00009800ff2077ac */ /* 0x000f260008000a00 */
[----:B------:R-:W-:-:S02]  /*22d0*/  USEL UR4, UR5, UR4, !UP0 ;  /* 0x0000000405047287 */ /* 0x000fc4000c000000 */
[----:B------:R-:W-:Y:S02]  /*22e0*/  UISETP.NE.AND UP0, UPT, UR34, 0x1, UPT ;  /* 0x000000012200788c */ /* 0x000fe4000bf05270 */
[----:B------:R-:W-:Y:S02]  /*22f0*/  UIMAD.WIDE.U32 UR6, UR4, UR35, URZ ;  /* 0x00000023040672a5 */ /* 0x000fe4000f8e00ff */
[----:B------:R-:W-:Y:S01]  /*2300*/  UIADD3 UR42, UPT, UPT, UR51, UR42, URZ ;  /* 0x0000002a332a7290 */ /* 0x000fe2000fffe0ff */
[----:B------:R-:W-:-:S04]  /*2310*/  UMOV UR37, UR51 ;  /* 0x0000003300257c82 */ /* 0x000fc80008000000 */
[----:B------:R-:W-:Y:S01]  /*2320*/  UMOV UR6, UR7 ;  /* 0x0000000700067c82 */ /* 0x000fe20008000000 */
[----:B------:R-:W-:Y:S02]  /*2330*/  UIADD3 UR7, UPT, UPT, -UR5, URZ, URZ ;  /* 0x000000ff05077290 */ /* 0x000fe4000fffe1ff */
[----:B---3--:R-:W-:Y:S02]  /*2340*/  USHF.R.U32.HI UR6, URZ, UR9, UR6 ;  /* 0x00000009ff067299 */ /* 0x008fe40008011606 */
[----:B------:R-:W-:Y:S02]  /*2350*/  UIMAD UR7, UR8, UR7, UR43 ;  /* 0x00000007080772a4 */ /* 0x000fe4000f8e022b */
[----:B------:R-:W-:Y:S02]  /*2360*/  USEL UR14, UR4, UR6, !UP0 ;  /* 0x00000006040e7287 */ /* 0x000fe4000c000000 */
[----:B------:R-:W-:Y:S02]  /*2370*/  UIADD3 UR6, UPT, UPT, -UR4, URZ, URZ ;  /* 0x000000ff04067290 */ /* 0x000fe4000fffe1ff */
[----:B------:R-:W-:-:S02]  /*2380*/  UIADD3 UR9, UPT, UPT, -UR14, URZ, URZ ;  /* 0x000000ff0e097290 */ /* 0x000fc4000fffe1ff */
[----:B------:R-:W-:Y:S02]  /*2390*/  UIMAD UR12, UR11, UR6, UR5 ;  /* 0x000000060b0c72a4 */ /* 0x000fe4000f8e0205 */
[----:B------:R-:W-:Y:S02]  /*23a0*/  UIMAD UR9, UR34, UR9, UR4 ;  /* 0x00000009220972a4 */ /* 0x000fe4000f8e0204 */
[----:B----4-:R-:W-:Y:S01]  /*23b0*/  UIMAD UR11, UR7, UR32, UR10 ;  /* 0x00000020070b72a4 */ /* 0x010fe2000f8e020a */
[----:B------:R-:W3:Y:S02]  /*23c0*/  LDCU UR43, c[0x0][0x38c] ;  /* 0x00007180ff2b77ac */ /* 0x000ee40008000800 */
[----:B------:R-:W4:Y:S01]  /*23d0*/  LDCU UR6, c[0x0][0x500] ;  /* 0x0000a000ff0677ac */ /* 0x000f220008000800 */
[----:B------:R-:W2:Y:S01]  /*23e0*/  LDCU.64 UR4, c[0x0][0x4f8] ;  /* 0x00009f00ff0477ac */ /* 0x000ea20008000a00 */
[----:B-1----:R-:W-:Y:S02]  /*23f0*/  UIMAD UR12, UR12, UR33, UR16 ;  /* 0x000000210c0c72a4 */ /* 0x002fe4000f8e0210 */
[----:B------:R-:W-:Y:S01]  /*2400*/  UIMAD UR13, UR9, UR13, UR17 ;  /* 0x0000000d090d72a4 */ /* 0x000fe2000f8e0211 */
[----:B------:R-:W-:-:S11]  /*2410*/  UMOV UR7, UR31 ;  /* 0x0000001f00077c82 */ /* 0x000fd60008000000 */
.L_x_36:
[----:B------:R-:W-:Y:S01]  /*2420*/  @!P3 MOV R3, 0x6000 ;  /* 0x000060000003b802 */ /* 0x000fe20000000f00 */
[----:B------:R-:W-:Y:S01]  /*2430*/  ULEA UR9, UR7, UR30, 0x3 ;  /* 0x0000001e07097291 */ /* 0x000fe2000f8e18ff */
[----:B--23--:R-:W-:Y:S11]  /*2440*/  @P0 BRA `(.L_x_31) ;  /* 0x0000000000100947 */ /* 0x00cff60003800000 */
[----:B------:R-:W-:Y:S04]  /*2450*/  MOV R4, UR27 ;  /* 0x0000001b00047c02 */ /* 0x000fe80008000f00 */
[----:B------:R-:W-:Y:S04]  /*2460*/  SHF.L.U32 R4, R4, 0x1f, RZ ;  /* 0x0000001f04047819 */ /* 0x000fe800000006ff */
[----:B------:R-:W1:Y:S02]  /*2470*/  SYNCS.PHASECHK.TRANS64.TRYWAIT P0, [UR9+0x80], R4 ;  /* 0x00008004ff0075a7 */ /* 0x000e640008001109 */
[----:B-1----:R-:W-:Y:S05]  /*2480*/  @!P0 BRA `(.L_x_32) ;  /* 0x00000084002c8947 */ /* 0x002fea0003800000 */
.L_x_31:
[----:B------:R2:W-:Y:S01]  /*2490*/  @!P3 SYNCS.ARRIVE.TRANS64 RZ, [UR9], R3 ;  /* 0x00000003ffffb9a7 */ /* 0x0005e20008000009 */
[----:B------:R-:W-:Y:S04]  /*24a0*/  ULOP3.LUT UR8, UR38, 0x2, URZ, 0xfc, !UPT ;  /* 0x0000000226087892 */ /* 0x000fe8000f8efcff */
[----:B------:R-:W-:Y:S09]  /*24b0*/  UISETP.NE.AND UP0, UPT, UR8, 0x2, UPT ;  /* 0x000000020800788c */ /* 0x000ff2000bf05270 */
[----:B------:R-:W-:Y:S05]  /*24c0*/  BRA.U UP0, `(.L_x_33) ;  /* 0x0000000100047547 */ /* 0x000fea000b800000 */
[----:B---34-:R-:W-:Y:S05]  /*24d0*/  BPT.TRAP 0x1 ;  /* 0x000000040000795c */ /* 0x018fea0000300000 */
.L_x_33:
[----:B------:R-:W-:Y:S04]  /*24e0*/  BSSY.RECONVERGENT B0, `(.L_x_34) ;  /* 0x0000003000007945 */ /* 0x000fe80003800200 */
[----:B------:R-:W-:Y:S05]  /*24f0*/  @P2 BRA `(.L_x_35) ;  /* 0x0000000000042947 */ /* 0x000fea0003800000 */
[----:B---34-:R-:W-:Y:S05]  /*2500*/  BPT.TRAP 0x1 ;  /* 0x000000040000795c */ /* 0x018fea0000300000 */
.L_x_35:
[----:B---34-:R-:W-:Y:S05]  /*2510*/  BSYNC.RECONVERGENT B0 ;  /* 0x0000000000007941 */ /* 0x018fea0003800200 */
.L_x_34:
        /* <DEDUP_REMOVED lines=8> */
[----:B------:R-:W-:Y:S02]  /*25a0*/  UIMAD UR10, UR21, UR24, UR5 ;  /* 0x00000018150a72a4 */ /* 0x000fe4000f8e0205 */
[----:B------:R-:W-:Y:S01]  /*25b0*/  UIADD3 UR34, UP0, UPT, UR46, 0x80, URZ ;  /* 0x000000802e227890 */ /* 0x000fe2000ff1e0ff */
[----:B-1----:R-:W-:Y:S01]  /*25c0*/  MOV R0, UR27 ;  /* 0x0000001b00007c02 */ /* 0x002fe20008000f00 */
[----:B------:R-:W-:Y:S02]  /*25d0*/  ULEA UR15, UR10, UR15, 0x5 ;  /* 0x0000000f0a0f7291 */ /* 0x000fe4000f8e28ff */
[----:B------:R-:W-:Y:S01]  /*25e0*/  USHF.L.U32 UR19, UR28, 0x5, URZ ;  /* 0x000000051c137899 */ /* 0x000fe200080006ff */
[----:B------:R-:W-:Y:S01]  /*25f0*/  SHF.L.U32 R0, R0, 0x1f, RZ ;  /* 0x0000001f00007819 */ /* 0x000fe200000006ff */
[----:B------:R-:W-:Y:S02]  /*2600*/  ULOP3.LUT UR9, UR9, 0xfefffff8, URZ, 0xc0, !UPT ;  /* 0xfefffff809097892 */ /* 0x000fe4000f8ec0ff */
[----:B------:R-:W-:Y:S01]  /*2610*/  UIADD3.X UR35, UPT, UPT, URZ, UR47, URZ, UP0, !UPT ;  /* 0x0000002fff237290 */ /* 0x000fe200087fe4ff */
[----:B------:R1:W3:Y:S01]  /*2620*/  SYNCS.PHASECHK.TRANS64.TRYWAIT P0, [UR8+0x80], R0 ;  /* 0x00008000ff0075a7 */ /* 0x0002e20008001108 */
[----:B------:R-:W-:Y:S02]  /*2630*/  ULEA UR8, UR7, UR30, 0xd ;  /* 0x0000001e07087291 */ /* 0x000fe4000f8e68ff */
[----:B------:R-:W-:Y:S02]  /*2640*/  UIMAD UR7, UR22, UR25, UR6 ;  /* 0x00000019160772a4 */ /* 0x000fe4000f8e0206 */
[----:B------:R-:W-:Y:S02]  /*2650*/  UIADD3 UR8, UPT, UPT, UR8, 0x8400, URZ ;  /* 0x0000840008087890 */ /* 0x000fe4000fffe0ff */
[----:B------:R-:W-:Y:S02]  /*2660*/  ULEA UR7, UR7, UR15, 0xa ;  /* 0x0000000f07077291 */ /* 0x000fe4000f8e50ff */
[----:B------:R-:W-:Y:S02]  /*2670*/  UIADD3 UR32, UP3, UPT, UR46, 0x200, URZ ;  /* 0x000002002e207890 */ /* 0x000fe4000ff7e0ff */
[----:B------:R-:W-:Y:S02]  /*2680*/  UPRMT UR7, UR7, 0x5410, URZ ;  /* 0x0000541007077896 */ /* 0x000fe400080000ff */
[----:B------:R-:W-:Y:S02]  /*2690*/  UIADD3.X UR33, UPT, UPT, URZ, UR47, URZ, UP3, !UPT ;  /* 0x0000002fff217290 */ /* 0x000fe40009ffe4ff */
[----:B------:R-:W-:Y:S02]  /*26a0*/  UIADD3 UR16, UPT, UPT, UR16, 0x28400, URZ ;  /* 0x0002840010107890 */ /* 0x000fe4000fffe0ff */
[----:B------:R-:W-:Y:S02]  /*26b0*/  UIADD3 UR36, UPT, UPT, UR20, 0x1, URZ ;  /* 0x0000000114247890 */ /* 0x000fe4000fffe0ff */
[----:B------:R-:W-:Y:S02]  /*26c0*/  UIADD3 UR29, UPT, UPT, UR21, 0x1, URZ ;  /* 0x00000001151d7890 */ /* 0x000fe4000fffe0ff */
[----:B------:R-:W-:Y:S02]  /*26d0*/  UISETP.NE.AND UP2, UPT, UR36, UR43, UPT ;  /* 0x0000002b2400728c */ /* 0x000fe4000bf45270 */
[----:B------:R-:W-:Y:S01]  /*26e0*/  UIADD3 UR26, UPT, UPT, UR22, 0x1, URZ ;  /* 0x00000001161a7890 */ /* 0x000fe2000fffe0ff */
[----:B------:R-:W-:Y:S01]  /*26f0*/  UMOV UR44, 0x0 ;  /* 0x00000000002c7882 */ /* 0x000fe20000000000 */
[----:B------:R-:W-:Y:S01]  /*2700*/  UMOV UR45, 0x10000000 ;  /* 0x10000000002d7882 */ /* 0x000fe20000000000 */
[----:B------:R-:W-:Y:S01]  /*2710*/  UMOV UR10, UR19 ;  /* 0x00000013000a7c82 */ /* 0x000fe20008000000 */
[----:B------:R-:W-:Y:S01]  /*2720*/  UMOV UR17, UR9 ;  /* 0x0000000900117c82 */ /* 0x000fe20008000000 */
[----:B------:R4:W-:Y:S04]  /*2730*/  UTMALDG.5D.IM2COL.2CTA [UR8], [UR34], UR7, desc[UR44] ;  /* 0x00002c08220073b4 */ /* 0x0009e80008261007 */
[----:B------:R-:W-:Y:S04]  /*2740*/  @UP2 UIADD3 UR29, UPT, UPT, UR21, URZ, URZ ;  /* 0x000000ff151d2290 */ /* 0x000fe8000fffe0ff */
[----:B------:R-:W-:Y:S01]  /*2750*/  UISETP.NE.AND UP1, UPT, UR29, UR40, UPT ;  /* 0x000000281d00728c */ /* 0x000fe2000bf25270 */
[----:B------:R2:W-:Y:S10]  /*2760*/  UTMALDG.5D.2CTA [UR16], [UR32], desc[UR44] ;  /* 0x00002c10200075b4 */ /* 0x0005f40008221000 */
[----:B------:R-:W-:Y:S04]  /*2770*/  @UP1 UIADD3 UR26, UPT, UPT, UR22, URZ, URZ ;  /* 0x000000ff161a1290 */ /* 0x000fe8000fffe0ff */
[----:B------:R-:W-:Y:S02]  /*2780*/  UISETP.NE.AND UP0, UPT, UR26, UR41, UPT ;  /* 0x000000291a00728c */ /* 0x000fe4000bf05270 */
[----:B----4-:R-:W-:Y:S09]  /*2790*/  UIADD3 UR8, UPT, UPT, UR28, 0x1, URZ ;  /* 0x000000011c087890 */ /* 0x010ff2000fffe0ff */
[----:B------:R-:W-:Y:S02]  /*27a0*/  @UP0 UIADD3 UR8, UPT, UPT, UR28, URZ, URZ ;  /* 0x000000ff1c080290 */ /* 0x000fe4000fffe0ff */
[----:B------:R-:W-:Y:S02]  /*27b0*/  UIADD3 UR7, UPT, UPT, UR37, -0x1, URZ ;  /* 0xffffffff25077890 */ /* 0x000fe4000fffe0ff */
[----:B--2---:R-:W-:Y:S02]  /*27c0*/  USEL UR22, UR26, URZ, UP0 ;  /* 0x000000ff1a167287 */ /* 0x004fe40008000000 */
[----:B------:R-:W-:Y:S02]  /*27d0*/  UISETP.GT.U32.AND UP0, UPT, UR37, 0x1, UPT ;  /* 0x000000012500788c */ /* 0x000fe4000bf04070 */
[----:B------:R-:W-:Y:S02]  /*27e0*/  USEL UR20, UR36, URZ, UP2 ;  /* 0x000000ff24147287 */ /* 0x000fe40009000000 */
[----:B------:R-:W-:Y:S01]  /*27f0*/  USEL UR21, UR29, URZ, UP1 ;  /* 0x000000ff1d157287 */ /* 0x000fe20008800000 */
[----:B------:R-:W-:Y:S01]  /*2800*/  UMOV UR37, UR7 ;  /* 0x0000000700257c82 */ /* 0x000fe20008000000 */
[----:B------:R-:W-:Y:S01]  /*2810*/  UMOV UR7, UR31 ;  /* 0x0000001f00077c82 */ /* 0x000fe20008000000 */
[----:B------:R-:W-:Y:S02]  /*2820*/  UMOV UR28, UR8 ;  /* 0x00000008001c7c82 */ /* 0x000fe40008000000 */
[----:B-1----:R-:W-:Y:S07]  /*2830*/  BRA.U UP0, `(.L_x_36) ;  /* 0xfffffff900f87547 */ /* 0x002fee000b83ffff */
.L_x_30:
[----:B------:R-:W-:Y:S01]  /*2840*/  SHF.L.U32 R3, R2, 0x1f, RZ ;  /* 0x0000001f02037819 */ /* 0x000fe200000006ff */
[----:B------:R-:W-:-:S03]  /*2850*/  NOP ;  /* 0x0000000000007918 */ /* 0x000fc60000000000 */
[----:B--23--:R-:W2:Y:S02]  /*2860*/  SYNCS.PHASECHK.TRANS64.TRYWAIT P0, [UR30+0x150], R3 ;  /* 0x00015003ff0075a7 */ /* 0x00cea4000800111e */
[----:B--2---:R-:W-:Y:S05]  /*2870*/  @!P0 BRA `(.L_x_37) ;  /* 0x0000008000488947 */ /* 0x004fea0003800000 */
.L_x_158:
[----:B------:R-:W2:Y:S01]  /*2880*/  LDS.128 R4, [UR30+0x190] ;  /* 0x0001901eff047984 */ /* 0x000ea20008000c00 */
[----:B------:R-:W-:Y:S02]  /*2890*/  UIADD3 UR4, UPT, UPT, UR30, 0x158, URZ ;  /* 0x000001581e047890 */ /* 0x000fe4000fffe0ff */
[----:B------:R-:W-:Y:S01]  /*28a0*/  UISETP.GE.AND UP0, UPT, UR39, 0x1, UPT ;  /* 0x000000012700788c */ /* 0x000fe2000bf06270 */
[----:B------:R-:W-:Y:S01]  /*28b0*/  @!PT LDS RZ, [RZ] ;  /* 0x00000000fffff984 */ /* 0x000fe20000000800 */
[----:B------:R-:W-:Y:S01]  /*28c0*/  @!PT LDS RZ, [RZ] ;  /* 0x00000000fffff984 */ /* 0x000fe20000000800 */
[----:B------:R-:W-:Y:S01]  /*28d0*/  @!PT LDS RZ, [RZ] ;  /* 0x00000000fffff984 */ /* 0x000fe20000000800 */
[----:B------:R-:W-:Y:S01]  /*28e0*/  @!PT LDS RZ, [RZ] ;  /* 0x00000000fffff984 */ /* 0x000fe20000000800 */
[----:B------:R3:W-:Y:S06]  /*28f0*/  MEMBAR.ALL.CTA ;  /* 0x0000000000007992 */ /* 0x0007ec0000008000 */
[----:B---3--:R-:W3:Y:S01]  /*2900*/  FENCE.VIEW.ASYNC.S ;  /* 0x00000000000073c6 */ /* 0x008ee20000000000 */
[----:B------:R-:W-:-:S09]  /*2910*/  UPRMT UR4, URZ, 0x654, UR4 ;  /* 0x00000654ff047896 */ /* 0x000fd20008000004 */
[----:B---3--:R-:W-:Y:S01]  /*2920*/  SYNCS.ARRIVE.TRANS64.RED.A1T0 RZ, [UR4], RZ ;  /* 0x000000ffffff79a7 */ /* 0x008fe20008100404 */
[----:B--2---:R-:W-:-:S13]  /*2930*/  LOP3.LUT P0, RZ, R6, 0x1, RZ, 0xc0, !PT ;  /* 0x0000000106ff7812 */ /* 0x004fda000780c0ff */
[----:B------:R-:W-:Y:S01]  /*2940*/  VOTEU.ANY UP1, P0 ;  /* 0x0000000000ff7886 */ /* 0x000fe20000020100 */
[----:B------:R-:W-:-:S13]  /*2950*/  PLOP3.LUT P0, PT, PT, PT, UP1, 0x80, 0x8 ;  /* 0x000000000008781c */ /* 0x000fda0003f0f018 */
[----:B-1----:R-:W-:Y:S02]  /*2960*/  @P0 MOV R0, R4 ;  /* 0x0000000400000202 */ /* 0x002fe40000000f00 */
[----:B------:R-:W-:Y:S02]  /*2970*/  @P0 LOP3.LUT R4, R5, 0xffff, RZ, 0xc0, !PT ;  /* 0x0000ffff05040812 */ /* 0x000fe400078ec0ff */
[----:B------:R-:W-:Y:S02]  /*2980*/  @P0 R2UR UR6, R0 ;  /* 0x00000000000602ca */ /* 0x000fe400000e0000 */
[----:B------:R-:W-:-:S11]  /*2990*/  @P0 R2UR UR5, R4 ;  /* 0x00000000040502ca */ /* 0x000fd600000e0000 */
[----:B------:R-:W-:Y:S02]  /*29a0*/  @UP1 UMOV UR50, UR6 ;  /* 0x0000000600321c82 */ /* 0x000fe40008000000 */
[----:B------:R-:W-:Y:S01]  /*29b0*/  @UP1 UMOV UR48, UR5 ;  /* 0x0000000500301c82 */ /* 0x000fe20008000000 */
[----:B------:R-:W-:Y:S05]  /*29c0*/  BRA.U !UP0, `(.L_x_38) ;  /* 0x0000000108d47547 */ /* 0x000fea000b800000 */
[----:B------:R-:W1:Y:S01]  /*29d0*/  LDCU.128 UR16, c[0x0][0xc10] ;  /* 0x00018200ff1077ac */ /* 0x000e620008000c00 */
[----:B------:R-:W2:Y:S01]  /*29e0*/  LDCU UR20, c[0x0][0xc20] ;  /* 0x00018400ff1477ac */ /* 0x000ea20008000800 */
[----:B------:R-:W3:Y:S01]  /*29f0*/  LDCU UR13, c[0x0][0xc0c] ;  /* 0x00018180ff0d77ac */ /* 0x000ee20008000800 */
[----:B------:R-:W4:Y:S01]  /*2a00*/  LDCU.64 UR14, c[0x0][0xc28] ;  /* 0x00018500ff0e77ac */ /* 0x000f220008000a00 */
[----:B------:R-:W-:Y:S02]  /*2a10*/  UISETP.NE.AND UP3, UPT, UR39, 0x1, UPT ;  /* 0x000000012700788c */ /* 0x000fe4000bf65270 */
[----:B-1----:R-:W-:Y:S02]  /*2a20*/  UIMAD.WIDE.U32 UR4, UR53, UR19, URZ ;  /* 0x00000013350472a5 */ /* 0x002fe4000f8e00ff */
[----:B------:R-:W-:Y:S02]  /*2a30*/  UIMAD.WIDE.U32 UR6, UR54, UR16, URZ ;  /* 0x00000010360672a5 */ /* 0x000fe4000f8e00ff */
[----:B------:R-:W-:-:S02]  /*2a40*/  UISETP.NE.AND UP0, UPT, UR18, 0x1, UPT ;  /* 0x000000011200788c */ /* 0x000fc4000bf05270 */
[----:B------:R-:W-:Y:S01]  /*2a50*/  UIMAD.WIDE.U32 UR10, UR48, UR19, URZ ;  /* 0x00000013300a72a5 */ /* 0x000fe2000f8e00ff */
[----:B------:R-:W-:Y:S01]  /*2a60*/  UMOV UR4, UR5 ;  /* 0x0000000500047c82 */ /* 0x000fe20008000000 */
[----:B---3--:R-:W-:Y:S02]  /*2a70*/  UISETP.NE.AND UP2, UPT, UR13, 0x1, UPT ;  /* 0x000000010d00788c */ /* 0x008fe4000bf45270 */
[----:B--2---:R-:W-:Y:S02]  /*2a80*/  USHF.R.U32.HI UR5, URZ, UR20, UR4 ;  /* 0x00000014ff057299 */ /* 0x004fe40008011604 */
[----:B------:R-:W-:Y:S01]  /*2a90*/  UIMAD.WIDE.U32 UR8, UR50, UR16, URZ ;  /* 0x00000010320872a5 */ /* 0x000fe2000f8e00ff */
[----:B------:R-:W-:Y:S01]  /*2aa0*/  UMOV UR4, UR7 ;  /* 0x0000000700047c82 */ /* 0x000fe20008000000 */
[----:B------:R-:W-:Y:S02]  /*2ab0*/  USEL UR5, UR53, UR5, !UP0 ;  /* 0x0000000535057287 */ /* 0x000fe4000c000000 */
[----:B------:R-:W-:-:S02]  /*2ac0*/  USHF.R.U32.HI UR4, URZ, UR17, UR4 ;  /* 0x00000011ff047299 */ /* 0x000fc40008011604 */
[----:B----4-:R-:W-:Y:S02]  /*2ad0*/  UIMAD.WIDE.U32 UR6, UR5, UR14, URZ ;  /* 0x0000000e050672a5 */ /* 0x010fe4000f8e00ff */
[----:B------:R-:W-:Y:S01]  /*2ae0*/  USEL UR12, UR54, UR4, !UP2 ;  /* 0x00000004360c7287 */ /* 0x000fe2000d000000 */
[----:B------:R-:W-:Y:S02]  /*2af0*/  UMOV UR8, UR9 ;  /* 0x0000000900087c82 */ /* 0x000fe40008000000 */
[----:B------:R-:W-:Y:S01]  /*2b00*/  UMOV UR4, UR11 ;  /* 0x0000000b00047c82 */ /* 0x000fe20008000000 */
[----:B------:R-:W-:Y:S01]  /*2b10*/  UIMAD.WIDE.U32 UR10, UR12, UR14, URZ ;  /* 0x0000000e0c0a72a5 */ /* 0x000fe2000f8e00ff */
[----:B------:R-:W-:Y:S01]  /*2b20*/  UMOV UR6, UR7 ;  /* 0x0000000700067c82 */ /* 0x000fe20008000000 */
[----:B------:R-:W-:Y:S02]  /*2b30*/  USHF.R.U32.HI UR4, URZ, UR20, UR4 ;  /* 0x00000014ff047299 */ /* 0x000fe40008011604 */
[----:B------:R-:W-:-:S02]  /*2b40*/  @UP3 USHF.R.U32.HI UR5, URZ, UR15, UR6 ;  /* 0x0000000fff053299 */ /* 0x000fc40008011606 */
[----:B------:R-:W-:Y:S01]  /*2b50*/  USHF.R.U32.HI UR17, URZ, UR17, UR8 ;  /* 0x00000011ff117299 */ /* 0x000fe20008011608 */
[----:B------:R-:W-:Y:S01]  /*2b60*/  UMOV UR6, UR11 ;  /* 0x0000000b00067c82 */ /* 0x000fe20008000000 */
[----:B------:R-:W-:Y:S02]  /*2b70*/  USEL UR4, UR48, UR4, !UP0 ;  /* 0x0000000430047287 */ /* 0x000fe4000c000000 */
[----:B------:R-:W-:Y:S02]  /*2b80*/  @UP3 USHF.R.U32.HI UR12, URZ, UR15, UR6 ;  /* 0x0000000fff0c3299 */ /* 0x000fe40008011606 */
[----:B------:R-:W-:Y:S02]  /*2b90*/  UIMAD UR6, UR39, UR5, URZ ;  /* 0x00000005270672a4 */ /* 0x000fe4000f8e02ff */
[----:B------:R-:W-:Y:S02]  /*2ba0*/  USEL UR5, UR50, UR17, !UP2 ;  /* 0x0000001132057287 */ /* 0x000fe4000d000000 */
[----:B------:R-:W-:-:S02]  /*2bb0*/  UIMAD UR8, UR39, UR12, URZ ;  /* 0x0000000c270872a4 */ /* 0x000fc4000f8e02ff */
[----:B------:R-:W-:Y:S02]  /*2bc0*/  UISETP.GE.AND UP0, UPT, UR4, UR6, UPT ;  /* 0x000000060400728c */ /* 0x000fe4000bf06270 */
[----:B------:R-:W-:Y:S02]  /*2bd0*/  UIMAD.WIDE.U32 UR6, UR4, UR14, URZ ;  /* 0x0000000e040672a5 */ /* 0x000fe4000f8e00ff */
[----:B------:R-:W-:Y:S02]  /*2be0*/  UISETP.GE.OR UP0, UPT, UR5, UR8, UP0 ;  /* 0x000000080500728c */ /* 0x000fe40008706670 */
[----:B------:R-:W-:Y:S02]  /*2bf0*/  UIMAD.WIDE.U32 UR8, UR5, UR14, URZ ;  /* 0x0000000e050872a5 */ /* 0x000fe4000f8e00ff */
[----:B------:R-:W-:Y:S01]  /*2c00*/  UIADD3 UR10, UPT, UPT, -UR4, URZ, URZ ;  /* 0x000000ff040a7290 */ /* 0x000fe2000fffe1ff */
[----:B------:R-:W-:Y:S02]  /*2c10*/  UMOV UR6, UR7 ;  /* 0x0000000700067c82 */ /* 0x000fe40008000000 */
[----:B------:R-:W-:-:S02]  /*2c20*/  USHF.R.U32.HI UR6, URZ, UR15, UR6 ;  /* 0x0000000fff067299 */ /* 0x000fc40008011606 */
[----:B------:R-:W-:Y:S02]  /*2c30*/  UIMAD UR10, UR18, UR10, UR48 ;  /* 0x0000000a120a72a4 */ /* 0x000fe4000f8e0230 */
[----:B------:R-:W-:Y:S01]  /*2c40*/  USEL UR6, UR4, UR6, !UP3 ;  /* 0x0000000604067287 */ /* 0x000fe2000d800000 */
[----:B------:R-:W-:Y:S01]  /*2c50*/  @!UP0 UMOV UR7, UR9 ;  /* 0x0000000900078c82 */ /* 0x000fe20008000000 */
[----:B------:R-:W-:Y:S02]  /*2c60*/  UIADD3 UR9, UPT, UPT, -UR5, URZ, URZ ;  /* 0x000000ff05097290 */ /* 0x000fe4000fffe1ff */
[----:B------:R-:W-:Y:S02]  /*2c70*/  @!UP0 USHF.R.U32.HI UR7, URZ, UR15, UR7 ;  /* 0x0000000fff078299 */ /* 0x000fe40008011607 */
[----:B------:R-:W-:Y:S02]  /*2c80*/  UIADD3 UR8, UPT, UPT, -UR6, URZ, URZ ;  /* 0x000000ff06087290 */ /* 0x000fe4000fffe1ff */
[----:B------:R-:W-:-:S02]  /*2c90*/  @!UP0 USEL UR7, UR5, UR7, !UP3 ;  /* 0x0000000705078287 */ /* 0x000fc4000d800000 */
[----:B------:R-:W-:Y:S02]  /*2ca0*/  UIMAD UR8, UR39, UR8, UR4 ;  /* 0x00000008270872a4 */ /* 0x000fe4000f8e0204 */
[----:B------:R-:W-:Y:S02]  /*2cb0*/  @!UP0 UIADD3 UR6, UPT, UPT, UR6, -UR7, URZ ;  /* 0x8000000706068290 */ /* 0x000fe4000fffe0ff */
[----:B------:R-:W-:Y:S02]  /*2cc0*/  @!UP0 UIMAD UR7, UR8, UR12, UR7 ;  /* 0x0000000c080782a4 */ /* 0x000fe4000f8e0207 */
[----:B------:R-:W-:Y:S02]  /*2cd0*/  @!UP0 UIMAD UR4, UR39, UR6, UR5 ;  /* 0x00000006270482a4 */ /* 0x000fe4000f8e0205 */
[----:B------:R-:W-:Y:S02]  /*2ce0*/  UIMAD UR6, UR13, UR9, UR50 ;  /* 0x000000090d0672a4 */ /* 0x000fe4000f8e0232 */
[----:B------:R-:W-:Y:S01]  /*2cf0*/  UIMAD UR48, UR4, UR18, UR10 ;  /* 0x00000012043072a4 */ /* 0x000fe2000f8e020a */
[----:B------:R-:W-:-:S02]  /*2d00*/  @!UP0 UMOV UR5, UR7 ;  /* 0x0000000700058c82 */ /* 0x000fc40008000000 */
[----:B------:R-:W-:-:S12]  /*2d10*/  UIMAD UR50, UR5, UR13, UR6 ;  /* 0x0000000d053272a4 */ /* 0x000fd8000f8e0206 */
.L_x_38:
[----:B------:R-:W1:Y:S02]  /*2d20*/  LDCU UR4, c[0x0][0xc30] ;  /* 0x00018600ff0477ac */ /* 0x000e640008000800 */
[----:B-1----:R-:W-:-:S09]  /*2d30*/  UISETP.NE.AND UP0, UPT, UR4, 0x1, UPT ;  /* 0x000000010400788c */ /* 0x002fd2000bf05270 */
[----:B------:R-:W-:Y:S05]  /*2d40*/  BRA.U UP0, `(.L_x_39) ;  /* 0x0000000100447547 */ /* 0x000fea000b800000 */
[----:B------:R-:W1:Y:S01]  /*2d50*/  LDCU.128 UR8, c[0x0][0xc10] ;  /* 0x00018200ff0877ac */ /* 0x000e620008000c00 */
[----:B------:R-:W2:Y:S01]  /*2d60*/  LDCU UR12, c[0x0][0xc0c] ;  /* 0x00018180ff0c77ac */ /* 0x000ea20008000800 */
[----:B------:R-:W3:Y:S01]  /*2d70*/  LDCU UR13, c[0x0][0xc20] ;  /* 0x00018400ff0d77ac */ /* 0x000ee20008000800 */
[----:B-1----:R-:W-:Y:S02]  /*2d80*/  UIMAD.WIDE.U32 UR6, UR50, UR8, URZ ;  /* 0x00000008320672a5 */ /* 0x002fe4000f8e00ff */
[----:B------:R-:W-:Y:S02]  /*2d90*/  UIMAD.WIDE.U32 UR4, UR48, UR11, URZ ;  /* 0x0000000b300472a5 */ /* 0x000fe4000f8e00ff */
[----:B--2---:R-:W-:Y:S02]  /*2da0*/  UISETP.NE.AND UP2, UPT, UR12, 0x1, UPT ;  /* 0x000000010c00788c */ /* 0x004fe4000bf45270 */
[----:B------:R-:W-:Y:S01]  /*2db0*/  UISETP.NE.AND UP0, UPT, UR10, 0x1, UPT ;  /* 0x000000010a00788c */ /* 0x000fe2000bf05270 */
[----:B------:R-:W-:-:S02]  /*2dc0*/  UMOV UR6, UR7 ;  /* 0x0000000700067c82 */ /* 0x000fc40008000000 */
[----:B------:R-:W-:Y:S01]  /*2dd0*/  UMOV UR4, UR5 ;  /* 0x0000000500047c82 */ /* 0x000fe20008000000 */
[----:B------:R-:W-:Y:S02]  /*2de0*/  USHF.R.U32.HI UR6, URZ, UR9, UR6 ;  /* 0x00000009ff067299 */ /* 0x000fe40008011606 */
[----:B---3--:R-:W-:Y:S02]  /*2df0*/  USHF.R.U32.HI UR4, URZ, UR13, UR4 ;  /* 0x0000000dff047299 */ /* 0x008fe40008011604 */
[----:B------:R-:W-:Y:S02]  /*2e00*/  USEL UR5, UR50, UR6, !UP2 ;  /* 0x0000000632057287 */ /* 0x000fe4000d000000 */
[----:B------:R-:W-:-:S04]  /*2e10*/  USEL UR4, UR48, UR4, !UP0 ;  /* 0x0000000430047287 */ /* 0x000fc8000c000000 */
[----:B------:R-:W-:Y:S02]  /*2e20*/  UIADD3 UR6, UPT, UPT, UR5, -UR4, URZ ;  /* 0x8000000405067290 */ /* 0x000fe4000fffe0ff */
[----:B------:R-:W-:Y:S02]  /*2e30*/  UIADD3 UR4, UPT, UPT, -UR5, UR4, URZ ;  /* 0x0000000405047290 */ /* 0x000fe4000fffe1ff */
[----:B------:R-:W-:Y:S02]  /*2e40*/  UIMAD UR48, UR6, UR10, UR48 ;  /* 0x0000000a063072a4 */ /* 0x000fe4000f8e0230 */
[----:B------:R-:W-:-:S12]  /*2e50*/  UIMAD UR50, UR4, UR12, UR50 ;  /* 0x0000000c043272a4 */ /* 0x000fd8000f8e0232 */
.L_x_39:
[----:B------:R-:W-:Y:S01]  /*2e60*/  R2UR UR5, R92 ;  /* 0x000000005c0572ca */ /* 0x000fe200000e0000 */
[----:B------:R-:W-:Y:S01]  /*2e70*/  UMOV UR36, UR42 ;  /* 0x0000002a00247c82 */ /* 0x000fe20008000000 */
[----:B------:R-:W-:Y:S02]  /*2e80*/  R2UR UR4, R91 ;  /* 0x000000005b0472ca */ /* 0x000fe400000e0000 */
[----:B------:R-:W-:Y:S02]  /*2e90*/  PLOP3.LUT P1, PT, PT, PT, PT, 0x80, 0x8 ;  /* 0x000000000008781c */ /* 0x000fe40003f2f070 */
[----:B------:R-:W-:-:S07]  /*2ea0*/  LOP3.LUT R2, R2, 0x1, RZ, 0x3c, !PT ;  /* 0x0000000102027812 */ /* 0x000fce00078e3cff */
[----:B------:R-:W-:Y:S02]  /*2eb0*/  UIADD3 UR52, UPT, UPT, UR50, UR5, URZ ;  /* 0x0000000532347290 */ /* 0x000fe4000fffe0ff */
[----:B------:R-:W-:Y:S01]  /*2ec0*/  UIADD3 UR24, UPT, UPT, UR48, UR4, URZ ;  /* 0x0000000430187290 */ /* 0x000fe2000fffe0ff */
[----:B------:R-:W-:Y:S11]  /*2ed0*/  BRA.U UP1, `(.L_x_40) ;  /* 0xffffffe901a47547 */ /* 0x000ff6000b83ffff */
[----:B------:R-:W-:Y:S01]  /*2ee0*/  UIADD3 UR30, UPT, UPT, UR30, 0x80, URZ ;  /* 0x000000801e1e7890 */ /* 0x000fe2000fffe0ff */
[----:B------:R-:W-:-:S03]  /*2ef0*/  MOV R2, UR27 ;  /* 0x0000001b00027c02 */ /* 0x000fc60008000f00 */
[----:B------:R-:W-:Y:S01]  /*2f00*/  ULEA UR4, UR31, UR30, 0x3 ;  /* 0x0000001e1f047291 */ /* 0x000fe2000f8e18ff */
[----:B------:R-:W-:-:S08]  /*2f10*/  SHF.L.U32 R2, R2, 0x1f, RZ ;  /* 0x0000001f02027819 */ /* 0x000fd000000006ff */
[----:B------:R-:W1:Y:S02]  /*2f20*/  SYNCS.PHASECHK.TRANS64.TRYWAIT P0, [UR4], R2 ;  /* 0x00000002ff0075a7 */ /* 0x000e640008001104 */
[----:B-1----:R-:W-:Y:S05]  /*2f30*/  @!P0 BRA `(.L_x_41) ;  /* 0x0000007800b08947 */ /* 0x002fea0003800000 */
.L_x_160:
[----:B------:R-:W-:-:S04]  /*2f40*/  UIADD3 UR4, UPT, UPT, UR31, 0x1, URZ ;  /* 0x000000011f047890 */ /* 0x000fc8000fffe0ff */
[----:B------:R-:W-:-:S04]  /*2f50*/  UISETP.NE.AND UP0, UPT, UR4, 0x10, UPT ;  /* 0x000000100400788c */ /* 0x000fc8000bf05270 */
[----:B------:R-:W-:Y:S02]  /*2f60*/  USEL UR5, URZ, 0x1, UP0 ;  /* 0x00000001ff057887 */ /* 0x000fe40008000000 */
[----:B------:R-:W-:Y:S02]  /*2f70*/  USEL UR4, UR4, URZ, UP0 ;  /* 0x000000ff04047287 */ /* 0x000fe40008000000 */
[----:B------:R-:W-:Y:S02]  /*2f80*/  ULOP3.LUT UR6, UR27, UR5, URZ, 0x3c, !UPT ;  /* 0x000000051b067292 */ /* 0x000fe4000f8e3cff */
[----:B------:R-:W-:-:S04]  /*2f90*/  ULEA UR5, UR4, UR30, 0x3 ;  /* 0x0000001e04057291 */ /* 0x000fc8000f8e18ff */
[----:B-1----:R-:W-:-:S04]  /*2fa0*/  MOV R2, UR6 ;  /* 0x0000000600027c02 */ /* 0x002fc80008000f00 */
[----:B------:R-:W-:-:S04]  /*2fb0*/  SHF.L.U32 R2, R2, 0x1f, RZ ;  /* 0x0000001f02027819 */ /* 0x000fc800000006ff */
[----:B------:R-:W1:Y:S02]  /*2fc0*/  SYNCS.PHASECHK.TRANS64.TRYWAIT P0, [UR5], R2 ;  /* 0x00000002ff0075a7 */ /* 0x000e640008001105 */
[----:B-1----:R-:W-:Y:S05]  /*2fd0*/  @!P0 BRA `(.L_x_42) ;  /* 0x0000007800a08947 */ /* 0x002fea0003800000 */
.L_x_162:
        /* <DEDUP_REMOVED lines=10> */
.L_x_164:
        /* <DEDUP_REMOVED lines=10> */
.L_x_166:
        /* <DEDUP_REMOVED lines=10> */
.L_x_168:
        /* <DEDUP_REMOVED lines=10> */
.L_x_170:
        /* <DEDUP_REMOVED lines=10> */
.L_x_172:
        /* <DEDUP_REMOVED lines=10> */
.L_x_174:
        /* <DEDUP_REMOVED lines=10> */
.L_x_176:
        /* <DEDUP_REMOVED lines=10> */
.L_x_178:
        /* <DEDUP_REMOVED lines=10> */
.L_x_180:
        /* <DEDUP_REMOVED lines=10> */
.L_x_182:
        /* <DEDUP_REMOVED lines=10> */
.L_x_184:
        /* <DEDUP_REMOVED lines=10> */
.L_x_186:
        /* <DEDUP_REMOVED lines=10> */
.L_x_188:
[----:B------:R-:W-:-:S04]  /*3800*/  UIADD3 UR4, UPT, UPT, UR4, 0x1, URZ ;  /* 0x0000000104047890 */ /* 0x000fc8000fffe0ff */
[----:B------:R-:W-:-:S04]  /*3810*/  UISETP.NE.AND UP0, UPT, UR4, 0x10, UPT ;  /* 0x000000100400788c */ /* 0x000fc8000bf05270 */
[----:B------:R-:W-:Y:S02]  /*3820*/  USEL UR5, URZ, 0x1, UP0 ;  /* 0x00000001ff057887 */ /* 0x000fe40008000000 */
[----:B------:R-:W-:Y:S02]  /*3830*/  USEL UR4, UR4, URZ, UP0 ;  /* 0x000000ff04047287 */ /* 0x000fe40008000000 */
[----:B------:R-:W-:Y:S02]  /*3840*/  ULOP3.LUT UR5, UR6, UR5, URZ, 0x3c, !UPT ;  /* 0x0000000506057292 */ /* 0x000fe4000f8e3cff */
[----:B------:R-:W-:-:S04]  /*3850*/  ULEA UR4, UR4, UR30, 0x3 ;  /* 0x0000001e04047291 */ /* 0x000fc8000f8e18ff */
[----:B-1----:R-:W-:Y:S02]  /*3860*/  IMAD.U32 R2, RZ, RZ, UR5 ;  /* 0x00000005ff027e24 */ /* 0x002fe4000f8e00ff */
[----:B------:R-:W-:-:S03]  /*3870*/  MOV R0, UR4 ;  /* 0x0000000400007c02 */ /* 0x000fc60008000f00 */
[----:B------:R-:W-:-:S07]  /*3880*/  SHF.L.U32 R2, R2, 0x1f, RZ ;  /* 0x0000001f02027819 */ /* 0x000fce00000006ff */
.L_x_56:
[----:B-1----:R1:W2:Y:S02]  /*3890*/  SYNCS.PHASECHK.TRANS64.TRYWAIT P0, [R0+URZ], R2 ;  /* 0x00000002000075a7 */ /* 0x0022a400080011ff */
[----:B--2---:R-:W-:Y:S05]  /*38a0*/  @!P0 NANOSLEEP.SYNCS 0x989680 ;  /* 0x009896800000895d */ /* 0x004fea0003900000 */
[----:B------:R-:W2:Y:S02]  /*38b0*/  @!P0 SYNCS.PHASECHK.TRANS64 P0, [R0+URZ], R2 ;  /* 0x00000002000085a7 */ /* 0x000ea400080010ff */
[----:B--2---:R-:W-:Y:S05]  /*38c0*/  @P0 EXIT ;  /* 0x000000000000094d */ /* 0x004fea0003800000 */
[----:B------:R-:W-:Y:S05]  /*38d0*/  BRA `(.L_x_56) ;  /* 0xfffffffc00ec7947 */ /* 0x000fea000383ffff */
.L_x_22:
[----:B------:R-:W2:Y:S02]  /*38e0*/  S2UR UR4, SR_CgaCtaId ;  /* 0x00000000000479c3 */ /* 0x000ea40000008800 */
[----:B--2---:R-:W-:-:S04]  /*38f0*/  UISETP.NE.AND UP0, UPT, UR4, URZ, UPT ;  /* 0x000000ff0400728c */ /* 0x004fc8000bf05270 */
[----:B------:R-:W-:-:S09]  /*3900*/  UISETP.NE.OR UP0, UPT, UR18, 0x1, UP0 ;  /* 0x000000011200788c */ /* 0x000fd20008705670 */
[----:B------:R-:W-:Y:S05]  /*3910*/  BRA.U UP0, `(.L_x_57) ;  /* 0x0000000100b47547 */ /* 0x000fea000b800000 */
[----:B------:R-:W2:Y:S01]  /*3920*/  S2UR UR5, SR_CgaCtaId ;  /* 0x00000000000579c3 */ /* 0x000ea20000008800 */
[----:B------:R-:W-:Y:S01]  /*3930*/  UMOV UR4, 0x400 ;  /* 0x0000040000047882 */ /* 0x000fe20000000000 */
[----:B------:R-:W-:Y:S01]  /*3940*/  HFMA2 R2, -RZ, RZ, 0, 5.9604644775390625e-08 ;  /* 0x00000001ff027431 */ /* 0x000fe200000001ff */
[----:B------:R-:W-:Y:S01]  /*3950*/  ISETP.GE.U32.AND P0, PT, R3, 0x2, PT ;  /* 0x000000020300780c */ /* 0x000fe20003f06070 */
[----:B------:R-:W-:Y:S01]  /*3960*/  IMAD.MOV.U32 R8, RZ, RZ, RZ ;  /* 0x000000ffff087224 */ /* 0x000fe200078e00ff */
[----:B--2---:R-:W-:-:S04]  /*3970*/  ULEA UR4, UR5, UR4, 0x18 ;  /* 0x0000000405047291 */ /* 0x004fc8000f8ec0ff */
[----:B------:R-:W-:Y:S02]  /*3980*/  UIADD3 UR5, UPT, UPT, UR4, 0x158, URZ ;  /* 0x0000015804057890 */ /* 0x000fe4000fffe0ff */
[----:B------:R-:W-:Y:S02]  /*3990*/  UIADD3 UR8, UPT, UPT, UR4, 0x150, URZ ;  /* 0x0000015004087890 */ /* 0x000fe4000fffe0ff */
[----:B------:R-:W-:-:S12]  /*39a0*/  UPRMT UR5, URZ, 0x654, UR5 ;  /* 0x00000654ff057896 */ /* 0x000fd80008000005 */
.L_x_60:
[----:B------:R-:W-:Y:S01]  /*39b0*/  SHF.L.U32 R6, R2, 0x1f, RZ ;  /* 0x0000001f02067819 */ /* 0x000fe200000006ff */
[----:B------:R-:W-:Y:S02]  /*39c0*/  IMAD.U32 R4, RZ, RZ, UR8 ;  /* 0x00000008ff047e24 */ /* 0x000fe4000f8e00ff */
[----:B------:R-:W-:Y:S01]  /*39d0*/  @!P0 IMAD.MOV.U32 R5, RZ, RZ, 0x10 ;  /* 0x00000010ff058424 */ /* 0x000fe200078e00ff */
[----:B------:R-:W2:Y:S02]  /*39e0*/  SYNCS.PHASECHK.TRANS64.TRYWAIT P1, [UR4+0x158], R6 ;  /* 0x00015806ff0075a7 */ /* 0x000ea40008021104 */
[----:B------:R-:W-:-:S04]  /*39f0*/  PRMT R4, R3, 0x654, R4 ;  /* 0x0000065403047816 */ /* 0x000fc80000000004 */
[----:B------:R-:W-:Y:S01]  /*3a00*/  SEL R0, R4, R0, !P0 ;  /* 0x0000000004007207 */ /* 0x000fe20004000000 */
[----:B--2---:R-:W-:Y:S06]  /*3a10*/  @!P1 BRA `(.L_x_58) ;  /* 0x0000007400609947 */ /* 0x004fec0003800000 */
.L_x_190:
[----:B------:R-:W-:Y:S01]  /*3a20*/  UIADD3 UR6, UPT, UPT, UR4, 0x190, URZ ;  /* 0x0000019004067890 */ /* 0x000fe2000fffe0ff */
[----:B------:R3:W-:Y:S01]  /*3a30*/  @!P0 SYNCS.ARRIVE.TRANS64.RED RZ, [R0+URZ], R5 ;  /* 0x0000000500ff89a7 */ /* 0x0007e200080004ff */
[----:B------:R-:W-:Y:S01]  /*3a40*/  UIADD3 UR7, UPT, UPT, UR4, 0x150, URZ ;  /* 0x0000015004077890 */ /* 0x000fe2000fffe0ff */
[----:B------:R-:W-:-:S08]  /*3a50*/  LOP3.LUT R2, R2, 0x1, RZ, 0x3c, !PT ;  /* 0x0000000102027812 */ /* 0x000fd000078e3cff */
[----:B------:R-:W-:Y:S06]  /*3a60*/  UGETNEXTWORKID.BROADCAST [UR6], [UR7] ;  /* 0x00000000060073ca */ /* 0x000fec0008000100 */
[----:B---3--:R-:W-:-:S04]  /*3a70*/  SHF.L.U32 R5, R8, 0x1f, RZ ;  /* 0x0000001f08057819 */ /* 0x008fc800000006ff */
[----:B------:R-:W3:Y:S02]  /*3a80*/  SYNCS.PHASECHK.TRANS64.TRYWAIT P1, [UR4+0x150], R5 ;  /* 0x00015005ff0075a7 */ /* 0x000ee40008021104 */
[----:B---3--:R-:W-:Y:S05]  /*3a90*/  @!P1 BRA `(.L_x_59) ;  /* 0x0000007400589947 */ /* 0x008fea0003800000 */
.L_x_192:
[----:B--2---:R-:W2:Y:S01]  /*3aa0*/  LDS.128 R4, [UR4+0x190] ;  /* 0x00019004ff047984 */ /* 0x004ea20008000c00 */
[----:B------:R-:W-:Y:S01]  /*3ab0*/  LOP3.LUT R8, R8, 0x1, RZ, 0x3c, !PT ;  /* 0x0000000108087812 */ /* 0x000fe200078e3cff */
[----:B------:R-:W-:Y:S01]  /*3ac0*/  @!PT LDS RZ, [RZ] ;  /* 0x00000000fffff984 */ /* 0x000fe20000000800 */
[----:B------:R-:W-:Y:S01]  /*3ad0*/  @!PT LDS RZ, [RZ] ;  /* 0x00000000fffff984 */ /* 0x000fe20000000800 */
[----:B------:R-:W-:Y:S01]  /*3ae0*/  @!PT LDS RZ, [RZ] ;  /* 0x00000000fffff984 */ /* 0x000fe20000000800 */
[----:B------:R-:W-:Y:S01]  /*3af0*/  @!PT LDS RZ, [RZ] ;  /* 0x00000000fffff984 */ /* 0x000fe20000000800 */
[----:B------:R3:W-:Y:S06]  /*3b00*/  MEMBAR.ALL.CTA ;  /* 0x0000000000007992 */ /* 0x0007ec0000008000 */
[----:B---3--:R-:W3:Y:S02]  /*3b10*/  FENCE.VIEW.ASYNC.S ;  /* 0x00000000000073c6 */ /* 0x008ee40000000000 */
[----:B---3--:R-:W-:Y:S01]  /*3b20*/  SYNCS.ARRIVE.TRANS64.RED.A1T0 RZ, [UR5], RZ ;  /* 0x000000ffffff79a7 */ /* 0x008fe20008100405 */
[----:B--2---:R-:W-:-:S13]  /*3b30*/  LOP3.LUT P1, RZ, R6, 0x1, RZ, 0xc0, !PT ;  /* 0x0000000106ff7812 */ /* 0x004fda000782c0ff */
[----:B------:R-:W-:Y:S05]  /*3b40*/  @P1 BRA `(.L_x_60) ;  /* 0xfffffffc00981947 */ /* 0x000fea000383ffff */
[----:B------:R-:W-:-:S04]  /*3b50*/  SHF.L.U32 R0, R2, 0x1f, RZ ;  /* 0x0000001f02007819 */ /* 0x000fc800000006ff */
[----:B------:R-:W2:Y:S02]  /*3b60*/  SYNCS.PHASECHK.TRANS64 P0, [UR4+0x158], R0 ;  /* 0x00015800ff0075a7 */ /* 0x000ea40008001004 */
[----:B-12---:R-:W-:Y:S05]  /*3b70*/  @P0 EXIT ;  /* 0x000000000000094d */ /* 0x006fea0003800000 */
[----:B------:R-:W-:-:S07]  /*3b80*/  MOV R0, UR4 ;  /* 0x0000000400007c02 */ /* 0x000fce0008000f00 */
.L_x_61:
[----:B-1----:R-:W-:-:S04]  /*3b90*/  SHF.L.U32 R3, R2, 0x1f, RZ ;  /* 0x0000001f02037819 */ /* 0x002fc800000006ff */
[----:B------:R1:W2:Y:S03]  /*3ba0*/  SYNCS.PHASECHK.TRANS64.TRYWAIT P0, [R0+URZ+0x158], R3 ;  /* 0x00015803000075a7 */ /* 0x0002a600080011ff */
[----:B--2---:R-:W-:Y:S05]  /*3bb0*/  @!P0 NANOSLEEP.SYNCS 0x989680 ;  /* 0x009896800000895d */ /* 0x004fea0003900000 */
[----:B------:R-:W2:Y:S02]  /*3bc0*/  @!P0 SYNCS.PHASECHK.TRANS64 P0, [R0+URZ+0x158], R3 ;  /* 0x00015803000085a7 */ /* 0x000ea400080010ff */
[----:B--2---:R-:W-:Y:S05]  /*3bd0*/  @P0 EXIT ;  /* 0x000000000000094d */ /* 0x004fea0003800000 */
[----:B------:R-:W-:Y:S05]  /*3be0*/  BRA `(.L_x_61) ;  /* 0xfffffffc00e87947 */ /* 0x000fea000383ffff */
.L_x_57:
[----:B------:R-:W-:Y:S05]  /*3bf0*/  BRA.U UP4, `(.L_x_62) ;  /* 0x0000001104647547 */ /* 0x000fea000b800000 */
[----:B------:R-:W2:Y:S01]  /*3c00*/  S2UR UR4, SR_CgaCtaId ;  /* 0x00000000000479c3 */ /* 0x000ea20000008800 */
[----:B------:R-:W-:Y:S01]  /*3c10*/  UMOV UR5, 0x40 ;  /* 0x0000004000057882 */ /* 0x000fe20000000000 */
[----:B------:R-:W-:Y:S01]  /*3c20*/  NOP ;  /* 0x0000000000007918 */ /* 0x000fe20000000000 */
[----:B------:R-:W-:Y:S01]  /*3c30*/  UMOV UR6, 0x400 ;  /* 0x0000040000067882 */ /* 0x000fe20000000000 */
[----:B--2---:R-:W-:Y:S02]  /*3c40*/  ULEA UR5, UR4, UR5, 0x18 ;  /* 0x0000000504057291 */ /* 0x004fe4000f8ec0ff */
[----:B------:R-:W-:-:S07]  /*3c50*/  ULEA UR6, UR4, UR6, 0x18 ;  /* 0x0000000604067291 */ /* 0x000fce000f8ec0ff */
[----:B------:R-:W2:Y:S02]  /*3c60*/  LDS.U8 R3, [UR5+0x1c] ;  /* 0x00001c05ff037984 */ /* 0x000ea40008000000 */
[----:B--2---:R-:W-:-:S13]  /*3c70*/  ISETP.NE.AND P0, PT, R3, RZ, PT ;  /* 0x000000ff0300720c */ /* 0x004fda0003f05270 */
[----:B------:R-:W-:Y:S05]  /*3c80*/  @P0 BRA `(.L_x_63) ;  /* 0x0000000400080947 */ /* 0x000fea0003800000 */
[----:B------:R-:W-:Y:S02]  /*3c90*/  UISETP.NE.U32.AND UP1, UPT, UR31, 0x1, UPT ;  /* 0x000000011f00788c */ /* 0x000fe4000bf25070 */
[----:B------:R-:W-:-:S07]  /*3ca0*/  UIADD3 UR7, UPT, UPT, UR5, 0x8, URZ ;  /* 0x0000000805077890 */ /* 0x000fce000fffe0ff */
[----:B------:R-:W-:Y:S05]  /*3cb0*/  BRA.U !UP1, `(.L_x_64) ;  /* 0x00000001099c7547 */ /* 0x000fea000b800000 */
[----:B------:R-:W-:Y:S01]  /*3cc0*/  ELECT P0, URZ, PT ;  /* 0x0000000000ff782f */ /* 0x000fe20003800000 */
[----:B------:R-:W-:-:S12]  /*3cd0*/  BSSY B0, `(.L_x_64) ;  /* 0x0000025000007945 */ /* 0x000fd80003800000 */
[----:B------:R-:W-:Y:S05]  /*3ce0*/  @!P0 BRA `(.L_x_65) ;  /* 0x00000000008c8947 */ /* 0x000fea0003800000 */
[----:B------:R-:W-:-:S05]  /*3cf0*/  UMOV UR4, 0x10 ;  /* 0x0000001000047882 */ /* 0x000fca0000000000 */
[----:B------:R-:W-:Y:S04]  /*3d00*/  DEPBAR.LE SB2, 0x36 ;  /* 0x0000ad800000791a */ /* 0x000fe80000000000 */
[----:B------:R-:W2:Y:S02]  /*3d10*/  UTCATOMSWS.2CTA.FIND_AND_SET.ALIGN UP0, UR4, UR4 ;  /* 0x00000004000475e3 */ /* 0x000ea40008200800 */
[----:B--2---:R-:W-:Y:S01]  /*3d20*/  MOV R10, UR4 ;  /* 0x00000004000a7c02 */ /* 0x004fe20008000f00 */
[----:B------:R-:W-:Y:S06]  /*3d30*/  BRA.U UP0, `(.L_x_66) ;  /* 0x0000000100187547 */ /* 0x000fec000b800000 */
.L_x_67:
[----:B------:R-:W-:Y:S05]  /*3d40*/  NANOSLEEP 0x64 ;  /* 0x000000640000795d */ /* 0x000fea0003800000 */
[----:B------:R-:W-:-:S05]  /*3d50*/  UMOV UR4, 0x10 ;  /* 0x0000001000047882 */ /* 0x000fca0000000000 */
[----:B------:R-:W-:Y:S04]  /*3d60*/  DEPBAR.LE SB2, 0x36 ;  /* 0x0000ad800000791a */ /* 0x000fe80000000000 */
[----:B------:R-:W2:Y:S02]  /*3d70*/  UTCATOMSWS.2CTA.FIND_AND_SET.ALIGN UP0, UR4, UR4 ;  /* 0x00000004000475e3 */ /* 0x000ea40008200800 */
[----:B--2---:R-:W-:Y:S01]  /*3d80*/  MOV R10, UR4 ;  /* 0x00000004000a7c02 */ /* 0x004fe20008000f00 */
[----:B------:R-:W-:Y:S05]  /*3d90*/  BRA.U !UP0, `(.L_x_67) ;  /* 0xfffffffd08e87547 */ /* 0x000fea000b83ffff */
.L_x_66:
[----:B------:R-:W2:Y:S01]  /*3da0*/  LDS R6, [UR5+0x10] ;  /* 0x00001005ff067984 */ /* 0x000ea20008000800 */
[----:B------:R-:W-:Y:S01]  /*3db0*/  IMAD.U32 R3, RZ, RZ, UR6 ;  /* 0x00000006ff037e24 */ /* 0x000fe2000f8e00ff */
[----:B------:R-:W-:-:S03]  /*3dc0*/  MOV R4, UR30 ;  /* 0x0000001e00047c02 */ /* 0x000fc60008000f00 */
[----:B------:R-:W-:Y:S01]  /*3dd0*/  VIADD R3, R3, 0x1a0 ;  /* 0x000001a003037836 */ /* 0x000fe20000000000 */
[----:B--2---:R-:W-:-:S04]  /*3de0*/  SHF.L.U32 R6, R6, 0x1f, RZ ;  /* 0x0000001f06067819 */ /* 0x004fc800000006ff */
[----:B------:R-:W2:Y:S02]  /*3df0*/  SYNCS.PHASECHK.TRANS64.TRYWAIT P0, [UR5+0x8], R6 ;  /* 0x00000806ff0075a7 */ /* 0x000ea40008001105 */
[----:B--2---:R-:W-:Y:S05]  /*3e00*/  @P0 BRA `(.L_x_68) ;  /* 0x0000000000080947 */ /* 0x004fea0003800000 */
[----:B------:R-:W2:Y:S02]  /*3e10*/  SYNCS.PHASECHK.TRANS64.TRYWAIT P0, [UR5+0x8], R6 ;  /* 0x00000806ff0075a7 */ /* 0x000ea40008001105 */
[----:B--2---:R-:W-:Y:S05]  /*3e20*/  @!P0 BRA `(.L_x_69) ;  /* 0x00000070008c8947 */ /* 0x004fea0003800000 */
.L_x_68:
[----:B------:R-:W-:Y:S01]  /*3e30*/  PRMT R4, R4, 0x654, R3 ;  /* 0x0000065404047816 */ /* 0x000fe20000000003 */
[----:B------:R-:W-:Y:S01]  /*3e40*/  HFMA2 R3, -RZ, RZ, 0, 5.9604644775390625e-08 ;  /* 0x00000001ff037431 */ /* 0x000fe200000001ff */
[----:B------:R-:W-:Y:S01]  /*3e50*/  UPRMT UR4, UR30, 0x654, UR7 ;  /* 0x000006541e047896 */ /* 0x000fe20008000007 */
[----:B------:R-:W-:Y:S02]  /*3e60*/  IMAD.MOV.U32 R8, RZ, RZ, 0xffff ;  /* 0x0000ffffff087424 */ /* 0x000fe400078e00ff */
[----:B--2---:R-:W-:Y:S02]  /*3e70*/  IMAD.MOV.U32 R6, RZ, RZ, 0x4 ;  /* 0x00000004ff067424 */ /* 0x004fe400078e00ff */
[----:B------:R-:W-:Y:S01]  /*3e80*/  IMAD.SHL.U32 R9, R10, 0x20, RZ ;  /* 0x000000200a097824 */ /* 0x000fe200078e00ff */
[----:B------:R-:W-:Y:S02]  /*3e90*/  MOV R5, UR4 ;  /* 0x0000000400057c02 */ /* 0x000fe40008000f00 */
[-C--:B------:R-:W-:Y:S01]  /*3ea0*/  SHF.L.U32 R8, R8, R10.reuse, RZ ;  /* 0x0000000a08087219 */ /* 0x080fe200000006ff */
[----:B------:R2:W-:Y:S01]  /*3eb0*/  SYNCS.ARRIVE.TRANS64.RED RZ, [UR4], R6 ;  /* 0x00000006ffff79a7 */ /* 0x0005e20008000404 */
[----:B------:R-:W-:Y:S01]  /*3ec0*/  SHF.L.U32 R7, R3, R10, RZ ;  /* 0x0000000a03077219 */ /* 0x000fe200000006ff */
[----:B------:R2:W-:Y:S04]  /*3ed0*/  STS [UR6+0x1a0], R9 ;  /* 0x0001a009ff007988 */ /* 0x0005e80008000806 */
[----:B------:R2:W-:Y:S04]  /*3ee0*/  STAS [R4.64], R10 ;  /* 0x0000000a04007dbd */ /* 0x0005e8000c0008ff */
[----:B------:R2:W-:Y:S04]  /*3ef0*/  ATOMS.OR RZ, [UR5+0x14], R8 ;  /* 0x00001408ffff798c */ /* 0x0005e8000b000005 */
[----:B------:R2:W-:Y:S04]  /*3f00*/  ATOMS.OR RZ, [UR5+0x18], R7 ;  /* 0x00001807ffff798c */ /* 0x0005e8000b000005 */
[----:B------:R2:W-:Y:S02]  /*3f10*/  ATOMS.XOR RZ, [UR5+0x10], R3 ;  /* 0x00001003ffff798c */ /* 0x0005e4000b800005 */
.L_x_65:
[----:B-1----:R-:W-:Y:S05]  /*3f20*/  BSYNC B0 ;  /* 0x0000000000007941 */ /* 0x002fea0003800000 */
.L_x_64:
[----:B------:R-:W-:Y:S05]  /*3f30*/  BRA.U UP1, `(.L_x_70) ;  /* 0x00000001016c7547 */ /* 0x000fea000b800000 */
[----:B------:R-:W-:-:S03]  /*3f40*/  UMOV UR4, 0xffffffff ;  /* 0xffffffff00047882 */ /* 0x000fc60000000000 */
[----:B------:R-:W-:Y:S05]  /*3f50*/  BRA.DIV UR4, `(.L_x_71) ;  /* 0x0000007204587947 */ /* 0x000fea000b800000 */
[----:B------:R-:W-:-:S13]  /*3f60*/  ELECT P0, URZ, PT ;  /* 0x0000000000ff782f */ /* 0x000fda0003800000 */
.L_x_195:
[----:B------:R-:W-:Y:S05]  /*3f70*/  @!P0 BRA `(.L_x_70) ;  /* 0x00000000005c8947 */ /* 0x000fea0003800000 */
[----:B--2---:R-:W2:Y:S02]  /*3f80*/  LDS R4, [UR5+0x10] ;  /* 0x00001005ff047984 */ /* 0x004ea40008000800 */
[----:B--2---:R-:W-:-:S04]  /*3f90*/  SHF.L.U32 R4, R4, 0x1f, RZ ;  /* 0x0000001f04047819 */ /* 0x004fc800000006ff */
[----:B------:R-:W2:Y:S02]  /*3fa0*/  SYNCS.PHASECHK.TRANS64.TRYWAIT P0, [UR5+0x8], R4 ;  /* 0x00000804ff0075a7 */ /* 0x000ea40008001105 */
[----:B--2---:R-:W-:Y:S05]  /*3fb0*/  @P0 BRA `(.L_x_72) ;  /* 0x0000000000080947 */ /* 0x004fea0003800000 */
[----:B------:R-:W2:Y:S02]  /*3fc0*/  SYNCS.PHASECHK.TRANS64.TRYWAIT P0, [UR5+0x8], R4 ;  /* 0x00000804ff0075a7 */ /* 0x000ea40008001105 */
[----:B--2---:R-:W-:Y:S05]  /*3fd0*/  @!P0 BRA `(.L_x_73) ;  /* 0x00000070005c8947 */ /* 0x004fea0003800000 */
.L_x_72:
[----:B------:R-:W3:Y:S01]  /*3fe0*/  LDS R6, [UR6+0x1a0] ;  /* 0x0001a006ff067984 */ /* 0x000ee20008000800 */
[----:B--2---:R-:W-:Y:S02]  /*3ff0*/  HFMA2 R3, -RZ, RZ, 0, 5.9604644775390625e-08 ;  /* 0x00000001ff037431 */ /* 0x004fe400000001ff */
[----:B------:R-:W-:Y:S01]  /*4000*/  IMAD.MOV.U32 R4, RZ, RZ, 0xffff ;  /* 0x0000ffffff047424 */ /* 0x000fe200078e00ff */
[----:B------:R-:W-:Y:S01]  /*4010*/  UPRMT UR4, UR30, 0x654, UR7 ;  /* 0x000006541e047896 */ /* 0x000fe20008000007 */
[----:B---3--:R-:W-:-:S03]  /*4020*/  IMAD.SHL.U32 R5, R6, 0x20, RZ ;  /* 0x0000002006057824 */ /* 0x008fc600078e00ff */
[-C--:B------:R-:W-:Y:S02]  /*4030*/  SHF.L.U32 R4, R4, R6.reuse, RZ ;  /* 0x0000000604047219 */ /* 0x080fe400000006ff */
[----:B------:R-:W-:Y:S01]  /*4040*/  SHF.L.U32 R6, R3, R6, RZ ;  /* 0x0000000603067219 */ /* 0x000fe200000006ff */
[----:B------:R3:W-:Y:S04]  /*4050*/  STS [UR6+0x1a0], R5 ;  /* 0x0001a005ff007988 */ /* 0x0007e80008000806 */
[----:B------:R3:W-:Y:S04]  /*4060*/  ATOMS.OR RZ, [UR5+0x14], R4 ;  /* 0x00001404ffff798c */ /* 0x0007e8000b000005 */
[----:B------:R3:W-:Y:S01]  /*4070*/  ATOMS.OR RZ, [UR5+0x18], R6 ;  /* 0x00001806ffff798c */ /* 0x0007e2000b000005 */
[----:B------:R-:W-:Y:S03]  /*4080*/  SYNCS.ARRIVE.TRANS64.RED.A1T0 RZ, [UR4], RZ ;  /* 0x000000ffffff79a7 */ /* 0x000fe60008100404 */
[----:B------:R3:W-:Y:S01]  /*4090*/  ATOMS.XOR RZ, [UR5+0x10], R3 ;  /* 0x00001003ffff798c */ /* 0x0007e2000b800005 */
[----:B------:R-:W-:Y:S05]  /*40a0*/  BRA `(.L_x_70) ;  /* 0x0000000000107947 */ /* 0x000fea0003800000 */
.L_x_63:
[----:B------:R-:W-:Y:S02]  /*40b0*/  MOV R3, 0xffffffff ;  /* 0xffffffff00037802 */ /* 0x000fe40000000f00 */
[----:B------:R-:W-:-:S03]  /*40c0*/  MOV R4, 0x40f0 ;  /* 0x000040f000047802 */ /* 0x000fc60000000f00 */
[----:B------:R2:W-:Y:S04]  /*40d0*/  STS [UR6+0x1a0], R3 ;  /* 0x0001a003ff007988 */ /* 0x0005e80008000806 */
[----:B-12--5:R-:W-:Y:S05]  /*40e0*/  CALL.REL.NOINC `($__internal_1_$__cuda_sm10x_tcgen05_guardrail_trap_phase_invalid_during_alloc) ;  /* 0x00000078000c7944 */ /* 0x026fea0003c00000 */
.L_x_70:
[----:B------:R-:W-:Y:S05]  /*40f0*/  WARPSYNC.ALL ;  /* 0x0000000000007948 */ /* 0x000fea0003800000 */
[----:B------:R-:W4:Y:S01]  /*4100*/  S2UR UR17, SR_CgaCtaId ;  /* 0x00000000001179c3 */ /* 0x000f220000008800 */
[----:B------:R-:W-:Y:S01]  /*4110*/  UMOV UR4, 0x400 ;  /* 0x0000040000047882 */ /* 0x000fe20000000000 */
[----:B------:R-:W-:-:S06]  /*4120*/  NOP ;  /* 0x0000000000007918 */ /* 0x000fcc0000000000 */
[----:B------:R-:W-:Y:S06]  /*4130*/  BAR.ARV 0x6, 0xa0 ;  /* 0x0182800000007b1d */ /* 0x000fec0000002000 */
[----:B------:R-:W1:Y:S01]  /*4140*/  LDCU.64 UR6, c[0x0][0x388] ;  /* 0x00007100ff0677ac */ /* 0x000e620008000a00 */
[----:B------:R-:W-:Y:S01]  /*4150*/  LOP3.LUT R2, R2, 0xffff, RZ, 0xc0, !PT ;  /* 0x0000ffff02027812 */ /* 0x000fe200078ec0ff */
[----:B--2---:R-:W-:Y:S01]  /*4160*/  IMAD.MOV.U32 R8, RZ, RZ, 0x1 ;  /* 0x00000001ff087424 */ /* 0x004fe200078e00ff */
[----:B------:R-:W-:Y:S01]  /*4170*/  LOP3.LUT R0, R0, 0xffff, RZ, 0xc0, !PT ;  /* 0x0000ffff00007812 */ /* 0x000fe200078ec0ff */
[----:B------:R-:W2:Y:S01]  /*4180*/  LDCU.64 UR8, c[0x0][0x390] ;  /* 0x00007200ff0877ac */ /* 0x000ea20008000a00 */
[----:B------:R-:W-:Y:S01]  /*4190*/  R2UR UR18, R2 ;  /* 0x00000000021272ca */ /* 0x000fe200000e0000 */
[----:B------:R-:W-:Y:S01]  /*41a0*/  IMAD.MOV.U32 R2, RZ, RZ, RZ ;  /* 0x000000ffff027224 */ /* 0x000fe200078e00ff */
[----:B------:R-:W-:Y:S01]  /*41b0*/  R2UR UR28, R0 ;  /* 0x00000000001c72ca */ /* 0x000fe200000e0000 */
[----:B------:R-:W-:Y:S01]  /*41c0*/  IMAD.MOV.U32 R0, RZ, RZ, RZ ;  /* 0x000000ffff007224 */ /* 0x000fe200078e00ff */
[----:B------:R-:W-:Y:S01]  /*41d0*/  UMOV UR21, URZ ;  /* 0x000000ff00157c82 */ /* 0x000fe20008000000 */
[----:B----4-:R-:W-:-:S02]  /*41e0*/  ULEA UR17, UR17, UR4, 0x18 ;  /* 0x0000000411117291 */ /* 0x010fc4000f8ec0ff */
[----:B------:R-:W-:Y:S02]  /*41f0*/  UISETP.NE.AND UP3, UPT, UR31, URZ, UPT ;  /* 0x000000ff1f00728c */ /* 0x000fe4000bf65270 */
[----:B------:R-:W-:Y:S01]  /*4200*/  UIADD3 UR23, UPT, UPT, UR17, 0x158, URZ ;  /* 0x0000015811177890 */ /* 0x000fe2000fffe0ff */
[----:B------:R-:W-:Y:S01]  /*4210*/  UMOV UR16, URZ ;  /* 0x000000ff00107c82 */ /* 0x000fe20008000000 */
[----:B------:R-:W-:Y:S01]  /*4220*/  UMOV UR26, 0x0 ;  /* 0x00000000001a7882 */ /* 0x000fe20000000000 */
[----:B-1----:R-:W-:Y:S02]  /*4230*/  UIADD3 UR4, UPT, UPT, UR6, 0x1f, URZ ;  /* 0x0000001f06047890 */ /* 0x002fe4000fffe0ff */
[----:B---3--:R-:W1:Y:S01]  /*4240*/  LDS R3, [UR17+0x1a0] ;  /* 0x0001a011ff037984 */ /* 0x008e620008000800 */
[----:B------:R-:W-:Y:S02]  /*4250*/  UPRMT UR23, URZ, 0x654, UR23 ;  /* 0x00000654ff177896 */ /* 0x000fe40008000017 */
[----:B------:R-:W-:Y:S01]  /*4260*/  USHF.R.S32.HI UR5, URZ, 0x1f, UR4 ;  /* 0x0000001fff057899 */ /* 0x000fe20008011404 */
[----:B------:R-:W-:Y:S01]  /*4270*/  UMOV UR27, 0x10210010 ;  /* 0x10210010001b7882 */ /* 0x000fe20000000000 */
[----:B------:R-:W-:-:S02]  /*4280*/  UMOV UR24, 0x0 ;  /* 0x0000000000187882 */ /* 0x000fc40000000000 */
[----:B------:R-:W-:Y:S02]  /*4290*/  ULEA.HI UR4, UR5, UR4, URZ, 0x5 ;  /* 0x0000000405047291 */ /* 0x000fe4000f8f28ff */
[----:B------:R-:W-:Y:S02]  /*42a0*/  UIADD3 UR5, UPT, UPT, UR17, 0x28400, URZ ;  /* 0x0002840011057890 */ /* 0x000fe4000fffe0ff */
[----:B------:R-:W-:Y:S02]  /*42b0*/  USHF.R.S32.HI UR4, URZ, 0x5, UR4 ;  /* 0x00000005ff047899 */ /* 0x000fe40008011404 */
[----:B------:R-:W-:Y:S02]  /*42c0*/  USHF.R.U32.HI UR5, URZ, 0x4, UR5 ;  /* 0x00000004ff057899 */ /* 0x000fe40008011605 */
[----:B------:R-:W-:Y:S02]  /*42d0*/  UIMAD UR4, UR4, UR7, URZ ;  /* 0x00000007040472a4 */ /* 0x000fe4000f8e02ff */
[----:B------:R-:W-:-:S02]  /*42e0*/  ULOP3.LUT UR20, UR5, 0x3fff, URZ, 0xc0, !UPT ;  /* 0x00003fff05147892 */ /* 0x000fc4000f8ec0ff */
[----:B--2---:R-:W-:Y:S01]  /*42f0*/  UIMAD UR4, UR4, UR8, URZ ;  /* 0x00000008040472a4 */ /* 0x004fe2000f8e02ff */
[----:B------:R-:W-:-:S03]  /*4300*/  UMOV UR25, 0x10210010 ;  /* 0x1021001000197882 */ /* 0x000fc60000000000 */
[----:B------:R-:W-:Y:S02]  /*4310*/  UIMAD UR6, UR4, UR9, URZ ;  /* 0x00000009040672a4 */ /* 0x000fe4000f8e02ff */
[----:B------:R-:W-:Y:S02]  /*4320*/  UIADD3 UR4, UPT, UPT, UR17, 0x8400, URZ ;  /* 0x0000840011047890 */ /* 0x000fe4000fffe0ff */
[----:B------:R-:W-:Y:S02]  /*4330*/  UIADD3 UR29, UPT, UPT, UR6, -0x1, URZ ;  /* 0xffffffff061d7890 */ /* 0x000fe4000fffe0ff */
[----:B------:R-:W-:Y:S02]  /*4340*/  USHF.R.U32.HI UR4, URZ, 0x4, UR4 ;  /* 0x00000004ff047899 */ /* 0x000fe40008011604 */
[----:B------:R-:W-:Y:S02]  /*4350*/  UISETP.GE.AND UP4, UPT, UR6, 0x1, UPT ;  /* 0x000000010600788c */ /* 0x000fe4000bf86270 */
[----:B------:R-:W-:-:S04]  /*4360*/  ULOP3.LUT UR4, UR4, 0x3fff, URZ, 0xc0, !UPT ;  /* 0x00003fff04047892 */ /* 0x000fc8000f8ec0ff */
[----:B------:R-:W-:Y:S01]  /*4370*/  ULOP3.LUT UR19, UR4, 0x10000, URZ, 0xfc, !UPT ;  /* 0x0001000004137892 */ /* 0x000fe2000f8efcff */
[C---:B-1----:R-:W-:Y:S01]  /*4380*/  VIADD R5, R3.reuse, 0x80 ;  /* 0x0000008003057836 */ /* 0x042fe20000000000 */
[----:B------:R-:W-:-:S04]  /*4390*/  LOP3.LUT R4, R3, 0xffff, RZ, 0xc0, !PT ;  /* 0x0000ffff03047812 */ /* 0x000fc800078ec0ff */
[----:B------:R-:W-:-:S05]  /*43a0*/  LOP3.LUT R5, R5, 0xffff, RZ, 0xc0, !PT ;  /* 0x0000ffff05057812 */ /* 0x000fca00078ec0ff */
[----:B------:R1:W-:Y:S02]  /*43b0*/  STL.64 [R1], R4 ;  /* 0x0000000401007387 */ /* 0x0003e40000100a00 */
.L_x_82:
[----:B-1----:R-:W-:-:S04]  /*43c0*/  SHF.L.U32 R5, R2, 0x1f, RZ ;  /* 0x0000001f02057819 */ /* 0x002fc800000006ff */
[----:B------:R-:W1:Y:S02]  /*43d0*/  SYNCS.PHASECHK.TRANS64.TRYWAIT P0, [UR17+0x150], R5 ;  /* 0x00015005ff0075a7 */ /* 0x000e640008001111 */
[----:B-1-34-:R-:W-:Y:S05]  /*43e0*/  @!P0 BRA `(.L_x_74) ;  /* 0x0000006c00708947 */ /* 0x01afea0003800000 */
.L_x_197:
[----:B-1----:R-:W1:Y:S01]  /*43f0*/  LDS.128 R4, [UR17+0x190] ;  /* 0x00019011ff047984 */ /* 0x002e620008000c00 */
[----:B------:R-:W-:Y:S01]  /*4400*/  ULEA UR22, UR21, UR17, 0x3 ;  /* 0x0000001115167291 */ /* 0x000fe2000f8e18ff */
[----:B------:R-:W-:Y:S01]  /*4410*/  @!PT LDS RZ, [RZ] ;  /* 0x00000000fffff984 */ /* 0x000fe20000000800 */
[----:B------:R-:W-:Y:S01]  /*4420*/  @!PT LDS RZ, [RZ] ;  /* 0x00000000fffff984 */ /* 0x000fe20000000800 */
[----:B------:R-:W-:Y:S01]  /*4430*/  @!PT LDS RZ, [RZ] ;  /* 0x00000000fffff984 */ /* 0x000fe20000000800 */
[----:B------:R-:W-:Y:S01]  /*4440*/  @!PT LDS RZ, [RZ] ;  /* 0x00000000fffff984 */ /* 0x000fe20000000800 */
[----:B------:R2:W-:Y:S06]  /*4450*/  MEMBAR.ALL.CTA ;  /* 0x0000000000007992 */ /* 0x0005ec0000008000 */
[----:B--2---:R-:W2:Y:S02]  /*4460*/  FENCE.VIEW.ASYNC.S ;  /* 0x00000000000073c6 */ /* 0x004ea40000000000 */
[----:B--2---:R-:W-:Y:S01]  /*4470*/  SYNCS.ARRIVE.TRANS64.RED.A1T0 RZ, [UR23], RZ ;  /* 0x000000ffffff79a7 */ /* 0x004fe20008100417 */
[----:B-1----:R-:W-:Y:S01]  /*4480*/  LOP3.LUT P2, RZ, R6, 0x1, RZ, 0xc0, !PT ;  /* 0x0000000106ff7812 */ /* 0x002fe2000784c0ff */
[----:B------:R-:W-:-:S12]  /*4490*/  BRA.U UP3, `(.L_x_75) ;  /* 0x00000001030c7547 */ /* 0x000fd8000b800000 */
[----:B------:R-:W-:-:S04]  /*44a0*/  SHF.L.U32 R5, R8, 0x1f, RZ ;  /* 0x0000001f08057819 */ /* 0x000fc800000006ff */
[----:B------:R-:W1:Y:S02]  /*44b0*/  SYNCS.PHASECHK.TRANS64.TRYWAIT P0, [UR22+0x170], R5 ;  /* 0x00017005ff0075a7 */ /* 0x000e640008001116 */
[----:B-1----:R-:W-:Y:S05]  /*44c0*/  @!P0 BRA `(.L_x_76) ;  /* 0x0000006c00508947 */ /* 0x002fea0003800000 */
.L_x_75:
[----:B------:R-:W-:Y:S05]  /*44d0*/  BRA.U UP3, `(.L_x_77) ;  /* 0x0000000103d47547 */ /* 0x000fea000b800000 */
[----:B------:R-:W-:Y:S05]  /*44e0*/  BRA.U !UP4, `(.L_x_78) ;  /* 0x000000010cc47547 */ /* 0x000fea000b800000 */
[----:B------:R-:W-:Y:S01]  /*44f0*/  ULEA UR4, UR21, UR49, 0x2 ;  /* 0x0000003115047291 */ /* 0x000fe2000f8e10ff */
[----:B-1----:R-:W-:-:S08]  /*4500*/  SHF.L.U32 R4, R0, 0x1f, RZ ;  /* 0x0000001f00047819 */ /* 0x002fd000000006ff */
[----:B------:R-:W5:Y:S01]  /*4510*/  LDL R5, [UR4] ;  /* 0x00000004ff057983 */ /* 0x000f620008100800 */
[----:B------:R-:W-:Y:S02]  /*4520*/  ULEA UR4, UR16, UR17, 0x3 ;  /* 0x0000001110047291 */ /* 0x000fe4000f8e18ff */
[----:B------:R-:W-:Y:S01]  /*4530*/  UPLOP3.LUT UP2, UPT, UPT, UPT, UPT, 0x40, 0x4 ;  /* 0x000000000004789c */ /* 0x000fe20003f4e870 */
[----:B------:R-:W-:Y:S01]  /*4540*/  UMOV UR15, UR29 ;  /* 0x0000001d000f7c82 */ /* 0x000fe20008000000 */
[----:B------:R-:W-:-:S05]  /*4550*/  UMOV UR5, UR16 ;  /* 0x0000001000057c82 */ /* 0x000fca0008000000 */
[----:B------:R1:W2:Y:S04]  /*4560*/  SYNCS.PHASECHK.TRANS64.TRYWAIT P1, [UR4], R4 ;  /* 0x00000004ff0075a7 */ /* 0x0002a80008021104 */
.L_x_81:
[----:B---3--:R-:W-:Y:S01]  /*4570*/  ULEA UR10, UR5, UR17, 0x3 ;  /* 0x00000011050a7291 */ /* 0x008fe2000f8e18ff */
[----:B--2-4-:R-:W-:Y:S11]  /*4580*/  @P1 BRA `(.L_x_79) ;  /* 0x00000000000c1947 */ /* 0x014ff60003800000 */
[----:B------:R-:W-:Y:S04]  /*4590*/  SHF.L.U32 R6, R0, 0x1f, RZ ;  /* 0x0000001f00067819 */ /* 0x000fe800000006ff */
[----:B------:R-:W2:Y:S02]  /*45a0*/  SYNCS.PHASECHK.TRANS64.TRYWAIT P0, [UR10], R6 ;  /* 0x00000006ff0075a7 */ /* 0x000ea4000800110a */
[----:B--2---:R-:W-:Y:S05]  /*45b0*/  @!P0 BRA `(.L_x_80) ;  /* 0x0000006c002c8947 */ /* 0x004fea0003800000 */
.L_x_79:
[----:B------:R-:W-:Y:S01]  /*45c0*/  UISETP.NE.AND UP0, UPT, UR15, URZ, UPT ;  /* 0x000000ff0f00728c */ /* 0x000fe2000bf05270 */
[----:B------:R-:W-:Y:S01]  /*45d0*/  PLOP3.LUT P1, PT, PT, PT, PT, 0x80, 0x8 ;  /* 0x000000000008781c */ /* 0x000fe20003f2f070 */
[----:B------:R-:W-:Y:S02]  /*45e0*/  UIADD3 UR4, UPT, UPT, UR5, 0x1, URZ ;  /* 0x0000000105047890 */ /* 0x000fe4000fffe0ff */
[----:B------:R-:W-:Y:S02]  /*45f0*/  ULEA UR8, UR5, UR20, 0x8 ;  /* 0x0000001405087291 */ /* 0x000fe4000f8e40ff */
[----:B------:R-:W-:Y:S01]  /*4600*/  UISETP.NE.AND UP1, UPT, UR4, 0x10, UPT ;  /* 0x000000100400788c */ /* 0x000fe2000bf25270 */
[----:B------:R-:W-:Y:S01]  /*4610*/  PLOP3.LUT P0, PT, PT, PT, UP0, 0x80, 0x8 ;  /* 0x000000000008781c */ /* 0x000fe20003f0f008 */
[----:B------:R-:W-:Y:S02]  /*4620*/  UIADD3 UR12, UPT, UPT, UR8, 0x80, URZ ;  /* 0x00000080080c7890 */ /* 0x000fe4000fffe0ff */
[----:B------:R-:W-:Y:S02]  /*4630*/  USEL UR6, URZ, 0x1, UP1 ;  /* 0x00000001ff067887 */ /* 0x000fe40008800000 */
[----:B------:R-:W-:Y:S02]  /*4640*/  USEL UR16, UR4, URZ, UP1 ;  /* 0x000000ff04107287 */ /* 0x000fe40008800000 */
[----:B------:R-:W-:Y:S02]  /*4650*/  UIADD3 UR10, UPT, UPT, UR10, 0x80, URZ ;  /* 0x000000800a0a7890 */ /* 0x000fe4000fffe0ff */
[----:B------:R-:W-:Y:S01]  /*4660*/  @UP0 ULEA UR4, UR16, UR17, 0x3 ;  /* 0x0000001110040291 */ /* 0x000fe2000f8e18ff */
[----:B------:R-:W-:Y:S01]  /*4670*/  LOP3.LUT R0, R0, UR6, RZ, 0x3c, !PT ;  /* 0x0000000600007c12 */ /* 0x000fe2000f8e3cff */
[----:B------:R-:W-:Y:S01]  /*4680*/  UMOV UR9, 0x40004040 ;  /* 0x4000404000097882 */ /* 0x000fe20000000000 */
[----:B------:R-:W-:Y:S01]  /*4690*/  UMOV UR13, 0x40004040 ;  /* 0x40004040000d7882 */ /* 0x000fe20000000000 */
[----:B------:R-:W-:Y:S01]  /*46a0*/  UMOV UR7, 0x80004020 ;  /* 0x8000402000077882 */ /* 0x000fe20000000000 */
[----:B-1----:R-:W-:Y:S04]  /*46b0*/  @P0 SHF.L.U32 R4, R0, 0x1f, RZ ;  /* 0x0000001f00040819 */ /* 0x002fe800000006ff */
[----:B------:R3:W4:Y:S01]  /*46c0*/  @P0 SYNCS.PHASECHK.TRANS64.TRYWAIT P1, [UR4], R4 ;  /* 0x00000004ff0005a7 */ /* 0x0007220008021104 */
[----:B------:R-:W-:Y:S11]  /*46d0*/  ELECT P0, URZ, PT ;  /* 0x0000000000ff782f */ /* 0x000ff60003800000 */
[----:B------:R-:W-:Y:S02]  /*46e0*/  @!UPT UIADD3 URZ, UPT, UPT, URZ, URZ, URZ ;  /* 0x000000fffffff290 */ /* 0x000fe4000fffe0ff */
[C---:B-----5:R-:W-:Y:S01]  /*46f0*/  @P0 R2UR.BROADCAST UR14, R5.reuse ;  /* 0x00000000050e02ca */ /* 0x060fe200008e0000 */
[----:B------:R-:W-:Y:S01]  /*4700*/  ULEA UR4, UR5, UR19, 0x9 ;  /* 0x0000001305047291 */ /* 0x000fe2000f8e48ff */
[----:B------:R-:W-:Y:S11]  /*4710*/  ELECT P0, URZ, PT ;  /* 0x0000000000ff782f */ /* 0x000ff60003800000 */
[----:B------:R-:W-:Y:S02]  /*4720*/  @!UPT UIADD3 URZ, UPT, UPT, URZ, URZ, URZ ;  /* 0x000000fffffff290 */ /* 0x000fe4000fffe0ff */
[----:B------:R-:W-:Y:S01]  /*4730*/  @P0 R2UR.BROADCAST UR11, R5 ;  /* 0x00000000050b02ca */ /* 0x000fe200008e0000 */
[----:B------:R-:W-:Y:S01]  /*4740*/  UIADD3 UR6, UPT, UPT, UR4, 0x2, URZ ;  /* 0x0000000204067890 */ /* 0x000fe2000fffe0ff */
[----:B------:R-:W-:Y:S02]  /*4750*/  UMOV UR5, 0x80004020 ;  /* 0x8000402000057882 */ /* 0x000fe40000000000 */
[----:B------:R1:W-:Y:S01]  /*4760*/  UTCHMMA.2CTA gdesc[UR4], gdesc[UR8], tmem[UR14], tmem[UR26], idesc[UR27], UP2 ;  /* 0x00ff1a08040075ea */ /* 0x0003e2000920000e */
[----:B------:R-:W-:Y:S08]  /*4770*/  UPLOP3.LUT UP2, UPT, UPT, UPT, UPT, 0x80, 0x8 ;  /* 0x000000000008789c */ /* 0x000ff00003f4f070 */
[----:B------:R3:W-:Y:S01]  /*4780*/  UTCHMMA.2CTA gdesc[UR6], gdesc[UR12], tmem[UR11], tmem[UR24], idesc[UR25], UPT ;  /* 0x00ff180c060075ea */ /* 0x0007e2000ba0000b */
[----:B------:R3:W-:Y:S01]  /*4790*/  UTCBAR.2CTA.MULTICAST [UR10], URZ, UR18 ;  /* 0x000000ff0a0073e9 */ /* 0x0007e20008200812 */
[----:B-1----:R-:W-:Y:S02]  /*47a0*/  UIADD3 UR4, UPT, UPT, UR15, 0x1, URZ ;  /* 0x000000010f047890 */ /* 0x002fe4000fffe0ff */
[----:B------:R-:W-:Y:S02]  /*47b0*/  UIADD3 UR8, UPT, UPT, UR15, -0x1, URZ ;  /* 0xffffffff0f087890 */ /* 0x000fe4000fffe0ff */
[----:B------:R-:W-:Y:S01]  /*47c0*/  UISETP.GT.U32.AND UP0, UPT, UR4, 0x1, UPT ;  /* 0x000000010400788c */ /* 0x000fe2000bf04070 */
[----:B------:R-:W-:Y:S04]  /*47d0*/  UMOV UR5, UR16 ;  /* 0x0000001000057c82 */ /* 0x000fe80008000000 */
[----:B------:R-:W-:Y:S04]  /*47e0*/  UMOV UR15, UR8 ;  /* 0x00000008000f7c82 */ /* 0x000fe80008000000 */
[----:B------:R-:W-:Y:S05]  /*47f0*/  BRA.U UP0, `(.L_x_81) ;  /* 0xfffffffd005c7547 */ /* 0x000fea000b83ffff */
.L_x_78:
[----:B------:R-:W-:-:S09]  /*4800*/  UIADD3 UR4, UPT, UPT, UR22, 0x160, URZ ;  /* 0x0000016016047890 */ /* 0x000fd2000fffe0ff */
[----:B------:R2:W-:Y:S01]  /*4810*/  UTCBAR.2CTA.MULTICAST [UR4], URZ, UR28 ;  /* 0x000000ff040073e9 */ /* 0x0005e2000820081c */
[----:B------:R-:W-:Y:S02]  /*4820*/  NOP ;  /* 0x0000000000007918 */ /* 0x000fe40000000000 */
.L_x_77:
[----:B--2---:R-:W-:Y:S01]  /*4830*/  UIADD3 UR4, UPT, UPT, UR21, 0x1, URZ ;  /* 0x0000000115047890 */ /* 0x004fe2000fffe0ff */
[----:B------:R-:W-:-:S03]  /*4840*/  LOP3.LUT R2, R2, 0x1, RZ, 0x3c, !PT ;  /* 0x0000000102027812 */ /* 0x000fc600078e3cff */
[----:B------:R-:W-:-:S04]  /*4850*/  UISETP.NE.AND UP0, UPT, UR4, 0x2, UPT ;  /* 0x000000020400788c */ /* 0x000fc8000bf05270 */
[----:B------:R-:W-:Y:S02]  /*4860*/  USEL UR5, URZ, 0x1, UP0 ;  /* 0x00000001ff057887 */ /* 0x000fe40008000000 */
[----:B------:R-:W-:-:S04]  /*4870*/  USEL UR21, UR4, URZ, UP0 ;  /* 0x000000ff04157287 */ /* 0x000fc80008000000 */
[----:B------:R-:W-:Y:S01]  /*4880*/  LOP3.LUT R8, R8, UR5, RZ, 0x3c, !PT ;  /* 0x0000000508087c12 */ /* 0x000fe2000f8e3cff */
[----:B------:R-:W-:Y:S07]  /*4890*/  @P2 BRA `(.L_x_82) ;  /* 0xfffffff800c82947 */ /* 0x000fee000383ffff */
[----:B------:R-:W2:Y:S01]  /*48a0*/  S2UR UR8, SR_CgaCtaId ;  /* 0x00000000000879c3 */ /* 0x000ea20000008800 */
[----:B------:R-:W-:Y:S01]  /*48b0*/  ELECT P0, URZ, PT ;  /* 0x0000000000ff782f */ /* 0x000fe20003800000 */
[----:B------:R-:W-:Y:S01]  /*48c0*/  HFMA2 R0, -RZ, RZ, 0, 5.9604644775390625e-08 ;  /* 0x00000001ff007431 */ /* 0x000fe200000001ff */
[----:B------:R-:W-:-:S05]  /*48d0*/  UMOV UR4, 0x40 ;  /* 0x0000004000047882 */ /* 0x000fca0000000000 */
[----:B------:R-:W-:Y:S01]  /*48e0*/  UVIRTCOUNT.DEALLOC.SMPOOL 0x80 ;  /* 0x000000800000784c */ /* 0x000fe20000000000 */
[----:B------:R-:W-:Y:S02]  /*48f0*/  UISETP.NE.AND UP0, UPT, UR31, URZ, UPT ;  /* 0x000000ff1f00728c */ /* 0x000fe4000bf05270 */
[----:B--2---:R-:W-:-:S09]  /*4900*/  ULEA UR8, UR8, UR4, 0x18 ;  /* 0x0000000408087291 */ /* 0x004fd2000f8ec0ff */
[----:B------:R2:W-:Y:S01]  /*4910*/  @P0 STS.U8 [UR8+0x1c], R0 ;  /* 0x00001c00ff000988 */ /* 0x0005e20008000008 */
[----:B------:R-:W-:Y:S05]  /*4920*/  BRA.U UP0, `(.L_x_83) ;  /* 0x0000000100587547 */ /* 0x000fea000b800000 */
[----:B------:R-:W-:Y:S01]  /*4930*/  UIADD3 UR5, UPT, UPT, UR17, 0x170, URZ ;  /* 0x0000017011057890 */ /* 0x000fe2000fffe0ff */
[----:B------:R-:W-:-:S03]  /*4940*/  SHF.L.U32 R2, R8, 0x1f, RZ ;  /* 0x0000001f08027819 */ /* 0x000fc600000006ff */
[----:B------:R-:W-:-:S09]  /*4950*/  ULEA UR4, UR21, UR5, 0x3 ;  /* 0x0000000515047291 */ /* 0x000fd2000f8e18ff */
[----:B------:R-:W1:Y:S02]  /*4960*/  SYNCS.PHASECHK.TRANS64.TRYWAIT P0, [UR4], R2 ;  /* 0x00000002ff0075a7 */ /* 0x000e640008001104 */
[----:B-1----:R-:W-:Y:S05]  /*4970*/  @!P0 BRA `(.L_x_84) ;  /* 0x0000006800548947 */ /* 0x002fea0003800000 */
.L_x_201:
[----:B------:R-:W-:-:S04]  /*4980*/  UIADD3 UR4, UPT, UPT, UR21, 0x1, URZ ;  /* 0x0000000115047890 */ /* 0x000fc8000fffe0ff */
[----:B------:R-:W-:-:S04]  /*4990*/  UISETP.NE.AND UP1, UPT, UR4, 0x2, UPT ;  /* 0x000000020400788c */ /* 0x000fc8000bf25270 */
[----:B---3--:R-:W-:Y:S02]  /*49a0*/  USEL UR6, URZ, 0x1, UP1 ;  /* 0x00000001ff067887 */ /* 0x008fe40008800000 */
[----:B------:R-:W-:-:S04]  /*49b0*/  USEL UR4, UR4, URZ, UP1 ;  /* 0x000000ff04047287 */ /* 0x000fc80008800000 */
[----:B------:R-:W-:Y:S01]  /*49c0*/  ULEA UR4, UR4, UR5, 0x3 ;  /* 0x0000000504047291 */ /* 0x000fe2000f8e18ff */
[----:B-1----:R-:W-:-:S04]  /*49d0*/  LOP3.LUT R2, R8, UR6, RZ, 0x3c, !PT ;  /* 0x0000000608027c12 */ /* 0x002fc8000f8e3cff */
[----:B------:R-:W-:Y:S01]  /*49e0*/  SHF.L.U32 R2, R2, 0x1f, RZ ;  /* 0x0000001f02027819 */ /* 0x000fe200000006ff */
[----:B--2---:R-:W-:-:S04]  /*49f0*/  IMAD.U32 R0, RZ, RZ, UR4 ;  /* 0x00000004ff007e24 */ /* 0x004fc8000f8e00ff */
[----:B------:R1:W2:Y:S03]  /*4a00*/  SYNCS.PHASECHK.TRANS64.TRYWAIT P0, [R0+URZ], R2 ;  /* 0x00000002000075a7 */ /* 0x0002a600080011ff */
[----:B--2---:R-:W-:Y:S05]  /*4a10*/  @!P0 NANOSLEEP.SYNCS 0x989680 ;  /* 0x009896800000895d */ /* 0x004fea0003900000 */
[----:B------:R-:W2:Y:S02]  /*4a20*/  @!P0 SYNCS.PHASECHK.TRANS64 P0, [R0+URZ], R2 ;  /* 0x00000002000085a7 */ /* 0x000ea400080010ff */
[----:B--2---:R-:W-:Y:S05]  /*4a30*/  @P0 BRA `(.L_x_85) ;  /* 0x0000000000200947 */ /* 0x004fea0003800000 */
.L_x_86:
[----:B--2---:R2:W3:Y:S02]  /*4a40*/  SYNCS.PHASECHK.TRANS64.TRYWAIT P0, [R0+URZ], R2 ;  /* 0x00000002000075a7 */ /* 0x0044e400080011ff */
[----:B---3--:R-:W-:Y:S05]  /*4a50*/  @!P0 NANOSLEEP.SYNCS 0x989680 ;  /* 0x009896800000895d */ /* 0x008fea0003900000 */
[----:B------:R-:W3:Y:S02]  /*4a60*/  @!P0 SYNCS.PHASECHK.TRANS64 P0, [R0+URZ], R2 ;  /* 0x00000002000085a7 */ /* 0x000ee400080010ff */
[----:B---3--:R-:W-:Y:S05]  /*4a70*/  @!P0 BRA `(.L_x_86) ;  /* 0xfffffffc00f08947 */ /* 0x008fea000383ffff */
[----:B------:R-:W-:Y:S05]  /*4a80*/  BRA `(.L_x_85) ;  /* 0x00000000000c7947 */ /* 0x000fea0003800000 */
.L_x_83:
[----:B------:R-:W-:-:S04]  /*4a90*/  UIADD3 UR4, UPT, UPT, UR17, 0x180, URZ ;  /* 0x0000018011047890 */ /* 0x000fc8000fffe0ff */
[----:B------:R-:W-:-:S09]  /*4aa0*/  UPRMT UR4, UR30, 0x654, UR4 ;  /* 0x000006541e047896 */ /* 0x000fd20008000004 */
[----:B------:R-:W-:Y:S03]  /*4ab0*/  SYNCS.ARRIVE.TRANS64.RED.A1T0 RZ, [UR4], RZ ;  /* 0x000000ffffff79a7 */ /* 0x000fe60008100404 */
.L_x_85:
[----:B-12---:R-:W-:Y:S01]  /*4ac0*/  SHF.L.U32 R2, RZ, 0x1f, RZ ;  /* 0x0000001fff027819 */ /* 0x006fe200000006ff */
[----:B------:R-:W-:Y:S01]  /*4ad0*/  UIADD3 UR4, UPT, UPT, UR17, 0x180, URZ ;  /* 0x0000018011047890 */ /* 0x000fe2000fffe0ff */
[----:B------:R-:W-:Y:S02]  /*4ae0*/  PLOP3.LUT P0, PT, PT, PT, UP0, 0x80, 0x8 ;  /* 0x000000000008781c */ /* 0x000fe40003f0f008 */
[----:B----4-:R-:W1:Y:S02]  /*4af0*/  SYNCS.PHASECHK.TRANS64.TRYWAIT P1, [UR17+0x180], R2 ;  /* 0x00018002ff0075a7 */ /* 0x010e640008021111 */
[----:B-1----:R-:W-:Y:S09]  /*4b00*/  @!P1 BRA `(.L_x_87) ;  /* 0x0000006800089947 */ /* 0x002ff20003800000 */
.L_x_203:
[----:B------:R-:W-:Y:S01]  /*4b10*/  @!UP0 UPRMT UR4, UR30, 0x654, UR4 ;  /* 0x000006541e048896 */ /* 0x000fe20008000004 */
[----:B------:R-:W-:Y:S01]  /*4b20*/  LOP3.LUT R3, R3, 0xffff, RZ, 0xc0, !PT ;  /* 0x0000ffff03037812 */ /* 0x000fe200078ec0ff */
[----:B-1----:R-:W-:-:S03]  /*4b30*/  IMAD.MOV.U32 R2, RZ, RZ, 0xffff ;  /* 0x0000ffffff027424 */ /* 0x002fc600078e00ff */
[----:B------:R-:W-:-:S04]  /*4b40*/  SHF.R.U32.HI R3, RZ, 0x5, R3 ;  /* 0x00000005ff037819 */ /* 0x000fc80000011603 */
[----:B------:R-:W-:Y:S01]  /*4b50*/  @!P0 SYNCS.ARRIVE.TRANS64.RED.A1T0 RZ, [UR4], RZ ;  /* 0x000000ffffff89a7 */ /* 0x000fe20008100404 */
[----:B------:R-:W-:Y:S01]  /*4b60*/  NOP ;  /* 0x0000000000007918 */ /* 0x000fe20000000000 */
[----:B------:R-:W1:Y:S01]  /*4b70*/  LDS R0, [UR8+0x14] ;  /* 0x00001408ff007984 */ /* 0x000e620008000800 */
[----:B------:R-:W-:-:S04]  /*4b80*/  SHF.L.U32 R2, R2, R3, RZ ;  /* 0x0000000302027219 */ /* 0x000fc800000006ff */
[----:B-1----:R-:W-:-:S04]  /*4b90*/  LOP3.LUT R0, R0, R2, RZ, 0xc0, !PT ;  /* 0x0000000200007212 */ /* 0x002fc800078ec0ff */
[----:B------:R-:W-:Y:S01]  /*4ba0*/  ISETP.NE.AND P0, PT, R0, R2, PT ;  /* 0x000000020000720c */ /* 0x000fe20003f05270 */
[----:B------:R-:W-:-:S05]  /*4bb0*/  IMAD.MOV.U32 R0, RZ, RZ, 0x1 ;  /* 0x00000001ff007424 */ /* 0x000fca00078e00ff */
[----:B------:R-:W-:-:S07]  /*4bc0*/  SHF.L.U32 R0, R0, R3, RZ ;  /* 0x0000000300007219 */ /* 0x000fce00000006ff */
[----:B------:R-:W-:Y:S05]  /*4bd0*/  @P0 BRA `(.L_x_88) ;  /* 0x00000000005c0947 */ /* 0x000fea0003800000 */
[----:B------:R-:W1:Y:S02]  /*4be0*/  LDS R3, [UR8+0x18] ;  /* 0x00001808ff037984 */ /* 0x000e640008000800 */
[----:B-1----:R-:W-:-:S04]  /*4bf0*/  LOP3.LUT R3, R3, R0, RZ, 0xc0, !PT ;  /* 0x0000000003037212 */ /* 0x002fc800078ec0ff */
[----:B------:R-:W-:-:S13]  /*4c00*/  ISETP.NE.AND P0, PT, R3, R0, PT ;  /* 0x000000000300720c */ /* 0x000fda0003f05270 */
[----:B------:R-:W-:Y:S05]  /*4c10*/  @P0 BRA `(.L_x_89) ;  /* 0x0000000000400947 */ /* 0x000fea0003800000 */
[----:B------:R-:W-:Y:S01]  /*4c20*/  R2UR UR4, R2 ;  /* 0x00000000020472ca */ /* 0x000fe200000e0000 */
[----:B------:R-:W1:Y:S01]  /*4c30*/  S2R R3, SR_LANEID ;  /* 0x0000000000037919 */ /* 0x000e620000000000 */
[----:B------:R-:W-:-:S04]  /*4c40*/  LOP3.LUT R0, RZ, R0, RZ, 0x33, !PT ;  /* 0x00000000ff007212 */ /* 0x000fc800078e33ff */
[----:B---3--:R-:W2:Y:S07]  /*4c50*/  REDUX UR6, R0 ;  /* 0x00000000000673c4 */ /* 0x008eae0000000000 */
[----:B------:R-:W-:-:S03]  /*4c60*/  ULOP3.LUT UR5, URZ, UR4, URZ, 0x33, !UPT ;  /* 0x00000004ff057292 */ /* 0x000fc6000f8e33ff */
[----:B------:R-:W-:Y:S02]  /*4c70*/  VOTEU.ANY UR4, UPT, PT ;  /* 0x0000000000047886 */ /* 0x000fe400038e0100 */
[----:B------:R-:W-:Y:S01]  /*4c80*/  UFLO.U32 UR4, UR4 ;  /* 0x00000004000472bd */ /* 0x000fe200080e0000 */
[----:B------:R-:W-:-:S04]  /*4c90*/  IMAD.U32 R2, RZ, RZ, UR5 ;  /* 0x00000005ff027e24 */ /* 0x000fc8000f8e00ff */
[----:B------:R-:W3:Y:S02]  /*4ca0*/  REDUX UR7, R2 ;  /* 0x00000000020773c4 */ /* 0x000ee40000000000 */
[----:B------:R4:W-:Y:S01]  /*4cb0*/  UTCATOMSWS.AND URZ, UR5 ;  /* 0x0000000500ff79e3 */ /* 0x0009e20008000000 */
[----:B--2---:R-:W-:Y:S01]  /*4cc0*/  IMAD.U32 R0, RZ, RZ, UR6 ;  /* 0x00000006ff007e24 */ /* 0x004fe2000f8e00ff */
[----:B-1----:R-:W-:Y:S01]  /*4cd0*/  ISETP.EQ.U32.AND P0, PT, R3, UR4, PT ;  /* 0x0000000403007c0c */ /* 0x002fe2000bf02070 */
[----:B---3--:R-:W-:-:S12]  /*4ce0*/  IMAD.U32 R2, RZ, RZ, UR7 ;  /* 0x00000007ff027e24 */ /* 0x008fd8000f8e00ff */
[----:B------:R4:W-:Y:S04]  /*4cf0*/  @P0 ATOMS.AND RZ, [UR8+0x14], R2 ;  /* 0x00001402ffff098c */ /* 0x0009e8000a800008 */
[----:B------:R4:W-:Y:S01]  /*4d00*/  @P0 ATOMS.AND RZ, [UR8+0x18], R0 ;  /* 0x00001800ffff098c */ /* 0x0009e2000a800008 */
[----:B------:R-:W-:Y:S05]  /*4d10*/  BRA `(.L_x_90) ;  /* 0x0000000000147947 */ /* 0x000fea0003800000 */
.L_x_89:
[----:B------:R-:W-:Y:S02]  /*4d20*/  MOV R2, 0x4d40 ;  /* 0x00004d4000027802 */ /* 0x000fe40000000f00 */
[----:B---3-5:R-:W-:Y:S05]  /*4d30*/  CALL.REL.NOINC `($__internal_0_$__cuda_sm10x_tcgen05_guardrail_trap_col_being_dealloced_not_returned_by_alloc) ;  /* 0x0000006800ec7944 */ /* 0x028fea0003c00000 */
[----:B------:R-:W-:Y:S05]  /*4d40*/  BRA `(.L_x_90) ;  /* 0x0000000000087947 */ /* 0x000fea0003800000 */
.L_x_88:
[----:B------:R-:W-:Y:S02]  /*4d50*/  MOV R2, 0x4d70 ;  /* 0x00004d7000027802 */ /* 0x000fe40000000f00 */
[----:B---3-5:R-:W-:Y:S05]  /*4d60*/  CALL.REL.NOINC `($__internal_2_$__cuda_sm10x_tcgen05_guardrail_trap_unallocated_columns_being_dealloced) ;  /* 0x0000006800f87944 */ /* 0x028fea0003c00000 */
.L_x_90:
[----:B------:R-:W-:Y:S01]  /*4d70*/  NOP ;  /* 0x0000000000007918 */ /* 0x000fe20000000000 */
[----:B----4-:R-:W-:Y:S05]  /*4d80*/  EXIT ;  /* 0x000000000000794d */ /* 0x010fea0003800000 */
.L_x_62:
[----:B------:R-:W-:-:S09]  /*4d90*/  UISETP.NE.OR UP0, UPT, UR18, 0x3, !UP3 ;  /* 0x000000031200788c */ /* 0x000fd2000df05670 */
[----:B------:R-:W-:Y:S05]  /*4da0*/  BRA.U UP0, `(.L_x_91) ;  /* 0x0000001100e47547 */ /* 0x000fea000b800000 */
[----:B------:R-:W2:Y:S01]  /*4db0*/  LDCU.64 UR4, c[0x0][0x988] ;  /* 0x00013100ff0477ac */ /* 0x000ea20008000a00 */
[----:B------:R-:W3:Y:S01]  /*4dc0*/  S2UR UR10, SR_CgaCtaId ;  /* 0x00000000000a79c3 */ /* 0x000ee20000008800 */
[----:B------:R-:W-:Y:S01]  /*4dd0*/  HFMA2 R10, -RZ, RZ, 0, 5.9604644775390625e-08 ;  /* 0x00000001ff0a7431 */ /* 0x000fe200000001ff */
[----:B------:R-:W-:Y:S01]  /*4de0*/  MOV R9, RZ ;  /* 0x000000ff00097202 */ /* 0x000fe20000000f00 */
[----:B------:R-:W4:Y:S01]  /*4df0*/  LDCU UR44, c[0x0][0x370] ;  /* 0x00006e00ff2c77ac */ /* 0x000f220008000800 */
[----:B------:R-:W-:Y:S01]  /*4e00*/  HFMA2 R3, -RZ, RZ, 0, 0.0078125 ;  /* 0x00002000ff037431 */ /* 0x000fe200000001ff */
[----:B------:R-:W4:Y:S03]  /*4e10*/  LDCU.128 UR28, c[0x0][0xc10] ;  /* 0x00018200ff1c77ac */ /* 0x000f260008000c00 */
[----:B------:R-:W1:Y:S01]  /*4e20*/  LDC.64 R12, c[0x0][0x348] ;  /* 0x0000d200ff0c7b82 */ /* 0x000e620000000a00 */
[----:B------:R-:W3:Y:S01]  /*4e30*/  LDCU UR38, c[0x0][0x374] ;  /* 0x00006e80ff2677ac */ /* 0x000ee20008000800 */
[----:B------:R-:W3:Y:S01]  /*4e40*/  LDCU.64 UR26, c[0x0][0x990] ;  /* 0x00013200ff1a77ac */ /* 0x000ee20008000a00 */
[----:B------:R-:W3:Y:S01]  /*4e50*/  LDCU UR17, c[0x0][0xc0c] ;  /* 0x00018180ff1177ac */ /* 0x000ee20008000800 */
[----:B--2---:R-:W-:Y:S01]  /*4e60*/  UISETP.NE.U32.AND UP0, UPT, UR4, URZ, UPT ;  /* 0x000000ff0400728c */ /* 0x004fe2000bf05070 */
[----:B------:R-:W2:Y:S01]  /*4e70*/  LDCU.128 UR32, c[0x0][0xa80] ;  /* 0x00015000ff2077ac */ /* 0x000ea20008000c00 */
[----:B------:R-:W2:Y:S01]  /*4e80*/  LDCU UR54, c[0x0][0xc20] ;  /* 0x00018400ff3677ac */ /* 0x000ea20008000800 */
[----:B------:R-:W1:Y:S01]  /*4e90*/  LDCU UR4, c[0x0][0xc30] ;  /* 0x00018600ff0477ac */ /* 0x000e620008000800 */
[----:B------:R-:W1:Y:S01]  /*4ea0*/  LDCU.128 UR40, c[0x0][0xa90] ;  /* 0x00015200ff2877ac */ /* 0x000e620008000c00 */
[----:B------:R-:W-:Y:S01]  /*4eb0*/  UMOV UR20, 0x400 ;  /* 0x0000040000147882 */ /* 0x000fe20000000000 */
[----:B----4-:R-:W-:-:S02]  /*4ec0*/  UIMAD.WIDE.U32 UR6, UR44, UR28, URZ ;  /* 0x0000001c2c0672a5 */ /* 0x010fc4000f8e00ff */
[----:B---3--:R-:W-:Y:S02]  /*4ed0*/  UIMAD.WIDE.U32 UR8, UR38, UR31, URZ ;  /* 0x0000001f260872a5 */ /* 0x008fe4000f8e00ff */
[----:B------:R-:W-:Y:S02]  /*4ee0*/  ULEA UR20, UR10, UR20, 0x18 ;  /* 0x000000140a147291 */ /* 0x000fe4000f8ec0ff */
[----:B------:R-:W-:Y:S02]  /*4ef0*/  UISETP.NE.AND.EX UP5, UPT, UR5, URZ, UPT, UP0 ;  /* 0x000000ff0500728c */ /* 0x000fe4000bfa5300 */
[----:B------:R-:W-:Y:S02]  /*4f00*/  UISETP.NE.U32.AND UP6, UPT, UR26, URZ, UPT ;  /* 0x000000ff1a00728c */ /* 0x000fe4000bfc5070 */
[----:B------:R-:W-:Y:S02]  /*4f10*/  UIADD3 UR46, UPT, UPT, UR20, 0x118, URZ ;  /* 0x00000118142e7890 */ /* 0x000fe4000fffe0ff */
[----:B------:R-:W-:-:S02]  /*4f20*/  UIADD3 UR45, UPT, UPT, UR20, 0x158, URZ ;  /* 0x00000158142d7890 */ /* 0x000fc4000fffe0ff */
[----:B------:R-:W-:Y:S02]  /*4f30*/  UIADD3 UR37, UPT, UPT, UR20, 0x100, URZ ;  /* 0x0000010014257890 */ /* 0x000fe4000fffe0ff */
[----:B------:R-:W-:Y:S02]  /*4f40*/  UIADD3 UR36, UPT, UPT, UR20, 0x108, URZ ;  /* 0x0000010814247890 */ /* 0x000fe4000fffe0ff */
[----:B------:R-:W-:Y:S02]  /*4f50*/  UIADD3 UR25, UPT, UPT, UR20, 0x110, URZ ;  /* 0x0000011014197890 */ /* 0x000fe4000fffe0ff */
[----:B------:R-:W-:Y:S02]  /*4f60*/  UISETP.NE.AND UP0, UPT, UR39, 0x1, UPT ;  /* 0x000000012700788c */ /* 0x000fe4000bf05270 */
[----:B------:R-:W-:Y:S02]  /*4f70*/  UISETP.GE.AND UP2, UPT, UR39, 0x1, UPT ;  /* 0x000000012700788c */ /* 0x000fe4000bf46270 */
[----:B------:R-:W-:Y:S01]  /*4f80*/  UISETP.NE.AND UP0, UPT, UR17, 0x1, UPT ;  /* 0x000000011100788c */ /* 0x000fe2000bf05270 */
[----:B------:R-:W-:Y:S01]  /*4f90*/  UMOV UR51, UR7 ;  /* 0x0000000700337c82 */ /* 0x000fe20008000000 */
[----:B------:R-:W-:Y:S01]  /*4fa0*/  UMOV UR50, UR9 ;  /* 0x0000000900327c82 */ /* 0x000fe20008000000 */
[----:B------:R-:W-:-:S02]  /*4fb0*/  UISETP.NE.AND UP2, UPT, UR30, 0x1, UPT ;  /* 0x000000011e00788c */ /* 0x000fc4000bf45270 */
[----:B--2---:R-:W-:Y:S01]  /*4fc0*/  UISETP.NE.AND UP0, UPT, UR32, 0x1, UPT ;  /* 0x000000012000788c */ /* 0x004fe2000bf05270 */
[----:B------:R-:W2:Y:S01]  /*4fd0*/  LDCU UR55, c[0x0][0xaa0] ;  /* 0x00015400ff3777ac */ /* 0x000ea20008000800 */
[----:B------:R-:W-:Y:S01]  /*4fe0*/  UPLOP3.LUT UP4, UPT, UPT, UPT, UPT, 0x40, 0x4 ;  /* 0x000000000004789c */ /* 0x000fe20003f8e870 */
[----:B------:R-:W3:Y:S01]  /*4ff0*/  LDCU.64 UR18, c[0x0][0xc28] ;  /* 0x00018500ff1277ac */ /* 0x000ee20008000a00 */
[----:B------:R-:W-:Y:S02]  /*5000*/  UISETP.NE.AND.EX UP6, UPT, UR27, URZ, UPT, UP6 ;  /* 0x000000ff1b00728c */ /* 0x000fe4000bfc5360 */
[----:B------:R-:W-:Y:S02]  /*5010*/  UPRMT UR46, UR10, 0x654, UR46 ;  /* 0x000006540a2e7896 */ /* 0x000fe4000800002e */
[----:B------:R-:W-:Y:S02]  /*5020*/  UPRMT UR45, URZ, 0x654, UR45 ;  /* 0x00000654ff2d7896 */ /* 0x000fe4000800002d */
[----:B------:R-:W-:-:S02]  /*5030*/  UPRMT UR49, UR10, 0x654, UR37 ;  /* 0x000006540a317896 */ /* 0x000fc40008000025 */
[----:B------:R-:W-:Y:S02]  /*5040*/  UPRMT UR48, UR10, 0x654, UR36 ;  /* 0x000006540a307896 */ /* 0x000fe40008000024 */
[----:B------:R-:W-:Y:S02]  /*5050*/  UPRMT UR47, UR10, 0x654, UR25 ;  /* 0x000006540a2f7896 */ /* 0x000fe40008000019 */
[----:B------:R-:W-:Y:S02]  /*5060*/  USHF.R.U32.HI UR51, URZ, UR29, UR51 ;  /* 0x0000001dff337299 */ /* 0x000fe40008011633 */
[----:B------:R-:W-:Y:S02]  /*5070*/  USHF.R.U32.HI UR50, URZ, UR54, UR50 ;  /* 0x00000036ff327299 */ /* 0x000fe40008011632 */
[----:B-1----:R-:W-:Y:S02]  /*5080*/  UISETP.NE.AND UP3, UPT, UR4, 0x1, UPT ;  /* 0x000000010400788c */ /* 0x002fe4000bf65270 */
[----:B------:R-:W-:-:S02]  /*5090*/  UISETP.NE.AND UP2, UPT, UR35, 0x1, UPT ;  /* 0x000000012300788c */ /* 0x000fc4000bf45270 */
[----:B--23--:R-:W-:-:S11]  /*50a0*/  UISETP.NE.AND UP0, UPT, UR42, 0x1, UPT ;  /* 0x000000012a00788c */ /* 0x00cfd6000bf05270 */
.L_x_102:
[----:B------:R-:W-:Y:S04]  /*50b0*/  SHF.L.U32 R2, R9, 0x1f, RZ ;  /* 0x0000001f09027819 */ /* 0x000fe800000006ff */
[----:B-1----:R-:W1:Y:S02]  /*50c0*/  SYNCS.PHASECHK.TRANS64.TRYWAIT P0, [UR20+0x150], R2 ;  /* 0x00015002ff0075a7 */ /* 0x002e640008001114 */
[----:B-1----:R-:W-:Y:S05]  /*50d0*/  @!P0 BRA `(.L_x_92) ;  /* 0x0000006000ac8947 */ /* 0x002fea0003800000 */
.L_x_205:
[----:B------:R-:W2:Y:S01]  /*50e0*/  LDS.128 R4, [UR20+0x190] ;  /* 0x00019014ff047984 */ /* 0x000ea20008000c00 */
[----:B------:R-:W-:Y:S01]  /*50f0*/  UISETP.GE.AND UP0, UPT, UR39, 0x1, UPT ;  /* 0x000000012700788c */ /* 0x000fe2000bf06270 */
[----:B------:R-:W-:Y:S01]  /*5100*/  @!PT LDS RZ, [RZ] ;  /* 0x00000000fffff984 */ /* 0x000fe20000000800 */
[----:B------:R-:W-:Y:S01]  /*5110*/  @!PT LDS RZ, [RZ] ;  /* 0x00000000fffff984 */ /* 0x000fe20000000800 */
[----:B------:R-:W-:Y:S01]  /*5120*/  @!PT LDS RZ, [RZ] ;  /* 0x00000000fffff984 */ /* 0x000fe20000000800 */
[----:B------:R-:W-:Y:S01]  /*5130*/  @!PT LDS RZ, [RZ] ;  /* 0x00000000fffff984 */ /* 0x000fe20000000800 */
[----:B------:R3:W-:Y:S06]  /*5140*/  MEMBAR.ALL.CTA ;  /* 0x0000000000007992 */ /* 0x0007ec0000008000 */
[----:B---3--:R-:W3:Y:S02]  /*5150*/  FENCE.VIEW.ASYNC.S ;  /* 0x00000000000073c6 */ /* 0x008ee40000000000 */
[----:B---3--:R-:W-:Y:S01]  /*5160*/  SYNCS.ARRIVE.TRANS64.RED.A1T0 RZ, [UR45], RZ ;  /* 0x000000ffffff79a7 */ /* 0x008fe2000810042d */
[----:B--2---:R-:W-:Y:S11]  /*5170*/  LOP3.LUT P0, RZ, R6, 0x1, RZ, 0xc0, !PT ;  /* 0x0000000106ff7812 */ /* 0x004ff6000780c0ff */
[----:B------:R-:W-:Y:S02]  /*5180*/  @!UPT UIADD3 URZ, UPT, UPT, URZ, URZ, URZ ;  /* 0x000000fffffff290 */ /* 0x000fe4000fffe0ff */
[----:B------:R-:W-:Y:S01]  /*5190*/  VOTEU.ANY UP2, P0 ;  /* 0x0000000000ff7886 */ /* 0x000fe20000040100 */
[----:B------:R-:W-:Y:S11]  /*51a0*/  PLOP3.LUT P0, PT, PT, PT, UP2, 0x80, 0x8 ;  /* 0x000000000008781c */ /* 0x000ff60003f0f028 */
[----:B------:R-:W-:Y:S02]  /*51b0*/  @!UPT UIADD3 URZ, UPT, UPT, URZ, URZ, URZ ;  /* 0x000000fffffff290 */ /* 0x000fe4000fffe0ff */
[----:B-1----:R-:W-:Y:S02]  /*51c0*/  @P0 MOV R2, R4 ;  /* 0x0000000400020202 */ /* 0x002fe40000000f00 */
[----:B------:R-:W-:Y:S02]  /*51d0*/  @P0 LOP3.LUT R0, R5, 0xffff, RZ, 0xc0, !PT ;  /* 0x0000ffff05000812 */ /* 0x000fe400078ec0ff */
[----:B------:R-:W-:Y:S02]  /*51e0*/  @P0 R2UR UR5, R2 ;  /* 0x00000000020502ca */ /* 0x000fe400000e0000 */
[----:B------:R-:W-:Y:S11]  /*51f0*/  @P0 R2UR UR4, R0 ;  /* 0x00000000000402ca */ /* 0x000ff600000e0000 */
[----:B------:R-:W-:Y:S02]  /*5200*/  @UP2 UMOV UR16, UR5 ;  /* 0x0000000500102c82 */ /* 0x000fe40008000000 */
[----:B------:R-:W-:Y:S01]  /*5210*/  @UP2 UMOV UR15, UR4 ;  /* 0x00000004000f2c82 */ /* 0x000fe20008000000 */
[----:B------:R-:W-:Y:S05]  /*5220*/  BRA.U !UP0, `(.L_x_93) ;  /* 0x0000000108c07547 */ /* 0x000fea000b800000 */
[----:B------:R-:W-:Y:S02]  /*5230*/  UIMAD.WIDE.U32 UR8, UR15, UR31, URZ ;  /* 0x0000001f0f0872a5 */ /* 0x000fe4000f8e00ff */
[----:B------:R-:W-:Y:S02]  /*5240*/  UP2UR UR14, UPR, URZ, 0x4 ;  /* 0x00000004ff0e7883 */ /* 0x000fe40008000000 */
[----:B------:R-:W-:Y:S02]  /*5250*/  UISETP.NE.AND UP2, UPT, UR30, 0x1, UPT ;  /* 0x000000011e00788c */ /* 0x000fe4000bf45270 */
[----:B------:R-:W-:Y:S02]  /*5260*/  UIMAD.WIDE.U32 UR10, UR16, UR28, URZ ;  /* 0x0000001c100a72a5 */ /* 0x000fe4000f8e00ff */
[----:B------:R-:W-:Y:S02]  /*5270*/  USEL UR4, UR38, UR50, !UP2 ;  /* 0x0000003226047287 */ /* 0x000fe4000d000000 */
[----:B------:R-:W-:Y:S02]  /*5280*/  UISETP.NE.AND UP0, UPT, UR17, 0x1, UPT ;  /* 0x000000011100788c */ /* 0x000fe4000bf05270 */
[----:B------:R-:W-:Y:S02]  /*5290*/  UP2UR UR21, UPR, URZ, 0x2 ;  /* 0x00000002ff157883 */ /* 0x000fe40008000000 */
[----:B------:R-:W-:Y:S02]  /*52a0*/  UISETP.NE.AND UP1, UPT, UR39, 0x1, UPT ;  /* 0x000000012700788c */ /* 0x000fe4000bf25270 */
[----:B------:R-:W-:Y:S02]  /*52b0*/  UIMAD.WIDE.U32 UR12, UR4, UR18, URZ ;  /* 0x00000012040c72a5 */ /* 0x000fe4000f8e00ff */
[----:B------:R-:W-:Y:S01]  /*52c0*/  USEL UR7, UR44, UR51, !UP0 ;  /* 0x000000332c077287 */ /* 0x000fe2000c000000 */
[----:B------:R-:W-:Y:S02]  /*52d0*/  UMOV UR5, UR9 ;  /* 0x0000000900057c82 */ /* 0x000fe40008000000 */
[----:B------:R-:W-:Y:S02]  /*52e0*/  USHF.R.U32.HI UR6, URZ, UR54, UR5 ;  /* 0x00000036ff067299 */ /* 0x000fe40008011605 */
[----:B------:R-:W-:Y:S02]  /*52f0*/  UIMAD.WIDE.U32 UR22, UR7, UR18, URZ ;  /* 0x00000012071672a5 */ /* 0x000fe4000f8e00ff */
[----:B------:R-:W-:Y:S02]  /*5300*/  USEL UR6, UR15, UR6, !UP2 ;  /* 0x000000060f067287 */ /* 0x000fe4000d000000 */
[----:B------:R-:W-:Y:S01]  /*5310*/  UISETP.NE.AND UP2, UPT, UR14, URZ, UPT ;  /* 0x000000ff0e00728c */ /* 0x000fe2000bf45270 */
[----:B------:R-:W-:Y:S01]  /*5320*/  UMOV UR5, UR11 ;  /* 0x0000000b00057c82 */ /* 0x000fe20008000000 */
[----:B------:R-:W-:Y:S02]  /*5330*/  UIMAD.WIDE.U32 UR10, UR6, UR18, URZ ;  /* 0x00000012060a72a5 */ /* 0x000fe4000f8e00ff */
[----:B------:R-:W-:Y:S03]  /*5340*/  USHF.R.U32.HI UR8, URZ, UR29, UR5 ;  /* 0x0000001dff087299 */ /* 0x000fe60008011605 */
[----:B------:R-:W-:Y:S02]  /*5350*/  UMOV UR5, UR13 ;  /* 0x0000000d00057c82 */ /* 0x000fe40008000000 */
[----:B------:R-:W-:Y:S03]  /*5360*/  @UP1 USHF.R.U32.HI UR4, URZ, UR19, UR5 ;  /* 0x00000013ff041299 */ /* 0x000fe60008011605 */
[----:B------:R-:W-:Y:S01]  /*5370*/  UMOV UR5, UR23 ;  /* 0x0000001700057c82 */ /* 0x000fe20008000000 */
[----:B------:R-:W-:Y:S02]  /*5380*/  UIMAD UR4, UR39, UR4, URZ ;  /* 0x00000004270472a4 */ /* 0x000fe4000f8e02ff */
[----:B------:R-:W-:Y:S02]  /*5390*/  @UP1 USHF.R.U32.HI UR7, URZ, UR19, UR5 ;  /* 0x00000013ff071299 */ /* 0x000fe40008011605 */
[----:B------:R-:W-:Y:S02]  /*53a0*/  USEL UR5, UR16, UR8, !UP0 ;  /* 0x0000000810057287 */ /* 0x000fe4000c000000 */
[----:B------:R-:W-:Y:S02]  /*53b0*/  UIMAD UR8, UR39, UR7, URZ ;  /* 0x00000007270872a4 */ /* 0x000fe4000f8e02ff */
[----:B------:R-:W-:Y:S03]  /*53c0*/  UISETP.GE.AND UP0, UPT, UR6, UR4, UPT ;  /* 0x000000040600728c */ /* 0x000fe6000bf06270 */
[----:B------:R-:W-:Y:S01]  /*53d0*/  UMOV UR4, UR11 ;  /* 0x0000000b00047c82 */ /* 0x000fe20008000000 */
[----:B------:R-:W-:Y:S02]  /*53e0*/  UISETP.GE.OR UP0, UPT, UR5, UR8, UP0 ;  /* 0x000000080500728c */ /* 0x000fe40008706670 */
[----:B------:R-:W-:Y:S02]  /*53f0*/  USHF.R.U32.HI UR4, URZ, UR19, UR4 ;  /* 0x00000013ff047299 */ /* 0x000fe40008011604 */
[----:B------:R-:W-:Y:S02]  /*5400*/  UIMAD.WIDE.U32 UR8, UR5, UR18, URZ ;  /* 0x00000012050872a5 */ /* 0x000fe4000f8e00ff */
[----:B------:R-:W-:Y:S04]  /*5410*/  USEL UR10, UR6, UR4, !UP1 ;  /* 0x00000004060a7287 */ /* 0x000fe8000c800000 */
[----:B------:R-:W-:Y:S01]  /*5420*/  UIADD3 UR11, UPT, UPT, -UR10, URZ, URZ ;  /* 0x000000ff0a0b7290 */ /* 0x000fe2000fffe1ff */
[----:B------:R-:W-:Y:S02]  /*5430*/  @!UP0 UMOV UR4, UR9 ;  /* 0x0000000900048c82 */ /* 0x000fe40008000000 */
[----:B------:R-:W-:Y:S02]  /*5440*/  @!UP0 USHF.R.U32.HI UR4, URZ, UR19, UR4 ;  /* 0x00000013ff048299 */ /* 0x000fe40008011604 */
[----:B------:R-:W-:Y:S02]  /*5450*/  UIMAD UR8, UR39, UR11, UR6 ;  /* 0x0000000b270872a4 */ /* 0x000fe4000f8e0206 */
[----:B------:R-:W-:Y:S02]  /*5460*/  @!UP0 USEL UR4, UR5, UR4, !UP1 ;  /* 0x0000000405048287 */ /* 0x000fe4000c800000 */
[----:B------:R-:W-:Y:S02]  /*5470*/  UISETP.NE.AND UP1, UPT, UR21, URZ, UPT ;  /* 0x000000ff1500728c */ /* 0x000fe4000bf25270 */
[----:B------:R-:W-:Y:S02]  /*5480*/  @!UP0 UIMAD UR8, UR7, UR8, UR4 ;  /* 0x00000008070882a4 */ /* 0x000fe4000f8e0204 */
[----:B------:R-:W-:Y:S02]  /*5490*/  @!UP0 UIADD3 UR9, UPT, UPT, UR10, -UR4, URZ ;  /* 0x800000040a098290 */ /* 0x000fe4000fffe0ff */
[----:B------:R-:W-:Y:S02]  /*54a0*/  UIADD3 UR4, UPT, UPT, -UR5, URZ, URZ ;  /* 0x000000ff05047290 */ /* 0x000fe4000fffe1ff */
[----:B------:R-:W-:Y:S02]  /*54b0*/  UIADD3 UR7, UPT, UPT, -UR6, URZ, URZ ;  /* 0x000000ff06077290 */ /* 0x000fe4000fffe1ff */
[----:B------:R-:W-:Y:S02]  /*54c0*/  @!UP0 UIMAD UR6, UR9, UR39, UR5 ;  /* 0x00000027090682a4 */ /* 0x000fe4000f8e0205 */
[----:B------:R-:W-:Y:S02]  /*54d0*/  UIMAD UR16, UR17, UR4, UR16 ;  /* 0x00000004111072a4 */ /* 0x000fe4000f8e0210 */
[----:B------:R-:W-:Y:S01]  /*54e0*/  UIMAD UR15, UR30, UR7, UR15 ;  /* 0x000000071e0f72a4 */ /* 0x000fe2000f8e020f */
[----:B------:R-:W-:Y:S02]  /*54f0*/  @!UP0 UMOV UR5, UR8 ;  /* 0x0000000800058c82 */ /* 0x000fe40008000000 */
[----:B------:R-:W-:Y:S02]  /*5500*/  UIMAD UR16, UR5, UR17, UR16 ;  /* 0x00000011051072a4 */ /* 0x000fe4000f8e0210 */
[----:B------:R-:W-:Y:S11]  /*5510*/  UIMAD UR15, UR6, UR30, UR15 ;  /* 0x0000001e060f72a4 */ /* 0x000ff6000f8e020f */
[----:B------:R-:W-:Y:S01]  /*5520*/  @!UPT UIADD3 URZ, UPT, UPT, URZ, URZ, URZ ;  /* 0x000000fffffff290 */ /* 0x000fe2000fffe0ff */
.L_x_93:
[----:B------:R-:W1:Y:S01]  /*5530*/  @!UP3 LDCU.128 UR8, c[0x0][0xc10] ;  /* 0x00018200ff08b7ac */ /* 0x000e620008000c00 */
[----:B------:R-:W-:Y:S02]  /*5540*/  ISETP.NE.U32.AND P1, PT, RZ, UR26, PT ;  /* 0x0000001aff007c0c */ /* 0x000fe4000bf25070 */
[----:B------:R-:W-:Y:S02]  /*5550*/  SHF.L.U32 R8, R10, 0x1f, RZ ;  /* 0x0000001f0a087819 */ /* 0x000fe400000006ff */
[----:B------:R-:W-:Y:S01]  /*5560*/  ISETP.NE.AND.EX P1, PT, RZ, UR27, PT, P1 ;  /* 0x0000001bff007c0c */ /* 0x000fe2000bf25310 */
[----:B------:R-:W2:Y:S01]  /*5570*/  @!UP3 LDCU UR5, c[0x0][0xc0c] ;  /* 0x00018180ff05b7ac */ /* 0x000ea20008000800 */
[----:B-1----:R-:W-:Y:S07]  /*5580*/  UIMAD.WIDE.U32 UR6, UR16, UR8, URZ ;  /* 0x00000008100672a5 */ /* 0x002fee000f8e00ff */
[----:B------:R-:W-:Y:S01]  /*5590*/  @!UP3 UMOV UR4, UR7 ;  /* 0x000000070004bc82 */ /* 0x000fe20008000000 */
[----:B--2---:R-:W-:Y:S02]  /*55a0*/  @!UP3 UISETP.NE.AND UP0, UPT, UR5, 0x1, UPT ;  /* 0x000000010500b88c */ /* 0x004fe4000bf05270 */
[----:B------:R-:W-:Y:S02]  /*55b0*/  @!UP3 USHF.R.U32.HI UR4, URZ, UR9, UR4 ;  /* 0x00000009ff04b299 */ /* 0x000fe40008011604 */
[----:B------:R-:W-:Y:S02]  /*55c0*/  UIMAD.WIDE.U32 UR6, UR15, UR11, URZ ;  /* 0x0000000b0f0672a5 */ /* 0x000fe4000f8e00ff */
[----:B------:R-:W-:Y:S02]  /*55d0*/  @!UP3 USEL UR8, UR16, UR4, !UP0 ;  /* 0x000000041008b287 */ /* 0x000fe4000c000000 */
[----:B------:R-:W-:Y:S03]  /*55e0*/  @!UP3 UISETP.NE.AND UP0, UPT, UR10, 0x1, UPT ;  /* 0x000000010a00b88c */ /* 0x000fe6000bf05270 */
[----:B------:R-:W-:Y:S01]  /*55f0*/  @!UP3 UMOV UR6, UR7 ;  /* 0x000000070006bc82 */ /* 0x000fe20008000000 */
[----:B------:R-:W-:Y:S01]  /*5600*/  USHF.L.U32 UR7, UR24, 0x7, URZ ;  /* 0x0000000718077899 */ /* 0x000fe200080006ff */
[----:B------:R-:W1:Y:S02]  /*5610*/  @!UP3 LDCU UR4, c[0x0][0xc20] ;  /* 0x00018400ff04b7ac */ /* 0x000e640008000800 */
[----:B-1----:R-:W-:Y:S04]  /*5620*/  @!UP3 USHF.R.U32.HI UR6, URZ, UR4, UR6 ;  /* 0x00000004ff06b299 */ /* 0x002fe80008011606 */
[----:B------:R-:W-:Y:S04]  /*5630*/  @!UP3 USEL UR6, UR15, UR6, !UP0 ;  /* 0x000000060f06b287 */ /* 0x000fe8000c000000 */
[----:B------:R-:W-:Y:S02]  /*5640*/  @!UP3 UIADD3 UR4, UPT, UPT, -UR8, UR6, URZ ;  /* 0x000000060804b290 */ /* 0x000fe4000fffe1ff */
[----:B------:R-:W-:Y:S02]  /*5650*/  @!UP3 UIADD3 UR6, UPT, UPT, UR8, -UR6, URZ ;  /* 0x800000060806b290 */ /* 0x000fe4000fffe0ff */
[----:B------:R-:W-:Y:S02]  /*5660*/  @!UP3 UIMAD UR16, UR4, UR5, UR16 ;  /* 0x000000050410b2a4 */ /* 0x000fe4000f8e0210 */
[----:B------:R-:W-:Y:S01]  /*5670*/  @!UP3 UIMAD UR15, UR6, UR10, UR15 ;  /* 0x0000000a060fb2a4 */ /* 0x000fe2000f8e020f */
[----:B------:R-:W-:Y:S11]  /*5680*/  BRA.U UP4, `(.L_x_94) ;  /* 0x0000000104107547 */ /* 0x000ff6000b800000 */
[----:B------:R-:W-:Y:S04]  /*5690*/  MOV R2, UR56 ;  /* 0x0000003800027c02 */ /* 0x000fe80008000f00 */
[----:B------:R-:W-:Y:S04]  /*56a0*/  SHF.L.U32 R2, R2, 0x1f, RZ ;  /* 0x0000001f02027819 */ /* 0x000fe800000006ff */
[----:B------:R-:W1:Y:S02]  /*56b0*/  SYNCS.PHASECHK.TRANS64.TRYWAIT P2, [UR20+0x148], R2 ;  /* 0x00014802ff0075a7 */ /* 0x000e640008041114 */
[----:B-1----:R-:W-:Y:S05]  /*56c0*/  @!P2 BRA `(.L_x_95) ;  /* 0x0000005c0048a947 */ /* 0x002fea0003800000 */
.L_x_94:
[----:B------:R-:W-:Y:S05]  /*56d0*/  BRA.U !UP6, `(.L_x_96) ;  /* 0x000000010e387547 */ /* 0x000fea000b800000 */
[----:B------:R-:W-:Y:S01]  /*56e0*/  UPLOP3.LUT UP1, UPT, UPT, UPT, UP5, 0x80, 0x8 ;  /* 0x000000000008789c */ /* 0x000fe20003f2f050 */
[----:B-1----:R-:W-:Y:S01]  /*56f0*/  HFMA2 R0, -RZ, RZ, 0, 5.9604644775390625e-08 ;  /* 0x00000001ff007431 */ /* 0x002fe200000001ff */
[----:B------:R-:W1:Y:S01]  /*5700*/  LDCU.64 UR8, c[0x0][0x358] ;  /* 0x00006b00ff0877ac */ /* 0x000e620008000a00 */
[----:B------:R-:W-:Y:S03]  /*5710*/  IMAD.MOV.U32 R83, RZ, RZ, 0x1 ;  /* 0x00000001ff537424 */ /* 0x000fe600078e00ff */
[----:B------:R-:W-:Y:S05]  /*5720*/  PLOP3.LUT P2, PT, PT, PT, UP1, 0x80, 0x8 ;  /* 0x000000000008781c */ /* 0x000fea0003f4f018 */
[----:B------:R-:W2:Y:S01]  /*5730*/  @UP1 LDCU.64 UR4, c[0x0][0x988] ;  /* 0x00013100ff0417ac */ /* 0x000ea20008000a00 */
[----:B------:R-:W-:Y:S07]  /*5740*/  @UP1 UIMAD UR6, UR53, UR26, URZ ;  /* 0x0000001a350612a4 */ /* 0x000fee000f8e02ff */
[----:B------:R-:W-:Y:S01]  /*5750*/  @!P2 PRMT R83, R0, 0x7610, R83 ;  /* 0x000076100053a816 */ /* 0x000fe20000000053 */
[----:B--2---:R-:W-:Y:S06]  /*5760*/  @UP1 UIMAD.WIDE UR4, UR6, 0x4, UR4 ;  /* 0x00000004060418a5 */ /* 0x004fec000f8e0204 */
[----:B------:R-:W-:Y:S01]  /*5770*/  IMAD.U32 R14, RZ, RZ, UR4 ;  /* 0x00000004ff0e7e24 */ /* 0x000fe2000f8e00ff */
[----:B------:R-:W-:Y:S04]  /*5780*/  MOV R15, UR5 ;  /* 0x00000005000f7c02 */ /* 0x000fe80008000f00 */
[----:B------:R-:W2:Y:S01]  /*5790*/  @!UP1 LDCU UR4, c[0x0][0x980] ;  /* 0x00013000ff0497ac */ /* 0x000ea20008000800 */
[----:B-1---5:R3:W5:Y:S02]  /*57a0*/  @P2 LDG.E R41, desc[UR8][R14.64] ;  /* 0x000000080e292981 */ /* 0x022764000c1e1900 */
[----:B--23--:R-:W-:Y:S07]  /*57b0*/  @!P2 IMAD.U32 R41, RZ, RZ, UR4 ;  /* 0x00000004ff29ae24 */ /* 0x00cfee000f8e00ff */
.L_x_96:
[----:B-----5:R-:W-:Y:S01]  /*57c0*/  @!P1 FSETP.EQ.AND P3, PT, R41, RZ, PT ;  /* 0x000000ff2900920b */ /* 0x020fe20003f62000 */
[----:B------:R-:W-:Y:S01]  /*57d0*/  @!UPT UIADD3 URZ, UPT, UPT, URZ, URZ, URZ ;  /* 0x000000fffffff290 */ /* 0x000fe2000fffe0ff */
[----:B------:R-:W-:Y:S11]  /*57e0*/  @!P1 BRA `(.L_x_97) ;  /* 0x0000000000149947 */ /* 0x000ff60003800000 */
[----:B------:R-:W-:Y:S02]  /*57f0*/  LOP3.LUT P1, RZ, R83, 0xff, RZ, 0xc0, !PT ;  /* 0x000000ff53ff7812 */ /* 0x000fe4000782c0ff */
[----:B------:R-:W-:Y:S04]  /*5800*/  PLOP3.LUT P3, PT, PT, PT, UP1, 0x80, 0x8 ;  /* 0x000000000008781c */ /* 0x000fe80003f6f018 */
[----:B------:R-:W-:Y:S07]  /*5810*/  PLOP3.LUT P3, PT, P3, PT, PT, 0x8, 0x80 ;  /* 0x000000000080781c */ /* 0x000fee0001f6e170 */
[----:B------:R-:W-:Y:S11]  /*5820*/  @P1 FSETP.EQ.AND P3, PT, R41, RZ, PT ;  /* 0x000000ff2900120b */ /* 0x000ff60003f62000 */
[----:B------:R-:W-:Y:S02]  /*5830*/  @!UPT UIADD3 URZ, UPT, UPT, URZ, URZ, URZ ;  /* 0x000000fffffff290 */ /* 0x000fe4000fffe0ff */
.L_x_97:
[----:B------:R-:W-:Y:S01]  /*5840*/  USHF.L.U32 UR11, UR52, 0x7, URZ ;  /* 0x00000007340b7899 */ /* 0x000fe200080006ff */
[----:B------:R-:W2:Y:S01]  /*5850*/  SYNCS.PHASECHK.TRANS64.TRYWAIT P1, [UR20+0x120], R8 ;  /* 0x00012008ff0075a7 */ /* 0x000ea20008021114 */
[----:B------:R-:W-:Y:S02]  /*5860*/  UISETP.NE.AND UP0, UPT, UR32, 0x1, UPT ;  /* 0x000000012000788c */ /* 0x000fe4000bf05270 */
[----:B------:R-:W-:Y:S01]  /*5870*/  UIMAD.WIDE.U32 UR4, UR11, UR33, URZ ;  /* 0x000000210b0472a5 */ /* 0x000fe2000f8e00ff */
[----:B------:R-:W-:Y:S04]  /*5880*/  ELECT P2, URZ, PT ;  /* 0x0000000000ff782f */ /* 0x000fe80003840000 */
[----:B------:R-:W-:Y:S02]  /*5890*/  PLOP3.LUT P2, PT, P3, P2, PT, 0xf2, 0x2f ;  /* 0x00000000002f781c */ /* 0x000fe40001f45e72 */
[----:B------:R-:W-:Y:S02]  /*58a0*/  UMOV UR4, UR5 ;  /* 0x0000000500047c82 */ /* 0x000fe40008000000 */
[----:B------:R-:W-:Y:S04]  /*58b0*/  USHF.R.U32.HI UR4, URZ, UR34, UR4 ;  /* 0x00000022ff047299 */ /* 0x000fe80008011604 */
[----:B------:R-:W-:Y:S02]  /*58c0*/  USEL UR12, UR11, UR4, !UP0 ;  /* 0x000000040b0c7287 */ /* 0x000fe4000c000000 */
[----:B------:R-:W-:Y:S02]  /*58d0*/  UISETP.NE.AND UP0, UPT, UR35, 0x1, UPT ;  /* 0x000000012300788c */ /* 0x000fe4000bf05270 */
[----:B------:R-:W-:Y:S02]  /*58e0*/  UIMAD.WIDE.U32 UR4, UR12, UR40, URZ ;  /* 0x000000280c0472a5 */ /* 0x000fe4000f8e00ff */
[----:B------:R-:W-:Y:S01]  /*58f0*/  UIADD3 UR6, UPT, UPT, -UR12, URZ, URZ ;  /* 0x000000ff0c067290 */ /* 0x000fe2000fffe1ff */
[----:B-1----:R-:W-:Y:S03]  /*5900*/  @!P2 IMAD.MOV.U32 R0, RZ, 0x20, RZ ;  /* 0x00000020ff00a824 */ /* 0x002fe600078e00ff */
[----:B------:R-:W-:Y:S01]  /*5910*/  UIMAD UR11, UR32, UR6, UR11 ;  /* 0x00000006200b72a4 */ /* 0x000fe2000f8e020b */
[----:B------:R-:W-:Y:S01]  /*5920*/  @!P2 IMAD.MOV.U32 R0, RZ, 0x400, R0 ;  /* 0x00000400ff00a824 */ /* 0x000fe200078e0000 */
[----:B------:R-:W-:Y:S02]  /*5930*/  UMOV UR4, UR5 ;  /* 0x0000000500047c82 */ /* 0x000fe40008000000 */
[----:B------:R-:W-:Y:S04]  /*5940*/  USHF.R.U32.HI UR4, URZ, UR41, UR4 ;  /* 0x00000029ff047299 */ /* 0x000fe80008011604 */
[----:B------:R-:W-:Y:S02]  /*5950*/  USEL UR13, UR12, UR4, !UP0 ;  /* 0x000000040c0d7287 */ /* 0x000fe4000c000000 */
[----:B------:R-:W-:Y:S02]  /*5960*/  UISETP.NE.AND UP0, UPT, UR42, 0x1, UPT ;  /* 0x000000012a00788c */ /* 0x000fe4000bf05270 */
[----:B------:R-:W-:Y:S07]  /*5970*/  UIMAD.WIDE.U32 UR4, UR13, UR43, URZ ;  /* 0x0000002b0d0472a5 */ /* 0x000fee000f8e00ff */
[----:B------:R-:W-:Y:S02]  /*5980*/  UMOV UR4, UR5 ;  /* 0x0000000500047c82 */ /* 0x000fe40008000000 */
[----:B------:R-:W-:Y:S04]  /*5990*/  USHF.R.U32.HI UR4, URZ, UR55, UR4 ;  /* 0x00000037ff047299 */ /* 0x000fe80008011604 */
[----:B------:R-:W-:Y:S02]  /*59a0*/  USEL UR14, UR13, UR4, !UP0 ;  /* 0x000000040d0e7287 */ /* 0x000fe4000c000000 */
[----:B------:R-:W-:Y:S02]  /*59b0*/  UIADD3 UR4, UPT, UPT, -UR13, URZ, URZ ;  /* 0x000000ff0d047290 */ /* 0x000fe4000fffe1ff */
[----:B------:R-:W-:Y:S02]  /*59c0*/  UIADD3 UR5, UPT, UPT, -UR14, URZ, URZ ;  /* 0x000000ff0e057290 */ /* 0x000fe4000fffe1ff */
[----:B------:R-:W-:Y:S02]  /*59d0*/  UIMAD UR12, UR35, UR4, UR12 ;  /* 0x00000004230c72a4 */ /* 0x000fe4000f8e020c */
[----:B------:R-:W-:Y:S01]  /*59e0*/  UIMAD UR13, UR42, UR5, UR13 ;  /* 0x000000052a0d72a4 */ /* 0x000fe2000f8e020d */
[----:B--2---:R-:W-:Y:S11]  /*59f0*/  @!P1 BRA `(.L_x_98) ;  /* 0x0000005800949947 */ /* 0x004ff60003800000 */
.L_x_208:
[----:B------:R-:W-:Y:S01]  /*5a00*/  @!P2 R2UR UR4, R0 ;  /* 0x000000000004a2ca */ /* 0x000fe200000e0000 */
[----:B------:R-:W-:Y:S01]  /*5a10*/  VOTEU.ALL UP0, P2 ;  /* 0x0000000000ff7886 */ /* 0x000fe20001000000 */
[----:B-1----:R-:W-:Y:S04]  /*5a20*/  @!P2 IADD3 R2, P1, PT, R12, 0x680, RZ ;  /* 0x000006800c02a810 */ /* 0x002fe80007f3e0ff */
[----:B------:R-:W-:Y:S01]  /*5a30*/  @!P2 R2UR UR5, R2 ;  /* 0x000000000205a2ca */ /* 0x000fe200000e0000 */
[----:B------:R-:W-:Y:S01]  /*5a40*/  @!P2 IMAD.X R0, RZ, RZ, R13, P1 ;  /* 0x000000ffff00a224 */ /* 0x000fe200008e060d */
[----:B------:R-:W-:Y:S05]  /*5a50*/  @!UP0 UIADD3 UR8, UPT, UPT, UR20, 0x200, URZ ;  /* 0x0000020014088890 */ /* 0x000fea000fffe0ff */
[----:B------:R-:W-:Y:S01]  /*5a60*/  @!UP0 UPRMT UR6, UR4, 0x5410, URZ ;  /* 0x0000541004068896 */ /* 0x000fe200080000ff */
[----:B------:R-:W-:Y:S01]  /*5a70*/  @!P2 R2UR UR4, R0 ;  /* 0x000000000004a2ca */ /* 0x000fe200000e0000 */
[----:B------:R-:W-:Y:S01]  /*5a80*/  VOTEU.ALL UP0, P2 ;  /* 0x0000000000ff7886 */ /* 0x000fe20001000000 */
[----:B------:R-:W-:Y:S03]  /*5a90*/  @!P2 IMAD.MOV.U32 R0, RZ, RZ, 0x2000 ;  /* 0x00002000ff00a424 */ /* 0x000fe600078e00ff */
[----:B------:R-:W-:Y:S01]  /*5aa0*/  IMAD.U32 R14, RZ, RZ, UR5 ;  /* 0x00000005ff0e7e24 */ /* 0x000fe2000f8e00ff */
[----:B------:R-:W-:Y:S01]  /*5ab0*/  @!UP0 UMOV UR9, UR37 ;  /* 0x0000002500098c82 */ /* 0x000fe20008000000 */
[----:B------:R-:W-:Y:S06]  /*5ac0*/  @!UP0 UMOV UR10, UR7 ;  /* 0x00000007000a8c82 */ /* 0x000fec0008000000 */
[----:B------:R-:W-:Y:S01]  /*5ad0*/  IMAD.U32 R15, RZ, RZ, UR4 ;  /* 0x00000004ff0f7e24 */ /* 0x000fe2000f8e00ff */
[----:B------:R-:W-:Y:S04]  /*5ae0*/  @!P2 R2UR UR4, R14 ;  /* 0x000000000e04a2ca */ /* 0x000fe800000e0000 */
[----:B------:R-:W-:Y:S11]  /*5af0*/  @!P2 R2UR UR5, R15 ;  /* 0x000000000f05a2ca */ /* 0x000ff600000e0000 */
[----:B------:R-:W-:Y:S02]  /*5b00*/  @!UPT UIADD3 URZ, UPT, UPT, URZ, URZ, URZ ;  /* 0x000000fffffff290 */ /* 0x000fe4000fffe0ff */
[----:B------:R1:W-:Y:S01]  /*5b10*/  @!UP0 UTMALDG.5D.IM2COL [UR8], [UR4], UR6 ;  /* 0x00000008040083b4 */ /* 0x0003e20008060006 */
[----:B------:R2:W-:Y:S01]  /*5b20*/  @!P2 SYNCS.ARRIVE.TRANS64.RED.A0TR RZ, [UR20+0x100], R0 ;  /* 0x00010000ffffa9a7 */ /* 0x0005e20008300414 */
[----:B------:R-:W-:Y:S01]  /*5b30*/  SYNCS.ARRIVE.TRANS64.RED.A1T0 RZ, [UR49], RZ ;  /* 0x000000ffffff79a7 */ /* 0x000fe20008100431 */
[----:B--2---:R-:W-:Y:S01]  /*5b40*/  @!P2 IMAD.MOV.U32 R0, RZ, 0x20, RZ ;  /* 0x00000020ff00a824 */ /* 0x004fe200078e00ff */
[----:B------:R-:W2:Y:S03]  /*5b50*/  SYNCS.PHASECHK.TRANS64.TRYWAIT P1, [UR20+0x128], R8 ;  /* 0x00012808ff0075a7 */ /* 0x000ea60008021114 */
[----:B------:R-:W-:Y:S01]  /*5b60*/  @!P2 IMAD.MOV.U32 R0, RZ, 0x400, R0 ;  /* 0x00000400ff00a824 */ /* 0x000fe200078e0000 */
[----:B-12---:R-:W-:Y:S06]  /*5b70*/  @!P1 BRA `(.L_x_99) ;  /* 0x00000058004c9947 */ /* 0x006fec0003800000 */
.L_x_210:
[----:B------:R-:W-:Y:S01]  /*5b80*/  @!P2 R2UR UR4, R0 ;  /* 0x000000000004a2ca */ /* 0x000fe200000e0000 */
[----:B------:R-:W-:Y:S01]  /*5b90*/  VOTEU.ALL UP0, P2 ;  /* 0x0000000000ff7886 */ /* 0x000fe20001000000 */
[----:B-1----:R-:W-:Y:S04]  /*5ba0*/  @!P2 IADD3 R2, P1, PT, R12, 0x680, RZ ;  /* 0x000006800c02a810 */ /* 0x002fe80007f3e0ff */
[----:B------:R-:W-:Y:S01]  /*5bb0*/  @!P2 R2UR UR5, R2 ;  /* 0x000000000205a2ca */ /* 0x000fe200000e0000 */
[----:B------:R-:W-:Y:S01]  /*5bc0*/  @!P2 IMAD.X R0, RZ, RZ, R13, P1 ;  /* 0x000000ffff00a224 */ /* 0x000fe200008e060d */
[----:B------:R-:W-:Y:S02]  /*5bd0*/  @!UP0 UIADD3 UR10, UPT, UPT, UR7, 0x20, URZ ;  /* 0x00000020070a8890 */ /* 0x000fe4000fffe0ff */
[----:B------:R-:W-:Y:S03]  /*5be0*/  @!UP0 UIADD3 UR8, UPT, UPT, UR20, 0x2200, URZ ;  /* 0x0000220014088890 */ /* 0x000fe6000fffe0ff */
[----:B------:R-:W-:Y:S01]  /*5bf0*/  @!UP0 UPRMT UR6, UR4, 0x5410, URZ ;  /* 0x0000541004068896 */ /* 0x000fe200080000ff */
[----:B------:R-:W-:Y:S01]  /*5c00*/  @!P2 R2UR UR4, R0 ;  /* 0x000000000004a2ca */ /* 0x000fe200000e0000 */
[----:B------:R-:W-:Y:S01]  /*5c10*/  VOTEU.ALL UP0, P2 ;  /* 0x0000000000ff7886 */ /* 0x000fe20001000000 */
[----:B------:R-:W-:Y:S03]  /*5c20*/  @!P2 IMAD.MOV.U32 R0, RZ, RZ, 0x2000 ;  /* 0x00002000ff00a424 */ /* 0x000fe600078e00ff */
[----:B------:R-:W-:Y:S01]  /*5c30*/  IMAD.U32 R14, RZ, RZ, UR5 ;  /* 0x00000005ff0e7e24 */ /* 0x000fe2000f8e00ff */
[----:B------:R-:W-:Y:S07]  /*5c40*/  @!UP0 UMOV UR9, UR36 ;  /* 0x0000002400098c82 */ /* 0x000fee0008000000 */
        /* <DEDUP_REMOVED lines=11> */
.L_x_212:
[----:B------:R-:W-:Y:S01]  /*5d00*/  @!P2 R2UR UR4, R0 ;  /* 0x000000000004a2ca */ /* 0x000fe200000e0000 */
[----:B------:R-:W-:Y:S01]  /*5d10*/  VOTEU.ALL UP0, P2 ;  /* 0x0000000000ff7886 */ /* 0x000fe20001000000 */
[----:B-1----:R-:W-:Y:S02]  /*5d20*/  @!P2 IADD3 R2, P1, PT, R12, 0x680, RZ ;  /* 0x000006800c02a810 */ /* 0x002fe40007f3e0ff */
[----:B------:R-:W-:Y:S02]  /*5d30*/  @P0 SHF.R.U32.HI R4, RZ, 0x10, R5 ;  /* 0x00000010ff040819 */ /* 0x000fe40000011605 */
[----:B------:R-:W-:Y:S01]  /*5d40*/  @!P2 R2UR UR5, R2 ;  /* 0x000000000205a2ca */ /* 0x000fe200000e0000 */
[----:B------:R-:W-:Y:S01]  /*5d50*/  @!P2 IMAD.X R0, RZ, RZ, R13, P1 ;  /* 0x000000ffff00a224 */ /* 0x000fe200008e060d */
[----:B------:R-:W-:Y:S01]  /*5d60*/  @!UP0 UIADD3 UR10, UPT, UPT, UR7, 0x40, URZ ;  /* 0x00000040070a8890 */ /* 0x000fe2000fffe0ff */
[----:B------:R-:W-:Y:S01]  /*5d70*/  @P0 R2UR UR53, R4 ;  /* 0x00000000043502ca */ /* 0x000fe200000e0000 */
        /* <DEDUP_REMOVED lines=14> */
[----:B------:R-:W2:Y:S02]  /*5e60*/  SYNCS.PHASECHK.TRANS64.TRYWAIT P1, [UR20+0x138], R8 ;  /* 0x00013808ff0075a7 */ /* 0x000ea40008021114 */
[----:B-12---:R-:W-:Y:S05]  /*5e70*/  @!P1 BRA `(.L_x_101) ;  /* 0x0000005400bc9947 */ /* 0x006fea0003800000 */
.L_x_214:
[----:B-1----:R-:W-:Y:S01]  /*5e80*/  @!P2 IMAD.MOV.U32 R0, RZ, 0x20, RZ ;  /* 0x00000020ff00a824 */ /* 0x002fe200078e00ff */
[----:B------:R-:W-:Y:S01]  /*5e90*/  @!P2 IADD3 R2, P0, PT, R12, 0x680, RZ ;  /* 0x000006800c02a810 */ /* 0x000fe20007f1e0ff */
[----:B------:R-:W-:Y:S01]  /*5ea0*/  VOTEU.ALL UP0, P2 ;  /* 0x0000000000ff7886 */ /* 0x000fe20001000000 */
[----:B------:R-:W-:Y:S01]  /*5eb0*/  R2UR UR22, R91 ;  /* 0x000000005b1672ca */ /* 0x000fe200000e0000 */
[----:B------:R-:W-:Y:S01]  /*5ec0*/  @!P2 IMAD.MOV.U32 R0, RZ, 0x400, R0 ;  /* 0x00000400ff00a824 */ /* 0x000fe200078e0000 */
[----:B------:R-:W-:Y:S01]  /*5ed0*/  @!P2 R2UR UR5, R2 ;  /* 0x000000000205a2ca */ /* 0x000fe200000e0000 */
[----:B------:R-:W-:Y:S01]  /*5ee0*/  UPLOP3.LUT UP4, UPT, UPT, UPT, UPT, 0x80, 0x8 ;  /* 0x000000000008789c */ /* 0x000fe20003f8f070 */
[----:B------:R-:W-:Y:S01]  /*5ef0*/  R2UR UR21, R92 ;  /* 0x000000005c1572ca */ /* 0x000fe200000e0000 */
[----:B------:R-:W-:Y:S01]  /*5f00*/  @!UP0 UIADD3 UR8, UPT, UPT, UR20, 0x6200, URZ ;  /* 0x0000620014088890 */ /* 0x000fe2000fffe0ff */
[----:B------:R-:W-:Y:S01]  /*5f10*/  @!P2 R2UR UR4, R0 ;  /* 0x000000000004a2ca */ /* 0x000fe200000e0000 */
[----:B------:R-:W-:Y:S01]  /*5f20*/  @!P2 IMAD.X R0, RZ, RZ, R13, P0 ;  /* 0x000000ffff00a224 */ /* 0x000fe200000e060d */
[----:B------:R-:W-:Y:S01]  /*5f30*/  @!UP0 UIADD3 UR10, UPT, UPT, UR7, 0x60, URZ ;  /* 0x00000060070a8890 */ /* 0x000fe2000fffe0ff */
[----:B------:R-:W-:Y:S01]  /*5f40*/  LOP3.LUT R10, R10, 0x1, RZ, 0x3c, !PT ;  /* 0x000000010a0a7812 */ /* 0x000fe200078e3cff */
[----:B------:R-:W-:Y:S01]  /*5f50*/  @!UP0 UIADD3 UR9, UPT, UPT, UR20, 0x118, URZ ;  /* 0x0000011814098890 */ /* 0x000fe2000fffe0ff */
[----:B------:R-:W-:Y:S02]  /*5f60*/  LOP3.LUT R9, R9, 0x1, RZ, 0x3c, !PT ;  /* 0x0000000109097812 */ /* 0x000fe400078e3cff */
[----:B------:R-:W-:Y:S02]  /*5f70*/  UIADD3 UR24, UPT, UPT, UR15, UR22, URZ ;  /* 0x000000160f187290 */ /* 0x000fe4000fffe0ff */
[----:B------:R-:W-:Y:S02]  /*5f80*/  IMAD.U32 R4, RZ, RZ, UR5 ;  /* 0x00000005ff047e24 */ /* 0x000fe4000f8e00ff */
[----:B------:R-:W-:Y:S02]  /*5f90*/  UIADD3 UR52, UPT, UPT, UR16, UR21, URZ ;  /* 0x0000001510347290 */ /* 0x000fe4000fffe0ff */
[----:B------:R-:W-:Y:S01]  /*5fa0*/  @!UP0 UPRMT UR6, UR4, 0x5410, URZ ;  /* 0x0000541004068896 */ /* 0x000fe200080000ff */
[----:B------:R-:W-:Y:S01]  /*5fb0*/  @!P2 R2UR UR4, R0 ;  /* 0x000000000004a2ca */ /* 0x000fe200000e0000 */
[----:B------:R-:W-:Y:S11]  /*5fc0*/  VOTEU.ALL UP0, P2 ;  /* 0x0000000000ff7886 */ /* 0x000ff60001000000 */
[----:B------:R-:W-:Y:S01]  /*5fd0*/  @!UPT UIADD3 URZ, UPT, UPT, URZ, URZ, URZ ;  /* 0x000000fffffff290 */ /* 0x000fe2000fffe0ff */
[----:B------:R-:W-:Y:S01]  /*5fe0*/  IMAD.U32 R5, RZ, RZ, UR4 ;  /* 0x00000004ff057e24 */ /* 0x000fe2000f8e00ff */
[----:B------:R-:W-:Y:S04]  /*5ff0*/  @!P2 R2UR UR4, R4 ;  /* 0x000000000404a2ca */ /* 0x000fe800000e0000 */
[----:B------:R-:W-:Y:S11]  /*6000*/  @!P2 R2UR UR5, R5 ;  /* 0x000000000505a2ca */ /* 0x000ff600000e0000 */
[----:B------:R-:W-:Y:S02]  /*6010*/  @!UPT UIADD3 URZ, UPT, UPT, URZ, URZ, URZ ;  /* 0x000000fffffff290 */ /* 0x000fe4000fffe0ff */
[----:B------:R1:W-:Y:S01]  /*6020*/  @!UP0 UTMALDG.5D.IM2COL [UR8], [UR4], UR6 ;  /* 0x00000008040083b4 */ /* 0x0003e20008060006 */
[----:B------:R1:W-:Y:S01]  /*6030*/  @!P2 SYNCS.ARRIVE.TRANS64.RED.A0TR RZ, [UR20+0x118], R3 ;  /* 0x00011803ffffa9a7 */ /* 0x0003e20008300414 */
[----:B------:R-:W-:Y:S01]  /*6040*/  SYNCS.ARRIVE.TRANS64.RED.A1T0 RZ, [UR46], RZ ;  /* 0x000000ffffff79a7 */ /* 0x000fe2000810042e */
[----:B------:R-:W-:Y:S05]  /*6050*/  BRA.U UP2, `(.L_x_102) ;  /* 0xfffffff102147547 */ /* 0x000fea000b83ffff */
[----:B------:R-:W-:-:S04]  /*6060*/  SHF.L.U32 R2, R10, 0x1f, RZ ;  /* 0x0000001f0a027819 */ /* 0x000fc800000006ff */
[----:B------:R-:W2:Y:S02]  /*6070*/  SYNCS.PHASECHK.TRANS64.TRYWAIT P0, [UR20+0x120], R2 ;  /* 0x00012002ff0075a7 */ /* 0x000ea40008001114 */
[----:B--2---:R-:W-:Y:S05]  /*6080*/  @!P0 BRA `(.L_x_103) ;  /* 0x0000005400508947 */ /* 0x004fea0003800000 */
.L_x_216:
[----:B------:R-:W3:Y:S02]  /*6090*/  SYNCS.PHASECHK.TRANS64.TRYWAIT P0, [UR20+0x128], R2 ;  /* 0x00012802ff0075a7 */ /* 0x000ee40008001114 */
[----:B---3--:R-:W-:Y:S05]  /*60a0*/  @!P0 BRA `(.L_x_104) ;  /* 0x0000005400608947 */ /* 0x008fea0003800000 */
.L_x_218:
[----:B------:R-:W3:Y:S02]  /*60b0*/  SYNCS.PHASECHK.TRANS64.TRYWAIT P0, [UR20+0x130], R2 ;  /* 0x00013002ff0075a7 */ /* 0x000ee40008001114 */
[----:B---3--:R-:W-:Y:S05]  /*60c0*/  @!P0 BRA `(.L_x_105) ;  /* 0x0000005400708947 */ /* 0x008fea0003800000 */
.L_x_220:
[----:B--2---:R-:W-:-:S07]  /*60d0*/  MOV R0, UR20 ;  /* 0x0000001400007c02 */ /* 0x004fce0008000f00 */
.L_x_106:
[----:B--2---:R-:W-:-:S04]  /*60e0*/  SHF.L.U32 R2, R10, 0x1f, RZ ;  /* 0x0000001f0a027819 */ /* 0x004fc800000006ff */
[----:B------:R2:W3:Y:S03]  /*60f0*/  SYNCS.PHASECHK.TRANS64.TRYWAIT P0, [R0+URZ+0x138], R2 ;  /* 0x00013802000075a7 */ /* 0x0004e600080011ff */
[----:B---3--:R-:W-:Y:S05]  /*6100*/  @!P0 NANOSLEEP.SYNCS 0x989680 ;  /* 0x009896800000895d */ /* 0x008fea0003900000 */
[----:B------:R-:W3:Y:S02]  /*6110*/  @!P0 SYNCS.PHASECHK.TRANS64 P0, [R0+URZ+0x138], R2 ;  /* 0x00013802000085a7 */ /* 0x000ee400080010ff */
[----:B-1-3--:R-:W-:Y:S05]  /*6120*/  @P0 EXIT ;  /* 0x000000000000094d */ /* 0x00afea0003800000 */
[----:B------:R-:W-:Y:S05]  /*6130*/  BRA `(.L_x_106) ;  /* 0xfffffffc00e87947 */ /* 0x000fea000383ffff */
.L_x_91:
[----:B------:R-:W-:-:S06]  /*6140*/  UISETP.GE.AND UP0, UPT, UR18, 0x4, UPT ;  /* 0x000000041200788c */ /* 0x000fcc000bf06270 */
[----:B------:R-:W-:-:S13]  /*6150*/  PLOP3.LUT P0, PT, PT, PT, UP0, 0x80, 0x8 ;  /* 0x000000000008781c */ /* 0x000fda0003f0f008 */
[----:B-1----:R-:W-:Y:S05]  /*6160*/  @!P0 EXIT ;  /* 0x000000000000894d */ /* 0x002fea0003800000 */
[----:B------:R-:W1:Y:S08]  /*6170*/  S2UR UR4, SR_CgaCtaId ;  /* 0x00000000000479c3 */ /* 0x000e700000008800 */
[----:B------:R-:W-:Y:S01]  /*6180*/  BAR.SYNC.DEFER_BLOCKING 0x6, 0xa0 ;  /* 0x0182800000007b1d */ /* 0x000fe20000010000 */
[C---:B------:R-:W-:Y:S01]  /*6190*/  IMAD.SHL.U32 R0, R81.reuse, 0x20, RZ ;  /* 0x0000002051007824 */ /* 0x040fe200078e00ff */
[C---:B------:R-:W-:Y:S01]  /*61a0*/  SHF.L.U32 R37, R81.reuse, 0x10, RZ ;  /* 0x0000001051257819 */ /* 0x040fe200000006ff */
[C---:B------:R-:W-:Y:S01]  /*61b0*/  IMAD.SHL.U32 R80, R81.reuse, 0x4, RZ ;  /* 0x0000000451507824 */ /* 0x040fe200078e00ff */
[----:B------:R-:W-:Y:S01]  /*61c0*/  LOP3.LUT R82, R81, 0x60, RZ, 0xc0, !PT ;  /* 0x0000006051527812 */ /* 0x000fe200078ec0ff */
[----:B------:R-:W-:Y:S01]  /*61d0*/  HFMA2 R79, -RZ, RZ, 0, 5.9604644775390625e-08 ;  /* 0x00000001ff4f7431 */ /* 0x000fe200000001ff */
[----:B------:R-:W-:-:S02]  /*61e0*/  UMOV UR50, 0x400 ;  /* 0x0000040000327882 */ /* 0x000fc40000000000 */
[----:B------:R-:W2:Y:S01]  /*61f0*/  LDC.64 R74, c[0x0][0x9b0] ;  /* 0x00026c00ff4a7b82 */ /* 0x000ea20000000a00 */
[----:B------:R-:W3:Y:S01]  /*6200*/  LDCU.128 UR8, c[0x0][0xb80] ;  /* 0x00017000ff0877ac */ /* 0x000ee20008000c00 */
[----:B------:R-:W-:Y:S01]  /*6210*/  LOP3.LUT R4, R0, 0xc0, RZ, 0xc0, !PT ;  /* 0x000000c000047812 */ /* 0x000fe200078ec0ff */
[----:B------:R-:W-:Y:S01]  /*6220*/  HFMA2 R77, -RZ, RZ, 0, 0 ;  /* 0x00000000ff4d7431 */ /* 0x000fe200000001ff */
[C---:B------:R-:W-:Y:S01]  /*6230*/  LOP3.LUT R95, R81.reuse, 0x2, RZ, 0xc0, !PT ;  /* 0x00000002515f7812 */ /* 0x040fe200078ec0ff */
[----:B------:R-:W-:Y:S01]  /*6240*/  IMAD.MOV.U32 R78, RZ, RZ, RZ ;  /* 0x000000ffff4e7224 */ /* 0x000fe200078e00ff */
[----:B------:R-:W-:Y:S01]  /*6250*/  LOP3.LUT R80, R4, 0x18, R80, 0xf8, !PT ;  /* 0x0000001804507812 */ /* 0x000fe200078ef850 */
[----:B------:R-:W4:Y:S01]  /*6260*/  LDCU UR62, c[0x0][0x370] ;  /* 0x00006e00ff3e77ac */ /* 0x000f220008000800 */
[----:B------:R-:W2:Y:S01]  /*6270*/  LDC.64 R72, c[0x0][0x9a8] ;  /* 0x00026a00ff487b82 */ /* 0x000ea20000000a00 */
[----:B------:R-:W-:Y:S02]  /*6280*/  LOP3.LUT R81, R81, 0x4, RZ, 0xc0, !PT ;  /* 0x0000000451517812 */ /* 0x000fe400078ec0ff */
[----:B------:R-:W-:Y:S01]  /*6290*/  LOP3.LUT R80, R80, 0xf20, R0, 0xf8, !PT ;  /* 0x00000f2050507812 */ /* 0x000fe200078ef800 */
[----:B------:R-:W2:Y:S01]  /*62a0*/  LDCU UR48, c[0x0][0xc0c] ;  /* 0x00018180ff3077ac */ /* 0x000ea20008000800 */
[----:B------:R-:W-:-:S02]  /*62b0*/  MOV R36, RZ ;  /* 0x000000ff00247202 */ /* 0x000fc40000000f00 */
[----:B------:R-:W-:Y:S01]  /*62c0*/  LOP3.LUT R37, R37, 0x600000, RZ, 0xc0, !PT ;  /* 0x0060000025257812 */ /* 0x000fe200078ec0ff */
[----:B-1----:R-:W-:Y:S01]  /*62d0*/  ULEA UR50, UR4, UR50, 0x18 ;  /* 0x0000003204327291 */ /* 0x002fe2000f8ec0ff */
[----:B------:R-:W1:Y:S01]  /*62e0*/  LDCU.64 UR4, c[0x0][0x990] ;  /* 0x00013200ff0477ac */ /* 0x000e620008000a00 */
[----:B---3--:R-:W-:Y:S01]  /*62f0*/  IMAD.U32 R90, RZ, RZ, UR8 ;  /* 0x00000008ff5a7e24 */ /* 0x008fe2000f8e00ff */
[----:B------:R-:W-:Y:S01]  /*6300*/  MOV R88, UR10 ;  /* 0x0000000a00587c02 */ /* 0x000fe20008000f00 */
[----:B------:R-:W-:Y:S01]  /*6310*/  IMAD.U32 R89, RZ, RZ, UR9 ;  /* 0x00000009ff597e24 */ /* 0x000fe2000f8e00ff */
[----:B------:R-:W3:Y:S01]  /*6320*/  LDCU UR38, c[0x0][0xc30] ;  /* 0x00018600ff2677ac */ /* 0x000ee20008000800 */
[----:B------:R-:W-:-:S03]  /*6330*/  IMAD.U32 R87, RZ, RZ, UR11 ;  /* 0x0000000bff577e24 */ /* 0x000fc6000f8e00ff */
[----:B------:R-:W4:Y:S01]  /*6340*/  LDS R2, [UR50+0x1a0] ;  /* 0x0001a032ff027984 */ /* 0x000f220008000800 */
[----:B------:R-:W2:Y:S01]  /*6350*/  LDCU.64 UR60, c[0x0][0x988] ;  /* 0x00013100ff3c77ac */ /* 0x000ea20008000a00 */
[----:B------:R-:W2:Y:S01]  /*6360*/  LDCU.64 UR46, c[0x0][0xc28] ;  /* 0x00018500ff2e77ac */ /* 0x000ea20008000a00 */
[----:B------:R-:W2:Y:S01]  /*6370*/  LDCU.128 UR56, c[0x0][0xc10] ;  /* 0x00018200ff3877ac */ /* 0x000ea20008000c00 */
[----:B-1----:R-:W-:Y:S01]  /*6380*/  IMAD.U32 R86, RZ, RZ, UR4 ;  /* 0x00000004ff567e24 */ /* 0x002fe2000f8e00ff */
[----:B------:R-:W-:Y:S01]  /*6390*/  UIADD3 UR4, UPT, UPT, UR50, 0x200, URZ ;  /* 0x0000020032047890 */ /* 0x000fe2000fffe0ff */
[----:B------:R-:W-:Y:S01]  /*63a0*/  IMAD.U32 R85, RZ, RZ, UR5 ;  /* 0x00000005ff557e24 */ /* 0x000fe2000f8e00ff */
[----:B------:R-:W1:Y:S04]  /*63b0*/  LDCU UR55, c[0x0][0x374] ;  /* 0x00006e80ff3777ac */ /* 0x000e680008000800 */
[----:B------:R-:W-:Y:S01]  /*63c0*/  IMAD.U32 R76, RZ, RZ, UR4 ;  /* 0x00000004ff4c7e24 */ /* 0x000fe2000f8e00ff */
[----:B------:R-:W-:Y:S01]  /*63d0*/  UMOV UR54, URZ ;  /* 0x000000ff00367c82 */ /* 0x000fe20008000000 */
[----:B------:R-:W-:-:S02]  /*63e0*/  UMOV UR51, URZ ;  /* 0x000000ff00337c82 */ /* 0x000fc40008000000 */
[----:B------:R-:W-:-:S04]  /*63f0*/  IMAD R80, R80, 0x2, R76 ;  /* 0x0000000250507824 */ /* 0x000fc800078e024c */
[--C-:B------:R-:W-:Y:S02]  /*6400*/  IMAD R95, R95, -0x10, R80.reuse ;  /* 0xfffffff05f5f7824 */ /* 0x100fe400078e0250 */
[----:B------:R-:W-:Y:S01]  /*6410*/  IMAD R94, R81, -0x10, R80 ;  /* 0xfffffff0515e7824 */ /* 0x000fe200078e0250 */
[C---:B----4-:R-:W-:Y:S02]  /*6420*/  IADD3 R3, PT, PT, R2.reuse, 0x80, RZ ;  /* 0x0000008002037810 */ /* 0x050fe40007ffe0ff */
[----:B------:R-:W-:Y:S02]  /*6430*/  LOP3.LUT R2, R2, 0xffff, RZ, 0xc0, !PT ;  /* 0x0000ffff02027812 */ /* 0x000fe400078ec0ff */
[----:B------:R-:W-:-:S05]  /*6440*/  LOP3.LUT R3, R3, 0xffff, RZ, 0xc0, !PT ;  /* 0x0000ffff03037812 */ /* 0x000fca00078ec0ff */
[----:B-123--:R4:W-:Y:S02]  /*6450*/  STL.64 [R1], R2 ;  /* 0x0000000201007387 */ /* 0x00e9e40000100a00 */
.L_x_150:
[----:B----4-:R-:W-:Y:S04]  /*6460*/  SHF.L.U32 R2, R77, 0x1f, RZ ;  /* 0x0000001f4d027819 */ /* 0x010fe800000006ff */
[----:B-1----:R-:W1:Y:S02]  /*6470*/  SYNCS.PHASECHK.TRANS64.TRYWAIT P0, [UR50+0x150], R2 ;  /* 0x00015002ff0075a7 */ /* 0x002e640008001132 */
[----:B-12---:R-:W-:Y:S05]  /*6480*/  @!P0 BRA `(.L_x_107) ;  /* 0x0000005000988947 */ /* 0x006fea0003800000 */
.L_x_222:
[----:B-1----:R-:W-:Y:S01]  /*6490*/  LEA R2, R36, UR49, 0x2 ;  /* 0x0000003124027c11 */ /* 0x002fe2000f8e10ff */
[----:B------:R-:W1:Y:S01]  /*64a0*/  LDS.128 R4, [UR50+0x190] ;  /* 0x00019032ff047984 */ /* 0x000e620008000c00 */
[----:B------:R-:W-:Y:S02]  /*64b0*/  UIADD3 UR4, UPT, UPT, UR50, 0x158, URZ ;  /* 0x0000015832047890 */ /* 0x000fe4000fffe0ff */
[----:B------:R-:W-:Y:S01]  /*64c0*/  UISETP.GE.AND UP0, UPT, UR39, 0x1, UPT ;  /* 0x000000012700788c */ /* 0x000fe2000bf06270 */
[----:B------:R-:W-:Y:S01]  /*64d0*/  @!PT LDS RZ, [RZ] ;  /* 0x00000000fffff984 */ /* 0x000fe20000000800 */
[----:B------:R-:W-:Y:S01]  /*64e0*/  @!PT LDS RZ, [RZ] ;  /* 0x00000000fffff984 */ /* 0x000fe20000000800 */
[----:B------:R-:W-:Y:S01]  /*64f0*/  @!PT LDS RZ, [RZ] ;  /* 0x00000000fffff984 */ /* 0x000fe20000000800 */
[----:B------:R-:W-:Y:S01]  /*6500*/  @!PT LDS RZ, [RZ] ;  /* 0x00000000fffff984 */ /* 0x000fe20000000800 */
[----:B------:R2:W-:Y:S06]  /*6510*/  MEMBAR.ALL.CTA ;  /* 0x0000000000007992 */ /* 0x0005ec0000008000 */
[----:B--2---:R-:W2:Y:S01]  /*6520*/  FENCE.VIEW.ASYNC.S ;  /* 0x00000000000073c6 */ /* 0x004ea20000000000 */
[----:B------:R-:W-:Y:S09]  /*6530*/  UPRMT UR4, URZ, 0x654, UR4 ;  /* 0x00000654ff047896 */ /* 0x000ff20008000004 */
[----:B--2---:R-:W-:Y:S01]  /*6540*/  SYNCS.ARRIVE.TRANS64.RED.A1T0 RZ, [UR4], RZ ;  /* 0x000000ffffff79a7 */ /* 0x004fe20008100404 */
[----:B------:R-:W5:Y:S01]  /*6550*/  LDL R2, [R2] ;  /* 0x0000000002027983 */ /* 0x000f620000100800 */
[----:B-1----:R-:W-:Y:S11]  /*6560*/  LOP3.LUT P0, RZ, R6, 0x1, RZ, 0xc0, !PT ;  /* 0x0000000106ff7812 */ /* 0x002ff6000780c0ff */
[----:B------:R-:W-:Y:S02]  /*6570*/  @!UPT UIADD3 URZ, UPT, UPT, URZ, URZ, URZ ;  /* 0x000000fffffff290 */ /* 0x000fe4000fffe0ff */
[----:B------:R-:W-:Y:S01]  /*6580*/  VOTEU.ANY UP1, P0 ;  /* 0x0000000000ff7886 */ /* 0x000fe20000020100 */
[----:B------:R-:W-:Y:S01]  /*6590*/  PLOP3.LUT P0, PT, PT, PT, UP1, 0x80, 0x8 ;  /* 0x000000000008781c */ /* 0x000fe20003f0f018 */
[----:B------:R-:W-:Y:S11]  /*65a0*/  UP2UR UR63, UPR, URZ, 0x2 ;  /* 0x00000002ff3f7883 */ /* 0x000ff60008000000 */
[----:B------:R-:W-:Y:S01]  /*65b0*/  @!UPT UIADD3 URZ, UPT, UPT, URZ, URZ, URZ ;  /* 0x000000fffffff290 */ /* 0x000fe2000fffe0ff */
[----:B------:R-:W-:Y:S02]  /*65c0*/  @P0 MOV R3, R4 ;  /* 0x0000000400030202 */ /* 0x000fe40000000f00 */
[----:B------:R-:W-:Y:S02]  /*65d0*/  @P0 LOP3.LUT R0, R5, 0xffff, RZ, 0xc0, !PT ;  /* 0x0000ffff05000812 */ /* 0x000fe400078ec0ff */
[----:B------:R-:W-:Y:S02]  /*65e0*/  @P0 R2UR UR5, R3 ;  /* 0x00000000030502ca */ /* 0x000fe400000e0000 */
[----:B------:R-:W-:Y:S11]  /*65f0*/  @P0 R2UR UR4, R0 ;  /* 0x00000000000402ca */ /* 0x000ff600000e0000 */
[----:B------:R-:W-:Y:S02]  /*6600*/  @UP1 UMOV UR37, UR5 ;  /* 0x0000000500251c82 */ /* 0x000fe40008000000 */
[----:B------:R-:W-:Y:S01]  /*6610*/  @UP1 UMOV UR36, UR4 ;  /* 0x0000000400241c82 */ /* 0x000fe20008000000 */
[----:B------:R-:W-:Y:S05]  /*6620*/  BRA.U !UP0, `(.L_x_108) ;  /* 0x0000000108cc7547 */ /* 0x000fea000b800000 */
[----:B------:R-:W1:Y:S01]  /*6630*/  LDCU UR9, c[0x0][0xc20] ;  /* 0x00018400ff0977ac */ /* 0x000e620008000800 */
[----:B------:R-:W-:Y:S02]  /*6640*/  UIMAD.WIDE.U32 UR4, UR55, UR59, URZ ;  /* 0x0000003b370472a5 */ /* 0x000fe4000f8e00ff */
[----:B------:R-:W-:Y:S02]  /*6650*/  UIMAD.WIDE.U32 UR6, UR62, UR56, URZ ;  /* 0x000000383e0672a5 */ /* 0x000fe4000f8e00ff */
[----:B------:R-:W-:Y:S02]  /*6660*/  UIMAD.WIDE.U32 UR10, UR36, UR59, URZ ;  /* 0x0000003b240a72a5 */ /* 0x000fe4000f8e00ff */
[----:B------:R-:W-:Y:S02]  /*6670*/  UISETP.NE.AND UP0, UPT, UR58, 0x1, UPT ;  /* 0x000000013a00788c */ /* 0x000fe4000bf05270 */
[----:B------:R-:W-:Y:S02]  /*6680*/  UISETP.NE.AND UP1, UPT, UR48, 0x1, UPT ;  /* 0x000000013000788c */ /* 0x000fe4000bf25270 */
[----:B------:R-:W-:Y:S02]  /*6690*/  UISETP.NE.AND UP2, UPT, UR39, 0x1, UPT ;  /* 0x000000012700788c */ /* 0x000fe4000bf45270 */
[----:B------:R-:W-:Y:S01]  /*66a0*/  UIMAD.WIDE.U32 UR12, UR37, UR56, URZ ;  /* 0x00000038250c72a5 */ /* 0x000fe2000f8e00ff */
[----:B------:R-:W-:Y:S01]  /*66b0*/  UMOV UR4, UR5 ;  /* 0x0000000500047c82 */ /* 0x000fe20008000000 */
[----:B------:R-:W-:Y:S01]  /*66c0*/  UMOV UR6, UR11 ;  /* 0x0000000b00067c82 */ /* 0x000fe20008000000 */
[----:B-1----:R-:W-:Y:S03]  /*66d0*/  USHF.R.U32.HI UR8, URZ, UR9, UR4 ;  /* 0x00000009ff087299 */ /* 0x002fe60008011604 */
[----:B------:R-:W-:Y:S02]  /*66e0*/  UMOV UR4, UR7 ;  /* 0x0000000700047c82 */ /* 0x000fe40008000000 */
[----:B------:R-:W-:Y:S02]  /*66f0*/  USHF.R.U32.HI UR5, URZ, UR57, UR4 ;  /* 0x00000039ff057299 */ /* 0x000fe40008011604 */
[----:B------:R-:W-:Y:S02]  /*6700*/  USEL UR4, UR55, UR8, !UP0 ;  /* 0x0000000837047287 */ /* 0x000fe4000c000000 */
[----:B------:R-:W-:Y:S02]  /*6710*/  USHF.R.U32.HI UR8, URZ, UR9, UR6 ;  /* 0x00000009ff087299 */ /* 0x000fe40008011606 */
[----:B------:R-:W-:Y:S02]  /*6720*/  UIMAD.WIDE.U32 UR6, UR4, UR46, URZ ;  /* 0x0000002e040672a5 */ /* 0x000fe4000f8e00ff */
[----:B------:R-:W-:Y:S02]  /*6730*/  USEL UR9, UR62, UR5, !UP1 ;  /* 0x000000053e097287 */ /* 0x000fe4000c800000 */
[----:B------:R-:W-:Y:S02]  /*6740*/  USEL UR8, UR36, UR8, !UP0 ;  /* 0x0000000824087287 */ /* 0x000fe4000c000000 */
[----:B------:R-:W-:Y:S01]  /*6750*/  UIMAD.WIDE.U32 UR10, UR9, UR46, URZ ;  /* 0x0000002e090a72a5 */ /* 0x000fe2000f8e00ff */
[----:B------:R-:W-:Y:S01]  /*6760*/  UMOV UR6, UR7 ;  /* 0x0000000700067c82 */ /* 0x000fe20008000000 */
[----:B------:R-:W-:Y:S01]  /*6770*/  UMOV UR5, UR13 ;  /* 0x0000000d00057c82 */ /* 0x000fe20008000000 */
[----:B------:R-:W-:Y:S02]  /*6780*/  @UP2 USHF.R.U32.HI UR4, URZ, UR47, UR6 ;  /* 0x0000002fff042299 */ /* 0x000fe40008011606 */
[----:B------:R-:W-:Y:S02]  /*6790*/  USHF.R.U32.HI UR5, URZ, UR57, UR5 ;  /* 0x00000039ff057299 */ /* 0x000fe40008011605 */
[----:B------:R-:W-:Y:S02]  /*67a0*/  UIMAD UR4, UR39, UR4, URZ ;  /* 0x00000004270472a4 */ /* 0x000fe4000f8e02ff */
[----:B------:R-:W-:Y:S02]  /*67b0*/  USEL UR5, UR37, UR5, !UP1 ;  /* 0x0000000525057287 */ /* 0x000fe4000c800000 */
[----:B------:R-:W-:Y:S01]  /*67c0*/  UISETP.GE.AND UP0, UPT, UR8, UR4, UPT ;  /* 0x000000040800728c */ /* 0x000fe2000bf06270 */
[----:B------:R-:W-:Y:S01]  /*67d0*/  UMOV UR6, UR11 ;  /* 0x0000000b00067c82 */ /* 0x000fe20008000000 */
[----:B------:R-:W-:Y:S02]  /*67e0*/  UIMAD.WIDE.U32 UR10, UR8, UR46, URZ ;  /* 0x0000002e080a72a5 */ /* 0x000fe4000f8e00ff */
[----:B------:R-:W-:Y:S04]  /*67f0*/  @UP2 USHF.R.U32.HI UR9, URZ, UR47, UR6 ;  /* 0x0000002fff092299 */ /* 0x000fe80008011606 */
[----:B------:R-:W-:Y:S01]  /*6800*/  UIMAD UR6, UR39, UR9, URZ ;  /* 0x00000009270672a4 */ /* 0x000fe2000f8e02ff */
[----:B------:R-:W-:Y:S03]  /*6810*/  UMOV UR4, UR11 ;  /* 0x0000000b00047c82 */ /* 0x000fe60008000000 */
[----:B------:R-:W-:Y:S02]  /*6820*/  UISETP.GE.OR UP0, UPT, UR5, UR6, UP0 ;  /* 0x000000060500728c */ /* 0x000fe40008706670 */
[----:B------:R-:W-:Y:S02]  /*6830*/  USHF.R.U32.HI UR4, URZ, UR47, UR4 ;  /* 0x0000002fff047299 */ /* 0x000fe40008011604 */
[----:B------:R-:W-:Y:S02]  /*6840*/  UIMAD.WIDE.U32 UR6, UR5, UR46, URZ ;  /* 0x0000002e050672a5 */ /* 0x000fe4000f8e00ff */
[----:B------:R-:W-:Y:S02]  /*6850*/  USEL UR11, UR8, UR4, !UP2 ;  /* 0x00000004080b7287 */ /* 0x000fe4000d000000 */
[----:B------:R-:W-:Y:S02]  /*6860*/  UIADD3 UR6, UPT, UPT, -UR5, URZ, URZ ;  /* 0x000000ff05067290 */ /* 0x000fe4000fffe1ff */
[----:B------:R-:W-:Y:S02]  /*6870*/  UIADD3 UR10, UPT, UPT, -UR11, URZ, URZ ;  /* 0x000000ff0b0a7290 */ /* 0x000fe4000fffe1ff */
[----:B------:R-:W-:Y:S02]  /*6880*/  UIMAD UR6, UR48, UR6, UR37 ;  /* 0x00000006300672a4 */ /* 0x000fe4000f8e0225 */
[----:B------:R-:W-:Y:S01]  /*6890*/  UIMAD UR10, UR39, UR10, UR8 ;  /* 0x0000000a270a72a4 */ /* 0x000fe2000f8e0208 */
[----:B------:R-:W-:Y:S01]  /*68a0*/  @!UP0 UMOV UR4, UR7 ;  /* 0x0000000700048c82 */ /* 0x000fe20008000000 */
[----:B------:R-:W-:Y:S02]  /*68b0*/  UIADD3 UR7, UPT, UPT, -UR8, URZ, URZ ;  /* 0x000000ff08077290 */ /* 0x000fe4000fffe1ff */
[----:B------:R-:W-:Y:S04]  /*68c0*/  @!UP0 USHF.R.U32.HI UR4, URZ, UR47, UR4 ;  /* 0x0000002fff048299 */ /* 0x000fe80008011604 */
[----:B------:R-:W-:Y:S04]  /*68d0*/  @!UP0 USEL UR4, UR5, UR4, !UP2 ;  /* 0x0000000405048287 */ /* 0x000fe8000d000000 */
[----:B------:R-:W-:Y:S02]  /*68e0*/  @!UP0 UIMAD UR9, UR9, UR10, UR4 ;  /* 0x0000000a090982a4 */ /* 0x000fe4000f8e0204 */
[----:B------:R-:W-:Y:S02]  /*68f0*/  @!UP0 UIADD3 UR10, UPT, UPT, UR11, -UR4, URZ ;  /* 0x800000040b0a8290 */ /* 0x000fe4000fffe0ff */
[----:B------:R-:W-:Y:S02]  /*6900*/  UIMAD UR4, UR58, UR7, UR36 ;  /* 0x000000073a0472a4 */ /* 0x000fe4000f8e0224 */
[----:B------:R-:W-:Y:S03]  /*6910*/  @!UP0 UIMAD UR8, UR10, UR39, UR5 ;  /* 0x000000270a0882a4 */ /* 0x000fe6000f8e0205 */
[----:B------:R-:W-:Y:S02]  /*6920*/  @!UP0 UMOV UR5, UR9 ;  /* 0x0000000900058c82 */ /* 0x000fe40008000000 */
[----:B------:R-:W-:Y:S02]  /*6930*/  UIMAD UR37, UR5, UR48, UR6 ;  /* 0x00000030052572a4 */ /* 0x000fe4000f8e0206 */
[----:B------:R-:W-:Y:S11]  /*6940*/  UIMAD UR36, UR8, UR58, UR4 ;  /* 0x0000003a082472a4 */ /* 0x000ff6000f8e0204 */
[----:B------:R-:W-:Y:S01]  /*6950*/  @!UPT UIADD3 URZ, UPT, UPT, URZ, URZ, URZ ;  /* 0x000000fffffff290 */ /* 0x000fe2000fffe0ff */
.L_x_108:
[----:B------:R-:W-:Y:S01]  /*6960*/  UISETP.NE.AND UP0, UPT, UR38, 0x1, UPT ;  /* 0x000000012600788c */ /* 0x000fe2000bf05270 */
[----:B------:R-:W-:Y:S01]  /*6970*/  @P0 SHF.R.U32.HI R4, RZ, 0x10, R5 ;  /* 0x00000010ff040819 */ /* 0x000fe20000011605 */
[----:B------:R-:W-:Y:S01]  /*6980*/  USHF.L.U32 UR41, UR24, 0x7, URZ ;  /* 0x0000000718297899 */ /* 0x000fe200080006ff */
[----:B------:R-:W-:Y:S01]  /*6990*/  R2UR UR11, R96 ;  /* 0x00000000600b72ca */ /* 0x000fe200000e0000 */
[----:B------:R-:W-:Y:S01]  /*69a0*/  BSSY.RECONVERGENT B6, `(.L_x_109) ;  /* 0x0000035000067945 */ /* 0x000fe20003800200 */
[----:B------:R-:W-:Y:S02]  /*69b0*/  @P0 R2UR UR11, R4 ;  /* 0x00000000040b02ca */ /* 0x000fe400000e0000 */
[----:B------:R-:W-:Y:S04]  /*69c0*/  LOP3.LUT P0, RZ, R76, 0x1b0, RZ, 0xc0, !PT ;  /* 0x000001b04cff7812 */ /* 0x000fe8000780c0ff */
[----:B------:R-:W1:Y:S07]  /*69d0*/  @!UP0 LDCU.128 UR12, c[0x0][0xc10] ;  /* 0x00018200ff0c87ac */ /* 0x000e6e0008000c00 */
[----:B------:R-:W-:Y:S01]  /*69e0*/  IMAD.U32 R96, RZ, RZ, UR11 ;  /* 0x0000000bff607e24 */ /* 0x000fe2000f8e00ff */
[----:B------:R-:W2:Y:S01]  /*69f0*/  @!UP0 LDCU UR5, c[0x0][0xc0c] ;  /* 0x00018180ff0587ac */ /* 0x000ea20008000800 */
[----:B------:R-:W3:Y:S01]  /*6a00*/  @!UP0 LDCU UR10, c[0x0][0xc20] ;  /* 0x00018400ff0a87ac */ /* 0x000ee20008000800 */
[----:B-1----:R-:W-:Y:S02]  /*6a10*/  UIMAD.WIDE.U32 UR8, UR37, UR12, URZ ;  /* 0x0000000c250872a5 */ /* 0x002fe4000f8e00ff */
[----:B------:R-:W-:Y:S02]  /*6a20*/  UIMAD.WIDE.U32 UR6, UR36, UR15, URZ ;  /* 0x0000000f240672a5 */ /* 0x000fe4000f8e00ff */
[----:B------:R-:W-:Y:S03]  /*6a30*/  @!UP0 UISETP.NE.AND UP1, UPT, UR14, 0x1, UPT ;  /* 0x000000010e00888c */ /* 0x000fe6000bf25270 */
[----:B------:R-:W-:Y:S01]  /*6a40*/  @!UP0 UMOV UR4, UR9 ;  /* 0x0000000900048c82 */ /* 0x000fe20008000000 */
[----:B--2---:R-:W-:Y:S02]  /*6a50*/  @!UP0 UISETP.NE.AND UP2, UPT, UR5, 0x1, UPT ;  /* 0x000000010500888c */ /* 0x004fe4000bf45270 */
[----:B------:R-:W-:Y:S01]  /*6a60*/  @!UP0 USHF.R.U32.HI UR4, URZ, UR13, UR4 ;  /* 0x0000000dff048299 */ /* 0x000fe20008011604 */
[----:B------:R-:W-:Y:S02]  /*6a70*/  @!UP0 UMOV UR6, UR7 ;  /* 0x0000000700068c82 */ /* 0x000fe40008000000 */
[----:B---3--:R-:W-:Y:S02]  /*6a80*/  @!UP0 USHF.R.U32.HI UR6, URZ, UR10, UR6 ;  /* 0x0000000aff068299 */ /* 0x008fe40008011606 */
[----:B------:R-:W-:Y:S02]  /*6a90*/  @!UP0 USEL UR7, UR37, UR4, !UP2 ;  /* 0x0000000425078287 */ /* 0x000fe4000d000000 */
[----:B------:R-:W-:Y:S04]  /*6aa0*/  @!UP0 USEL UR6, UR36, UR6, !UP1 ;  /* 0x0000000624068287 */ /* 0x000fe8000c800000 */
[----:B------:R-:W-:Y:S02]  /*6ab0*/  @!UP0 UIADD3 UR4, UPT, UPT, -UR7, UR6, URZ ;  /* 0x0000000607048290 */ /* 0x000fe4000fffe1ff */
[----:B------:R-:W-:Y:S02]  /*6ac0*/  @!UP0 UIADD3 UR6, UPT, UPT, UR7, -UR6, URZ ;  /* 0x8000000607068290 */ /* 0x000fe4000fffe0ff */
[----:B------:R-:W-:Y:S02]  /*6ad0*/  @!UP0 UIMAD UR37, UR4, UR5, UR37 ;  /* 0x00000005042582a4 */ /* 0x000fe4000f8e0225 */
[----:B------:R-:W-:Y:S01]  /*6ae0*/  @!UP0 UIMAD UR36, UR6, UR14, UR36 ;  /* 0x0000000e062482a4 */ /* 0x000fe2000f8e0224 */
[----:B------:R-:W-:Y:S11]  /*6af0*/  @!P0 BRA `(.L_x_110) ;  /* 0x00000000007c8947 */ /* 0x000ff60003800000 */
[----:B------:R-:W1:Y:S01]  /*6b00*/  LDCU.64 UR8, c[0x4][0x80] ;  /* 0x01001000ff0877ac */ /* 0x000e620008000a00 */
[----:B------:R-:W-:Y:S01]  /*6b10*/  MOV R16, 0x0 ;  /* 0x0000000000107802 */ /* 0x000fe20000000f00 */
[----:B------:R-:W-:Y:S02]  /*6b20*/  HFMA2 R12, -RZ, RZ, 0, 5.9604644775390625e-08 ;  /* 0x00000001ff0c7431 */ /* 0x000fe400000001ff */
[----:B------:R-:W-:Y:S01]  /*6b30*/  IMAD.MOV.U32 R8, RZ, RZ, 0x70 ;  /* 0x00000070ff087424 */ /* 0x000fe200078e00ff */
[----:B------:R2:W3:Y:S01]  /*6b40*/  LDC.64 R14, c[0x4][R16] ;  /* 0x01000000100e7b82 */ /* 0x0004e20000000a00 */
[----:B------:R-:W4:Y:S01]  /*6b50*/  LDCU.64 UR6, c[0x4][0x88] ;  /* 0x01001100ff0677ac */ /* 0x000f220008000a00 */
[----:B------:R-:W-:Y:S01]  /*6b60*/  IMAD.MOV.U32 R13, RZ, RZ, RZ ;  /* 0x000000ffff0d7224 */ /* 0x000fe200078e00ff */
[----:B------:R-:W2:Y:S01]  /*6b70*/  LDCU.64 UR4, c[0x4][0x8] ;  /* 0x01000100ff0477ac */ /* 0x000ea20008000a00 */
[----:B-1----:R-:W-:Y:S01]  /*6b80*/  MOV R5, UR9 ;  /* 0x0000000900057c02 */ /* 0x002fe20008000f00 */
[----:B------:R-:W-:Y:S01]  /*6b90*/  IMAD.U32 R4, RZ, RZ, UR8 ;  /* 0x00000008ff047e24 */ /* 0x000fe2000f8e00ff */
[----:B----4-:R-:W-:Y:S01]  /*6ba0*/  MOV R7, UR7 ;  /* 0x0000000700077c02 */ /* 0x010fe20008000f00 */
[----:B------:R-:W-:Y:S01]  /*6bb0*/  IMAD.U32 R6, RZ, RZ, UR6 ;  /* 0x00000006ff067e24 */ /* 0x000fe2000f8e00ff */
[----:B--2---:R-:W-:Y:S01]  /*6bc0*/  MOV R11, UR5 ;  /* 0x00000005000b7c02 */ /* 0x004fe20008000f00 */
[----:B------:R-:W-:Y:S02]  /*6bd0*/  IMAD.U32 R10, RZ, RZ, UR4 ;  /* 0x00000004ff0a7e24 */ /* 0x000fe4000f8e00ff */
[----:B------:R-:W-:Y:S07]  /*6be0*/  LEPC R20, `(.L_x_111) ;  /* 0x000000001014794e */ /* 0x000fee0000000000 */
[----:B---3-5:R-:W-:Y:S05]  /*6bf0*/  CALL.ABS.NOINC R14 ;  /* 0x000000000e007343 */ /* 0x028fea0003c00000 */
.L_x_111:
[----:B------:R-:W1:Y:S01]  /*6c00*/  LDCU.64 UR8, c[0x4][0x80] ;  /* 0x01001000ff0877ac */ /* 0x000e620008000a00 */
[----:B------:R-:W2:Y:S01]  /*6c10*/  LDC.64 R16, c[0x4][R16] ;  /* 0x0100000010107b82 */ /* 0x000ea20000000a00 */
[----:B------:R-:W-:Y:S02]  /*6c20*/  HFMA2 R12, -RZ, RZ, 0, 5.9604644775390625e-08 ;  /* 0x00000001ff0c7431 */ /* 0x000fe400000001ff */
[----:B------:R-:W-:Y:S02]  /*6c30*/  IMAD.MOV.U32 R8, RZ, RZ, 0x70 ;  /* 0x00000070ff087424 */ /* 0x000fe400078e00ff */
[----:B------:R-:W-:Y:S01]  /*6c40*/  IMAD.MOV.U32 R13, RZ, RZ, RZ ;  /* 0x000000ffff0d7224 */ /* 0x000fe200078e00ff */
[----:B------:R-:W3:Y:S01]  /*6c50*/  LDCU.64 UR6, c[0x4][0x88] ;  /* 0x01001100ff0677ac */ /* 0x000ee20008000a00 */
[----:B------:R-:W4:Y:S01]  /*6c60*/  LDCU.64 UR4, c[0x4][0x8] ;  /* 0x01000100ff0477ac */ /* 0x000f220008000a00 */
[----:B-1----:R-:W-:Y:S02]  /*6c70*/  MOV R4, UR8 ;  /* 0x0000000800047c02 */ /* 0x002fe40008000f00 */
[----:B------:R-:W-:Y:S02]  /*6c80*/  MOV R5, UR9 ;  /* 0x0000000900057c02 */ /* 0x000fe40008000f00 */
[----:B---3--:R-:W-:Y:S01]  /*6c90*/  MOV R7, UR7 ;  /* 0x0000000700077c02 */ /* 0x008fe20008000f00 */
[----:B------:R-:W-:Y:S01]  /*6ca0*/  IMAD.U32 R6, RZ, RZ, UR6 ;  /* 0x00000006ff067e24 */ /* 0x000fe2000f8e00ff */
[----:B----4-:R-:W-:Y:S01]  /*6cb0*/  MOV R11, UR5 ;  /* 0x00000005000b7c02 */ /* 0x010fe20008000f00 */
[----:B------:R-:W-:Y:S02]  /*6cc0*/  IMAD.U32 R10, RZ, RZ, UR4 ;  /* 0x00000004ff0a7e24 */ /* 0x000fe4000f8e00ff */
[----:B------:R-:W-:Y:S07]  /*6cd0*/  LEPC R20, `(.L_x_110) ;  /* 0x000000001014794e */ /* 0x000fee0000000000 */
[----:B--2---:R-:W-:Y:S05]  /*6ce0*/  CALL.ABS.NOINC R16 ;  /* 0x0000000010007343 */ /* 0x004fea0003c00000 */
.L_x_110:
[----:B------:R-:W-:Y:S05]  /*6cf0*/  BSYNC.RECONVERGENT B6 ;  /* 0x0000000000067941 */ /* 0x000fea0003800200 */
.L_x_109:
[----:B------:R-:W-:Y:S02]  /*6d00*/  R2UR UR6, R93 ;  /* 0x000000005d0672ca */ /* 0x000fe400000e0000 */
[----:B------:R-:W-:Y:S02]  /*6d10*/  R2UR UR5, R86 ;  /* 0x00000000560572ca */ /* 0x000fe400000e0000 */
[----:B------:R-:W-:Y:S02]  /*6d20*/  R2UR UR4, R85 ;  /* 0x00000000550472ca */ /* 0x000fe400000e0000 */
[----:B------:R-:W-:Y:S02]  /*6d30*/  ISETP.NE.U32.AND P4, PT, R74, RZ, PT ;  /* 0x000000ff4a00720c */ /* 0x000fe40003f85070 */
[----:B------:R-:W-:Y:S02]  /*6d40*/  ISETP.NE.U32.AND P2, PT, RZ, UR60, PT ;  /* 0x0000003cff007c0c */ /* 0x000fe4000bf45070 */
[----:B------:R-:W-:Y:S02]  /*6d50*/  ISETP.NE.AND.EX P4, PT, R75, RZ, PT, P4 ;  /* 0x000000ff4b00720c */ /* 0x000fe40003f85340 */
[----:B------:R-:W-:Y:S01]  /*6d60*/  ISETP.NE.AND.EX P2, PT, RZ, UR61, PT, P2 ;  /* 0x0000003dff007c0c */ /* 0x000fe2000bf45320 */
[----:B------:R-:W-:Y:S02]  /*6d70*/  UISETP.NE.AND UP2, UPT, UR6, URZ, UPT ;  /* 0x000000ff0600728c */ /* 0x000fe4000bf45270 */
[----:B------:R-:W-:Y:S04]  /*6d80*/  UISETP.NE.U32.AND UP0, UPT, UR5, URZ, UPT ;  /* 0x000000ff0500728c */ /* 0x000fe8000bf05070 */
[----:B------:R-:W-:Y:S01]  /*6d90*/  UISETP.NE.AND.EX UP1, UPT, UR4, URZ, UPT, UP0 ;  /* 0x000000ff0400728c */ /* 0x000fe2000bf25300 */
[----:B------:R-:W-:Y:S01]  /*6da0*/  PLOP3.LUT P1, PT, PT, PT, UP2, 0x80, 0x8 ;  /* 0x000000000008781c */ /* 0x000fe20003f2f028 */
[----:B------:R-:W-:Y:S03]  /*6db0*/  UPLOP3.LUT UP0, UPT, UPT, UPT, UPT, 0x40, 0x4 ;  /* 0x000000000004789c */ /* 0x000fe60003f0e870 */
[----:B------:R-:W-:Y:S06]  /*6dc0*/  @UP2 UPLOP3.LUT UP0, UPT, UPT, UPT, UP1, 0x80, 0x8 ;  /* 0x000000000008289c */ /* 0x000fec0003f0f010 */
[----:B------:R-:W-:Y:S01]  /*6dd0*/  PLOP3.LUT P0, PT, PT, PT, UP0, 0x80, 0x8 ;  /* 0x000000000008781c */ /* 0x000fe20003f0f008 */
[----:B------:R-:W-:Y:S01]  /*6de0*/  @!UPT UIADD3 URZ, UPT, UPT, URZ, URZ, URZ ;  /* 0x000000fffffff290 */ /* 0x000fe2000fffe0ff */
[----:B------:R-:W-:Y:S11]  /*6df0*/  BRA.U !UP1, `(.L_x_112) ;  /* 0x0000000109407547 */ /* 0x000ff6000b800000 */
[----:B------:R-:W-:Y:S01]  /*6e00*/  UISETP.NE.U32.AND UP0, UPT, UR60, URZ, UPT ;  /* 0x000000ff3c00728c */ /* 0x000fe2000bf05070 */
[----:B------:R-:W-:Y:S01]  /*6e10*/  R2UR UR6, R86 ;  /* 0x00000000560672ca */ /* 0x000fe200000e0000 */
[----:B------:R-:W1:Y:S01]  /*6e20*/  LDCU.64 UR8, c[0x0][0x358] ;  /* 0x00006b00ff0877ac */ /* 0x000e620008000a00 */
[----:B------:R-:W-:Y:S02]  /*6e30*/  HFMA2 R83, -RZ, RZ, 0, 5.9604644775390625e-08 ;  /* 0x00000001ff537431 */ /* 0x000fe400000001ff */
[----:B------:R-:W-:Y:S01]  /*6e40*/  IMAD.MOV.U32 R0, RZ, RZ, 0x1 ;  /* 0x00000001ff007424 */ /* 0x000fe200078e00ff */
[----:B------:R-:W-:Y:S06]  /*6e50*/  UISETP.NE.AND.EX UP0, UPT, UR61, URZ, UPT, UP0 ;  /* 0x000000ff3d00728c */ /* 0x000fec000bf05300 */
[----:B------:R-:W-:Y:S05]  /*6e60*/  PLOP3.LUT P3, PT, PT, PT, UP0, 0x80, 0x8 ;  /* 0x000000000008781c */ /* 0x000fea0003f6f008 */
[----:B------:R-:W2:Y:S01]  /*6e70*/  @UP0 LDCU.64 UR4, c[0x0][0x988] ;  /* 0x00013100ff0407ac */ /* 0x000ea20008000a00 */
[----:B------:R-:W-:Y:S07]  /*6e80*/  @UP0 UIMAD UR6, UR53, UR6, URZ ;  /* 0x00000006350602a4 */ /* 0x000fee000f8e02ff */
[----:B------:R-:W-:Y:S01]  /*6e90*/  @!P3 PRMT R83, R0, 0x7610, R83 ;  /* 0x000076100053b816 */ /* 0x000fe20000000053 */
[----:B--2---:R-:W-:Y:S06]  /*6ea0*/  @UP0 UIMAD.WIDE UR4, UR6, 0x4, UR4 ;  /* 0x00000004060408a5 */ /* 0x004fec000f8e0204 */
[----:B------:R-:W-:Y:S02]  /*6eb0*/  IMAD.U32 R4, RZ, RZ, UR4 ;  /* 0x00000004ff047e24 */ /* 0x000fe4000f8e00ff */
[----:B------:R-:W-:Y:S03]  /*6ec0*/  IMAD.U32 R5, RZ, RZ, UR5 ;  /* 0x00000005ff057e24 */ /* 0x000fe6000f8e00ff */
[----:B------:R-:W2:Y:S02]  /*6ed0*/  @!UP0 LDCU UR4, c[0x0][0x980] ;  /* 0x00013000ff0487ac */ /* 0x000ea40008000800 */
[----:B-1---5:R1:W5:Y:S02]  /*6ee0*/  @P3 LDG.E R41, desc[UR8][R4.64] ;  /* 0x0000000804293981 */ /* 0x022364000c1e1900 */
[----:B-12---:R-:W-:Y:S02]  /*6ef0*/  @!P3 MOV R41, UR4 ;  /* 0x000000040029bc02 */ /* 0x006fe40008000f00 */
.L_x_112:
[----:B------:R-:W-:Y:S05]  /*6f00*/  @!P4 BRA `(.L_x_113) ;  /* 0x000000000024c947 */ /* 0x000fea0003800000 */
[----:B------:R-:W-:Y:S01]  /*6f10*/  ISETP.NE.U32.AND P3, PT, R72, RZ, PT ;  /* 0x000000ff4800720c */ /* 0x000fe20003f65070 */
[----:B------:R-:W1:Y:S03]  /*6f20*/  LDCU.64 UR4, c[0x0][0x358] ;  /* 0x00006b00ff0477ac */ /* 0x000e660008000a00 */
[----:B------:R-:W-:Y:S11]  /*6f30*/  ISETP.NE.AND.EX P3, PT, R73, RZ, PT, P3 ;  /* 0x000000ff4900720c */ /* 0x000ff60003f65330 */
[----:B------:R-:W-:Y:S02]  /*6f40*/  @!UPT UIADD3 URZ, UPT, UPT, URZ, URZ, URZ ;  /* 0x000000fffffff290 */ /* 0x000fe4000fffe0ff */
[----:B------:R-:W2:Y:S01]  /*6f50*/  @P3 LDC.64 R4, c[0x0][0x9a8] ;  /* 0x00026a00ff043b82 */ /* 0x000ea20000000a00 */
[----:B------:R-:W-:Y:S04]  /*6f60*/  @P3 IMAD R0, R74, UR53, RZ ;  /* 0x000000354a003c24 */ /* 0x000fe8000f8e02ff */
[----:B--2---:R-:W-:Y:S05]  /*6f70*/  @P3 IMAD.WIDE R4, R0, 0x4, R4 ;  /* 0x0000000400043825 */ /* 0x004fea00078e0204 */
[----:B-1---5:R1:W5:Y:S02]  /*6f80*/  @P3 LDG.E R38, desc[UR4][R4.64] ;  /* 0x0000000404263981 */ /* 0x022364000c1e1900 */
[----:B-1----:R-:W2:Y:S02]  /*6f90*/  @!P3 LDC R38, c[0x0][0x9a0] ;  /* 0x00026800ff26bb82 */ /* 0x002ea40000000800 */
.L_x_113:
[----:B-----5:R-:W-:Y:S01]  /*6fa0*/  FSETP.NEU.AND P3, PT, R41, RZ, PT ;  /* 0x000000ff2900720b */ /* 0x020fe20003f6d000 */
[----:B------:R-:W1:Y:S01]  /*6fb0*/  LDCU.128 UR12, c[0x0][0xb90] ;  /* 0x00017200ff0c77ac */ /* 0x000e620008000c00 */
[----:B------:R-:W-:Y:S01]  /*6fc0*/  SEL R3, RZ, 0xffffffff, P2 ;  /* 0xffffffffff037807 */ /* 0x000fe20001000000 */
[----:B------:R-:W-:Y:S01]  /*6fd0*/  BSSY B1, `(.L_x_114) ;  /* 0x0000057000017945 */ /* 0x000fe20003800000 */
[----:B------:R-:W-:Y:S01]  /*6fe0*/  @P1 LOP3.LUT P2, RZ, R83, 0xff, RZ, 0xc0, !PT ;  /* 0x000000ff53ff1812 */ /* 0x000fe2000784c0ff */
[----:B------:R-:W-:Y:S01]  /*6ff0*/  IMAD.MOV.U32 R57, RZ, RZ, 0x1 ;  /* 0x00000001ff397424 */ /* 0x000fe200078e00ff */
[----:B------:R-:W-:Y:S01]  /*7000*/  @P1 SEL R0, RZ, 0xffffffff, P3 ;  /* 0xffffffffff001807 */ /* 0x000fe20001800000 */
[----:B------:R-:W-:Y:S01]  /*7010*/  IMAD.IADD R39, R37, 0x1, R2 ;  /* 0x0000000125277824 */ /* 0x000fe200078e0202 */
[----:B------:R-:W-:Y:S01]  /*7020*/  LOP3.LUT R79, R79, 0x1, RZ, 0x3c, !PT ;  /* 0x000000014f4f7812 */ /* 0x000fe200078e3cff */
[----:B------:R-:W3:Y:S01]  /*7030*/  LDCU UR11, c[0x0][0xba0] ;  /* 0x00017400ff0b77ac */ /* 0x000ee20008000800 */
[----:B------:R-:W-:Y:S01]  /*7040*/  @P0 SEL R0, R3, R0, !P2 ;  /* 0x0000000003000207 */ /* 0x000fe20005000000 */
[----:B------:R-:W-:Y:S01]  /*7050*/  IMAD R104, R81, -0x10, R95 ;  /* 0xfffffff051687824 */ /* 0x000fe200078e025f */
[----:B------:R-:W-:Y:S01]  /*7060*/  LEA R103, R36, UR50, 0x3 ;  /* 0x0000003224677c11 */ /* 0x000fe2000f8e18ff */
[----:B------:R-:W-:Y:S01]  /*7070*/  USHF.L.U32 UR8, UR52, 0x7, URZ ;  /* 0x0000000734087899 */ /* 0x000fe200080006ff */
[----:B------:R-:W-:Y:S01]  /*7080*/  @P1 LOP3.LUT R0, R0, 0x1, RZ, 0xc0, !PT ;  /* 0x0000000100001812 */ /* 0x000fe200078ec0ff */
[----:B------:R-:W-:Y:S01]  /*7090*/  IMAD.MOV.U32 R56, RZ, RZ, RZ ;  /* 0x000000ffff387224 */ /* 0x000fe200078e00ff */
[----:B------:R-:W-:Y:S02]  /*70a0*/  R2UR UR4, R89 ;  /* 0x00000000590472ca */ /* 0x000fe400000e0000 */
[----:B------:R-:W-:Y:S02]  /*70b0*/  CS2R R70, SRZ ;  /* 0x0000000000467805 */ /* 0x000fe4000001ff00 */
[----:B------:R-:W-:Y:S01]  /*70c0*/  ISETP.NE.U32.OR P5, PT, R0, 0x1, !P1 ;  /* 0x000000010000780c */ /* 0x000fe20004fa5470 */
[----:B------:R-:W-:Y:S01]  /*70d0*/  IMAD.U32 R100, RZ, RZ, UR8 ;  /* 0x00000008ff647e24 */ /* 0x000fe2000f8e00ff */
[----:B------:R-:W-:Y:S02]  /*70e0*/  R2UR UR6, R88 ;  /* 0x00000000580672ca */ /* 0x000fe400000e0000 */
[----:B------:R-:W-:Y:S02]  /*70f0*/  CS2R R68, SRZ ;  /* 0x0000000000447805 */ /* 0x000fe4000001ff00 */
[----:B------:R-:W-:Y:S02]  /*7100*/  R2UR UR10, R90 ;  /* 0x000000005a0a72ca */ /* 0x000fe400000e0000 */
[----:B------:R-:W-:Y:S02]  /*7110*/  CS2R R62, SRZ ;  /* 0x00000000003e7805 */ /* 0x000fe4000001ff00 */
[----:B------:R-:W-:Y:S02]  /*7120*/  R2UR UR9, R87 ;  /* 0x00000000570972ca */ /* 0x000fe400000e0000 */
[----:B------:R-:W-:Y:S02]  /*7130*/  CS2R R60, SRZ ;  /* 0x00000000003c7805 */ /* 0x000fe4000001ff00 */
[----:B------:R-:W-:Y:S02]  /*7140*/  PLOP3.LUT P2, PT, PT, PT, UP1, 0x80, 0x8 ;  /* 0x000000000008781c */ /* 0x000fe40003f4f018 */
[----:B------:R-:W-:Y:S02]  /*7150*/  CS2R R54, SRZ ;  /* 0x0000000000367805 */ /* 0x000fe4000001ff00 */
[----:B------:R-:W-:Y:S01]  /*7160*/  LOP3.LUT P4, R101, R83, 0xff, RZ, 0xc0, !PT ;  /* 0x000000ff53657812 */ /* 0x000fe2000788c0ff */
[----:B------:R-:W-:Y:S01]  /*7170*/  UIMAD.WIDE.U32 UR4, UR8, UR4, URZ ;  /* 0x00000004080472a5 */ /* 0x000fe2000f8e00ff */
[----:B------:R-:W-:Y:S02]  /*7180*/  SEL R4, RZ, 0xffffffff, P3 ;  /* 0xffffffffff047807 */ /* 0x000fe40001800000 */
[----:B------:R-:W-:Y:S02]  /*7190*/  CS2R R52, SRZ ;  /* 0x0000000000347805 */ /* 0x000fe4000001ff00 */
[----:B------:R-:W-:Y:S01]  /*71a0*/  @P5 SHF.L.U32 R0, R79, 0x1f, RZ ;  /* 0x0000001f4f005819 */ /* 0x000fe200000006ff */
[----:B------:R-:W-:Y:S01]  /*71b0*/  USHF.R.U32.HI UR5, URZ, UR6, UR5 ;  /* 0x00000006ff057299 */ /* 0x000fe20008011605 */
[----:B------:R-:W-:Y:S01]  /*71c0*/  P2R R102, PR, RZ, 0x20 ;  /* 0x00000020ff667803 */ /* 0x000fe20000000000 */
[----:B------:R-:W-:Y:S01]  /*71d0*/  UISETP.NE.AND UP0, UPT, UR10, 0x1, UPT ;  /* 0x000000010a00788c */ /* 0x000fe2000bf05270 */
[----:B------:R4:W2:Y:S01]  /*71e0*/  @P5 SYNCS.PHASECHK.TRANS64.TRYWAIT P1, [UR50+0x100], R0 ;  /* 0x00010000ff0055a7 */ /* 0x0008a20008021132 */
[----:B------:R-:W-:Y:S02]  /*71f0*/  CS2R R50, SRZ ;  /* 0x0000000000327805 */ /* 0x000fe4000001ff00 */
[----:B------:R-:W-:Y:S01]  /*7200*/  CS2R R48, SRZ ;  /* 0x0000000000307805 */ /* 0x000fe2000001ff00 */
[----:B------:R-:W-:Y:S01]  /*7210*/  USEL UR5, UR8, UR5, !UP0 ;  /* 0x0000000508057287 */ /* 0x000fe2000c000000 */
[----:B------:R-:W-:Y:S01]  /*7220*/  @P2 SEL R4, R3, R4, !P4 ;  /* 0x0000000403042207 */ /* 0x000fe20006000000 */
[----:B------:R-:W-:Y:S03]  /*7230*/  UISETP.NE.AND UP0, UPT, UR9, 0x1, UPT ;  /* 0x000000010900788c */ /* 0x000fe6000bf05270 */
[----:B------:R-:W-:Y:S01]  /*7240*/  LOP3.LUT R4, R4, 0x1, RZ, 0xc0, !PT ;  /* 0x0000000104047812 */ /* 0x000fe200078ec0ff */
[----:B------:R-:W-:Y:S02]  /*7250*/  IMAD R6, RZ, RZ, -UR5 ;  /* 0x80000005ff067e24 */ /* 0x000fe4000f8e02ff */
[----:B------:R-:W-:Y:S02]  /*7260*/  IMAD.U32 R99, RZ, RZ, UR5 ;  /* 0x00000005ff637e24 */ /* 0x000fe4000f8e00ff */
[----:B------:R-:W-:Y:S01]  /*7270*/  IMAD R100, R6, UR10, R100 ;  /* 0x0000000a06647c24 */ /* 0x000fe2000f8e0264 */
[----:B----4-:R-:W-:Y:S04]  /*7280*/  SHF.L.U32 R0, R78, 0x1f, RZ ;  /* 0x0000001f4e007819 */ /* 0x010fe800000006ff */
[----:B------:R4:W4:Y:S01]  /*7290*/  SYNCS.PHASECHK.TRANS64.TRYWAIT P0, [R103+URZ+0x160], R0 ;  /* 0x00016000670075a7 */ /* 0x00092200080011ff */
[----:B-1----:R-:W-:Y:S07]  /*72a0*/  UIMAD.WIDE.U32 UR6, UR5, UR12, URZ ;  /* 0x0000000c050672a5 */ /* 0x002fee000f8e00ff */
[----:B------:R-:W-:Y:S02]  /*72b0*/  UMOV UR4, UR7 ;  /* 0x0000000700047c82 */ /* 0x000fe40008000000 */
[----:B------:R-:W-:Y:S04]  /*72c0*/  USHF.R.U32.HI UR4, URZ, UR13, UR4 ;  /* 0x0000000dff047299 */ /* 0x000fe80008011604 */
[----:B------:R-:W-:Y:S02]  /*72d0*/  USEL UR4, UR5, UR4, !UP0 ;  /* 0x0000000405047287 */ /* 0x000fe4000c000000 */
[----:B------:R-:W-:Y:S02]  /*72e0*/  UISETP.NE.AND UP0, UPT, UR14, 0x1, UPT ;  /* 0x000000010e00788c */ /* 0x000fe4000bf05270 */
[----:B------:R-:W-:Y:S02]  /*72f0*/  UIMAD.WIDE.U32 UR6, UR4, UR15, URZ ;  /* 0x0000000f040672a5 */ /* 0x000fe4000f8e00ff */
[----:B------:R-:W-:Y:S02]  /*7300*/  IMAD.U32 R98, RZ, RZ, UR4 ;  /* 0x00000004ff627e24 */ /* 0x000fe4000f8e00ff */
[----:B------:R-:W-:Y:S01]  /*7310*/  PLOP3.LUT P2, PT, PT, PT, UP0, 0x80, 0x8 ;  /* 0x000000000008781c */ /* 0x000fe20003f4f008 */
[----:B------:R-:W-:Y:S02]  /*7320*/  IMAD R5, RZ, RZ, -UR4 ;  /* 0x80000004ff057e24 */ /* 0x000fe4000f8e02ff */
[----:B------:R-:W-:Y:S01]  /*7330*/  UMOV UR6, UR7 ;  /* 0x0000000700067c82 */ /* 0x000fe20008000000 */
[----:B------:R-:W-:Y:S01]  /*7340*/  IMAD.U32 R97, RZ, RZ, UR4 ;  /* 0x00000004ff617e24 */ /* 0x000fe2000f8e00ff */
[----:B---3--:R-:W-:Y:S01]  /*7350*/  USHF.R.U32.HI UR6, URZ, UR11, UR6 ;  /* 0x0000000bff067299 */ /* 0x008fe20008011606 */
[----:B------:R-:W-:Y:S05]  /*7360*/  IMAD R99, R5, UR9, R99 ;  /* 0x0000000905637c24 */ /* 0x000fea000f8e0263 */
[----:B------:R-:W-:Y:S02]  /*7370*/  SEL R98, R98, UR6, !P2 ;  /* 0x0000000662627c07 */ /* 0x000fe4000d000000 */
[----:B------:R-:W-:Y:S03]  /*7380*/  ISETP.NE.U32.AND P2, PT, R4, 0x1, PT ;  /* 0x000000010400780c */ /* 0x000fe60003f45070 */
[----:B------:R-:W-:Y:S01]  /*7390*/  IMAD.MOV R3, RZ, RZ, -R98 ;  /* 0x000000ffff037224 */ /* 0x000fe200078e0a62 */
[----:B------:R-:W-:Y:S03]  /*73a0*/  P2R R58, PR, RZ, 0x4 ;  /* 0x00000004ff3a7803 */ /* 0x000fe60000000000 */
[----:B------:R-:W-:Y:S01]  /*73b0*/  IMAD R97, R3, UR14, R97 ;  /* 0x0000000e03617c24 */ /* 0x000fe2000f8e0261 */
[----:B--2---:R-:W-:Y:S01]  /*73c0*/  @P5 SEL R57, RZ, 0x1, !P1 ;  /* 0x00000001ff395807 */ /* 0x004fe20004800000 */
[----:B------:R-:W-:Y:S06]  /*73d0*/  @!P5 BRA `(.L_x_115) ;  /* 0x000000000058d947 */ /* 0x000fec0003800000 */
[----:B------:R-:W-:Y:S01]  /*73e0*/  IMAD.MOV.U32 R71, RZ, RZ, RZ ;  /* 0x000000ffff477224 */ /* 0x000fe200078e00ff */
[----:B------:R-:W-:Y:S01]  /*73f0*/  ISETP.NE.AND P1, PT, R57, RZ, PT ;  /* 0x000000ff3900720c */ /* 0x000fe20003f25270 */
[----:B------:R-:W-:Y:S01]  /*7400*/  BSSY B0, `(.L_x_116) ;  /* 0x000000c000007945 */ /* 0x000fe20003800000 */
[----:B------:R-:W-:Y:S02]  /*7410*/  CS2R R50, SRZ ;  /* 0x0000000000327805 */ /* 0x000fe4000001ff00 */
[----:B------:R-:W-:Y:S02]  /*7420*/  CS2R R48, SRZ ;  /* 0x0000000000307805 */ /* 0x000fe4000001ff00 */
[----:B------:R-:W-:Y:S02]  /*7430*/  CS2R R54, SRZ ;  /* 0x0000000000367805 */ /* 0x000fe4000001ff00 */
[----:B------:R-:W-:Y:S02]  /*7440*/  CS2R R52, SRZ ;  /* 0x0000000000347805 */ /* 0x000fe4000001ff00 */
[----:B------:R-:W-:Y:S02]  /*7450*/  CS2R R62, SRZ ;  /* 0x00000000003e7805 */ /* 0x000fe4000001ff00 */
[----:B------:R-:W-:Y:S02]  /*7460*/  CS2R R60, SRZ ;  /* 0x00000000003c7805 */ /* 0x000fe4000001ff00 */
[----:B------:R-:W-:Y:S01]  /*7470*/  CS2R R68, SRZ ;  /* 0x0000000000447805 */ /* 0x000fe2000001ff00 */
[----:B------:R-:W-:Y:S06]  /*7480*/  @P1 BRA `(.L_x_117) ;  /* 0x00000000000c1947 */ /* 0x000fec0003800000 */
[----:B------:R-:W-:Y:S04]  /*7490*/  SHF.L.U32 R3, R79, 0x1f, RZ ;  /* 0x0000001f4f037819 */ /* 0x000fe800000006ff */
[----:B------:R-:W1:Y:S02]  /*74a0*/  SYNCS.PHASECHK.TRANS64.TRYWAIT P1, [UR50+0x100], R3 ;  /* 0x00010003ff0075a7 */ /* 0x000e640008021132 */
[----:B-1----:R-:W-:Y:S05]  /*74b0*/  @!P1 BRA `(.L_x_118) ;  /* 0x0000004000a49947 */ /* 0x002fea0003800000 */
.L_x_117:
[----:B------:R-:W-:Y:S05]  /*74c0*/  BSYNC B0 ;  /* 0x0000000000007941 */ /* 0x000fea0003800000 */
.L_x_116:
[----:B------:R-:W-:Y:S01]  /*74d0*/  ISETP.NE.AND P1, PT, R58, RZ, PT ;  /* 0x000000ff3a00720c */ /* 0x000fe20003f25270 */
[----:B------:R-:W-:Y:S11]  /*74e0*/  HFMA2 R56, -RZ, RZ, 0, 5.9604644775390625e-08 ;  /* 0x00000001ff387431 */ /* 0x000ff600000001ff */
[----:B------:R-:W-:Y:S01]  /*74f0*/  @!UPT UIADD3 URZ, UPT, UPT, URZ, URZ, URZ ;  /* 0x000000fffffff290 */ /* 0x000fe2000fffe0ff */
[----:B------:R2:W3:Y:S04]  /*7500*/  @P1 LDS.128 R48, [R80] ;  /* 0x0000000050301984 */ /* 0x0004e80000000c00 */
[----:B------:R2:W1:Y:S04]  /*7510*/  @P1 LDS.128 R52, [R95+0x10] ;  /* 0x000010005f341984 */ /* 0x0004680000000c00 */
[----:B------:R2:W1:Y:S04]  /*7520*/  @P1 LDS.128 R60, [R94+0x20] ;  /* 0x000020005e3c1984 */ /* 0x0004680000000c00 */
[----:B------:R2:W1:Y:S02]  /*7530*/  @P1 LDS.128 R68, [R104+0x30] ;  /* 0x0000300068441984 */ /* 0x0004640000000c00 */
.L_x_115:
[----:B------:R-:W-:Y:S05]  /*7540*/  BSYNC B1 ;  /* 0x0000000000017941 */ /* 0x000fea0003800000 */
.L_x_114:
[----:B-1----:R-:W-:Y:S04]  /*7550*/  SHF.R.U32.HI R2, RZ, 0x15, R39 ;  /* 0x00000015ff027819 */ /* 0x002fe80000011627 */
[----:B------:R-:W-:Y:S01]  /*7560*/  LOP3.LUT P1, RZ, R2, 0x3, R84, 0x48, !PT ;  /* 0x0000000302ff7812 */ /* 0x000fe20007824854 */
[----:B------:R-:W-:Y:S01]  /*7570*/  @!UPT UIADD3 URZ, UPT, UPT, URZ, URZ, URZ ;  /* 0x000000fffffff290 */ /* 0x000fe2000fffe0ff */
[----:B----4-:R-:W-:Y:S11]  /*7580*/  @P0 BRA `(.L_x_119) ;  /* 0x0000000000080947 */ /* 0x010ff60003800000 */
[----:B------:R-:W1:Y:S02]  /*7590*/  SYNCS.PHASECHK.TRANS64.TRYWAIT P0, [R103+URZ+0x160], R0 ;  /* 0x00016000670075a7 */ /* 0x000e6400080011ff */
[----:B-1----:R-:W-:Y:S05]  /*75a0*/  @!P0 BRA `(.L_x_120) ;  /* 0x0000004000808947 */ /* 0x002fea0003800000 */
.L_x_119:
[----:B------:R-:W-:Y:S05]  /*75b0*/  @!P1 BRA `(.L_x_121) ;  /* 0x0000000000409947 */ /* 0x000fea0003800000 */
[----:B------:R-:W4:Y:S01]  /*75c0*/  LDCU.64 UR8, c[0x4][0x70] ;  /* 0x01000e00ff0877ac */ /* 0x000f220008000a00 */
[----:B------:R-:W-:Y:S01]  /*75d0*/  MOV R3, 0x0 ;  /* 0x0000000000037802 */ /* 0x000fe20000000f00 */
[----:B------:R-:W-:Y:S02]  /*75e0*/  HFMA2 R12, -RZ, RZ, 0, 5.9604644775390625e-08 ;  /* 0x00000001ff0c7431 */ /* 0x000fe400000001ff */
[----:B------:R-:W-:Y:S02]  /*75f0*/  IMAD.MOV.U32 R8, RZ, RZ, 0x192 ;  /* 0x00000192ff087424 */ /* 0x000fe400078e00ff */
[----:B------:R-:W-:Y:S01]  /*7600*/  IMAD.MOV.U32 R13, RZ, RZ, RZ ;  /* 0x000000ffff0d7224 */ /* 0x000fe200078e00ff */
[----:B------:R-:W5:Y:S01]  /*7610*/  LDCU.64 UR6, c[0x4][0x78] ;  /* 0x01000f00ff0677ac */ /* 0x000f620008000a00 */
[----:B------:R-:W1:Y:S01]  /*7620*/  LDC.64 R2, c[0x4][R3] ;  /* 0x0100000003027b82 */ /* 0x000e620000000a00 */
[----:B------:R-:W2:Y:S01]  /*7630*/  LDCU.64 UR4, c[0x4][0x10] ;  /* 0x01000200ff0477ac */ /* 0x000ea20008000a00 */
[----:B----4-:R-:W-:Y:S01]  /*7640*/  MOV R5, UR9 ;  /* 0x0000000900057c02 */ /* 0x010fe20008000f00 */
[----:B------:R-:W-:Y:S01]  /*7650*/  IMAD.U32 R4, RZ, RZ, UR8 ;  /* 0x00000008ff047e24 */ /* 0x000fe2000f8e00ff */
[----:B-----5:R-:W-:Y:S01]  /*7660*/  MOV R7, UR7 ;  /* 0x0000000700077c02 */ /* 0x020fe20008000f00 */
[----:B------:R-:W-:Y:S01]  /*7670*/  IMAD.U32 R6, RZ, RZ, UR6 ;  /* 0x00000006ff067e24 */ /* 0x000fe2000f8e00ff */
[----:B--2---:R-:W-:Y:S01]  /*7680*/  MOV R11, UR5 ;  /* 0x00000005000b7c02 */ /* 0x004fe20008000f00 */
[----:B------:R-:W-:Y:S02]  /*7690*/  IMAD.U32 R10, RZ, RZ, UR4 ;  /* 0x00000004ff0a7e24 */ /* 0x000fe4000f8e00ff */
[----:B------:R-:W-:Y:S07]  /*76a0*/  LEPC R20, `(.L_x_121) ;  /* 0x000000001014794e */ /* 0x000fee0000000000 */
[----:B-1-3--:R-:W-:Y:S05]  /*76b0*/  CALL.ABS.NOINC R2 ;  /* 0x0000000002007343 */ /* 0x00afea0003c00000 */
.L_x_121:
[----:B------:R-:W-:Y:S05]  /*76c0*/  WARPSYNC.ALL ;  /* 0x0000000000007948 */ /* 0x000fea0003800000 */
[----:B------:R-:W-:Y:S01]  /*76d0*/  R2UR UR4, R39 ;  /* 0x00000000270472ca */ /* 0x000fe200000e0000 */
[--C-:B---3--:R-:W-:Y:S01]  /*76e0*/  HADD2.F32 R3, -RZ, R48.reuse.H0_H0 ;  /* 0x20000030ff037230 */ /* 0x108fe20000004100 */
[----:B------:R-:W-:Y:S01]  /*76f0*/  ISETP.NE.AND P0, PT, R82, RZ, PT ;  /* 0x000000ff5200720c */ /* 0x000fe20003f05270 */
[--C-:B------:R-:W-:Y:S01]  /*7700*/  HADD2.F32 R40, -RZ, R49.reuse.H0_H0 ;  /* 0x20000031ff287230 */ /* 0x100fe20000004100 */
[----:B------:R-:W-:Y:S01]  /*7710*/  BSSY.RECONVERGENT B0, `(.L_x_122) ;  /* 0x0000089000007945 */ /* 0x000fe20003800200 */
[----:B------:R-:W-:Y:S08]  /*7720*/  HADD2.F32 R42, -RZ, R49.H1_H1 ;  /* 0x30000031ff2a7230 */ /* 0x000ff00000004100 */
[----:B------:R-:W1:Y:S02]  /*7730*/  LDTM.x32 R4, tmem[UR4] ;  /* 0x00000004000479ee */ /* 0x000e6400082c0000 */
[C---:B-1----:R-:W-:Y:S01]  /*7740*/  FMUL R0, R38.reuse, R4 ;  /* 0x0000000426007220 */ /* 0x042fe20000400000 */
[----:B------:R-:W-:Y:S02]  /*7750*/  HADD2.F32 R4, -RZ, R48.H1_H1 ;  /* 0x30000030ff047230 */ /* 0x000fe40000004100 */
[C---:B------:R-:W-:Y:S01]  /*7760*/  FMUL R2, R38.reuse, R5 ;  /* 0x0000000526027220 */ /* 0x040fe20000400000 */
[C---:B------:R-:W-:Y:S01]  /*7770*/  FMUL R7, R38.reuse, R7 ;  /* 0x0000000726077220 */ /* 0x040fe20000400000 */
[C---:B------:R-:W-:Y:S01]  /*7780*/  FFMA R0, R41.reuse, R3, R0 ;  /* 0x0000000329007223 */ /* 0x040fe20000000000 */
[C---:B------:R-:W-:Y:S01]  /*7790*/  FMUL R3, R38.reuse, R6 ;  /* 0x0000000626037220 */ /* 0x040fe20000400000 */
[C---:B------:R-:W-:Y:S01]  /*77a0*/  FFMA R2, R41.reuse, R4, R2 ;  /* 0x0000000429027223 */ /* 0x040fe20000000002 */
[C---:B------:R-:W-:Y:S01]  /*77b0*/  FMUL R4, R38.reuse, R8 ;  /* 0x0000000826047220 */ /* 0x040fe20000400000 */
[C---:B------:R-:W-:Y:S01]  /*77c0*/  FMUL R8, R38.reuse, R12 ;  /* 0x0000000c26087220 */ /* 0x040fe20000400000 */
[C---:B------:R-:W-:Y:S01]  /*77d0*/  FFMA R3, R41.reuse, R40, R3 ;  /* 0x0000002829037223 */ /* 0x040fe20000000003 */
[C---:B------:R-:W-:Y:S01]  /*77e0*/  FMUL R12, R38.reuse, R16 ;  /* 0x00000010260c7220 */ /* 0x040fe20000400000 */
[C---:B------:R-:W-:Y:S01]  /*77f0*/  FMUL R16, R38.reuse, R20 ;  /* 0x0000001426107220 */ /* 0x040fe20000400000 */
[C---:B------:R-:W-:Y:S01]  /*7800*/  FMUL R20, R38.reuse, R24 ;  /* 0x0000001826147220 */ /* 0x040fe20000400000 */
[C---:B------:R-:W-:Y:S01]  /*7810*/  FMUL R24, R38.reuse, R28 ;  /* 0x0000001c26187220 */ /* 0x040fe20000400000 */
[----:B------:R-:W-:Y:S01]  /*7820*/  FMUL R28, R38, R32 ;  /* 0x00000020261c7220 */ /* 0x000fe20000400000 */
[--C-:B------:R-:W-:Y:S01]  /*7830*/  HADD2.F32 R32, -RZ, R50.reuse.H0_H0 ;  /* 0x20000032ff207230 */ /* 0x100fe20000004100 */
[----:B------:R-:W-:Y:S01]  /*7840*/  F2FP.F16.F32.PACK_AB R44, R2, R0 ;  /* 0x00000000022c723e */ /* 0x000fe200000000ff */
[----:B------:R-:W-:Y:S02]  /*7850*/  HADD2.F32 R0, -RZ, R50.H1_H1 ;  /* 0x30000032ff007230 */ /* 0x000fe40000004100 */
[C---:B------:R-:W-:Y:S01]  /*7860*/  FMUL R5, R38.reuse, R9 ;  /* 0x0000000926057220 */ /* 0x040fe20000400000 */
[--C-:B------:R-:W-:Y:S02]  /*7870*/  HADD2.F32 R2, -RZ, R51.reuse.H0_H0 ;  /* 0x20000033ff027230 */ /* 0x100fe40000004100 */
[C---:B------:R-:W-:Y:S01]  /*7880*/  FFMA R7, R41.reuse, R42, R7 ;  /* 0x0000002a29077223 */ /* 0x040fe20000000007 */
[C---:B------:R-:W-:Y:S01]  /*7890*/  FFMA R4, R41.reuse, R32, R4 ;  /* 0x0000002029047223 */ /* 0x040fe20000000004 */
[----:B------:R-:W-:Y:S02]  /*78a0*/  HADD2.F32 R32, -RZ, R51.H1_H1 ;  /* 0x30000033ff207230 */ /* 0x000fe40000004100 */
[----:B------:R-:W-:Y:S01]  /*78b0*/  FFMA R5, R41, R0, R5 ;  /* 0x0000000029057223 */ /* 0x000fe20000000005 */
[--C-:B------:R-:W-:Y:S01]  /*78c0*/  HADD2.F32 R0, -RZ, R52.reuse.H0_H0 ;  /* 0x20000034ff007230 */ /* 0x100fe20000004100 */
[----:B------:R-:W-:Y:S01]  /*78d0*/  F2FP.F16.F32.PACK_AB R45, R7, R3 ;  /* 0x00000003072d723e */ /* 0x000fe200000000ff */
[C---:B------:R-:W-:Y:S01]  /*78e0*/  FMUL R6, R38.reuse, R10 ;  /* 0x0000000a26067220 */ /* 0x040fe20000400000 */
[--C-:B------:R-:W-:Y:S01]  /*78f0*/  HADD2.F32 R3, -RZ, R53.reuse.H0_H0 ;  /* 0x20000035ff037230 */ /* 0x100fe20000004100 */
[----:B------:R-:W-:Y:S01]  /*7900*/  F2FP.F16.F32.PACK_AB R46, R5, R4 ;  /* 0x00000004052e723e */ /* 0x000fe200000000ff */
[C---:B------:R-:W-:Y:S01]  /*7910*/  FMUL R11, R38.reuse, R11 ;  /* 0x0000000b260b7220 */ /* 0x040fe20000400000 */
[C---:B------:R-:W-:Y:S01]  /*7920*/  FFMA R6, R41.reuse, R2, R6 ;  /* 0x0000000229067223 */ /* 0x040fe20000000006 */
[----:B------:R-:W-:Y:S02]  /*7930*/  HADD2.F32 R2, -RZ, R52.H1_H1 ;  /* 0x30000034ff027230 */ /* 0x000fe40000004100 */
[C---:B------:R-:W-:Y:S01]  /*7940*/  FMUL R9, R38.reuse, R13 ;  /* 0x0000000d26097220 */ /* 0x040fe20000400000 */
[C---:B------:R-:W-:Y:S01]  /*7950*/  FFMA R11, R41.reuse, R32, R11 ;  /* 0x00000020290b7223 */ /* 0x040fe2000000000b */
[C---:B------:R-:W-:Y:S01]  /*7960*/  FFMA R8, R41.reuse, R0, R8 ;  /* 0x0000000029087223 */ /* 0x040fe20000000008 */
[C---:B------:R-:W-:Y:S01]  /*7970*/  FMUL R10, R38.reuse, R14 ;  /* 0x0000000e260a7220 */ /* 0x040fe20000400000 */
[----:B------:R-:W-:Y:S02]  /*7980*/  HADD2.F32 R0, -RZ, R53.H1_H1 ;  /* 0x30000035ff007230 */ /* 0x000fe40000004100 */
[C---:B------:R-:W-:Y:S01]  /*7990*/  FMUL R15, R38.reuse, R15 ;  /* 0x0000000f260f7220 */ /* 0x040fe20000400000 */
[C---:B------:R-:W-:Y:S01]  /*79a0*/  FFMA R9, R41.reuse, R2, R9 ;  /* 0x0000000229097223 */ /* 0x040fe20000000009 */
[C---:B------:R-:W-:Y:S01]  /*79b0*/  FFMA R10, R41.reuse, R3, R10 ;  /* 0x00000003290a7223 */ /* 0x040fe2000000000a */
[--C-:B------:R-:W-:Y:S02]  /*79c0*/  HADD2.F32 R2, -RZ, R54.reuse.H0_H0 ;  /* 0x20000036ff027230 */ /* 0x100fe40000004100 */
[C---:B------:R-:W-:Y:S01]  /*79d0*/  FFMA R15, R41.reuse, R0, R15 ;  /* 0x00000000290f7223 */ /* 0x040fe2000000000f */
[----:B------:R-:W-:Y:S02]  /*79e0*/  HADD2.F32 R3, -RZ, R54.H1_H1 ;  /* 0x30000036ff037230 */ /* 0x000fe40000004100 */
[C---:B------:R-:W-:Y:S01]  /*79f0*/  FMUL R13, R38.reuse, R17 ;  /* 0x00000011260d7220 */ /* 0x040fe20000400000 */
[--C-:B------:R-:W-:Y:S02]  /*7a00*/  HADD2.F32 R0, -RZ, R55.reuse.H0_H0 ;  /* 0x20000037ff007230 */ /* 0x100fe40000004100 */
[C---:B------:R-:W-:Y:S01]  /*7a10*/  FMUL R14, R38.reuse, R18 ;  /* 0x00000012260e7220 */ /* 0x040fe20000400000 */
[C---:B------:R-:W-:Y:S01]  /*7a20*/  FFMA R12, R41.reuse, R2, R12 ;  /* 0x00000002290c7223 */ /* 0x040fe2000000000c */
[C---:B------:R-:W-:Y:S01]  /*7a30*/  FFMA R13, R41.reuse, R3, R13 ;  /* 0x00000003290d7223 */ /* 0x040fe2000000000d */
[----:B------:R-:W-:Y:S02]  /*7a40*/  HADD2.F32 R2, -RZ, R55.H1_H1 ;  /* 0x30000037ff027230 */ /* 0x000fe40000004100 */
[C---:B------:R-:W-:Y:S01]  /*7a50*/  FFMA R14, R41.reuse, R0, R14 ;  /* 0x00000000290e7223 */ /* 0x040fe2000000000e */
[C---:B------:R-:W-:Y:S01]  /*7a60*/  FMUL R19, R38.reuse, R19 ;  /* 0x0000001326137220 */ /* 0x040fe20000400000 */
[--C-:B------:R-:W-:Y:S02]  /*7a70*/  HADD2.F32 R0, -RZ, R60.reuse.H0_H0 ;  /* 0x2000003cff007230 */ /* 0x100fe40000004100 */
[C---:B------:R-:W-:Y:S01]  /*7a80*/  FMUL R17, R38.reuse, R21 ;  /* 0x0000001526117220 */ /* 0x040fe20000400000 */
[--C-:B------:R-:W-:Y:S02]  /*7a90*/  HADD2.F32 R3, -RZ, R61.reuse.H0_H0 ;  /* 0x2000003dff037230 */ /* 0x100fe40000004100 */
[C---:B------:R-:W-:Y:S01]  /*7aa0*/  FFMA R19, R41.reuse, R2, R19 ;  /* 0x0000000229137223 */ /* 0x040fe20000000013 */
[----:B------:R-:W-:Y:S02]  /*7ab0*/  HADD2.F32 R2, -RZ, R60.H1_H1 ;  /* 0x3000003cff027230 */ /* 0x000fe40000004100 */
[C---:B------:R-:W-:Y:S01]  /*7ac0*/  FFMA R16, R41.reuse, R0, R16 ;  /* 0x0000000029107223 */ /* 0x040fe20000000010 */
[C---:B------:R-:W-:Y:S01]  /*7ad0*/  FMUL R18, R38.reuse, R22 ;  /* 0x0000001626127220 */ /* 0x040fe20000400000 */
[----:B------:R-:W-:Y:S02]  /*7ae0*/  HADD2.F32 R0, -RZ, R61.H1_H1 ;  /* 0x3000003dff007230 */ /* 0x000fe40000004100 */
[C---:B------:R-:W-:Y:S01]  /*7af0*/  FMUL R23, R38.reuse, R23 ;  /* 0x0000001726177220 */ /* 0x040fe20000400000 */
[C---:B------:R-:W-:Y:S01]  /*7b00*/  FFMA R17, R41.reuse, R2, R17 ;  /* 0x0000000229117223 */ /* 0x040fe20000000011 */
[C---:B------:R-:W-:Y:S01]  /*7b10*/  FFMA R18, R41.reuse, R3, R18 ;  /* 0x0000000329127223 */ /* 0x040fe20000000012 */
[--C-:B------:R-:W-:Y:S02]  /*7b20*/  HADD2.F32 R2, -RZ, R62.reuse.H0_H0 ;  /* 0x2000003eff027230 */ /* 0x100fe40000004100 */
[----:B------:R-:W-:Y:S01]  /*7b30*/  FFMA R23, R41, R0, R23 ;  /* 0x0000000029177223 */ /* 0x000fe20000000017 */
[----:B------:R-:W-:Y:S02]  /*7b40*/  HADD2.F32 R0, -RZ, R62.H1_H1 ;  /* 0x3000003eff007230 */ /* 0x000fe40000004100 */
[C---:B------:R-:W-:Y:S01]  /*7b50*/  FMUL R21, R38.reuse, R25 ;  /* 0x0000001926157220 */ /* 0x040fe20000400000 */
[----:B------:R-:W-:Y:S01]  /*7b60*/  F2FP.F16.F32.PACK_AB R47, R11, R6 ;  /* 0x000000060b2f723e */ /* 0x000fe200000000ff */
[--C-:B------:R-:W-:Y:S02]  /*7b70*/  HADD2.F32 R3, -RZ, R63.reuse.H0_H0 ;  /* 0x2000003fff037230 */ /* 0x100fe40000004100 */
[C---:B------:R-:W-:Y:S01]  /*7b80*/  FMUL R22, R38.reuse, R26 ;  /* 0x0000001a26167220 */ /* 0x040fe20000400000 */
[C---:B------:R-:W-:Y:S01]  /*7b90*/  FFMA R20, R41.reuse, R2, R20 ;  /* 0x0000000229147223 */ /* 0x040fe20000000014 */
[C---:B------:R-:W-:Y:S01]  /*7ba0*/  FFMA R21, R41.reuse, R0, R21 ;  /* 0x0000000029157223 */ /* 0x040fe20000000015 */
[----:B------:R1:W-:Y:S01]  /*7bb0*/  STS.128 [R80], R44 ;  /* 0x0000002c50007388 */ /* 0x0003e20000000c00 */
[----:B------:R-:W-:Y:S02]  /*7bc0*/  HADD2.F32 R0, -RZ, R63.H1_H1 ;  /* 0x3000003fff007230 */ /* 0x000fe40000004100 */
[----:B------:R-:W-:Y:S01]  /*7bd0*/  FFMA R22, R41, R3, R22 ;  /* 0x0000000329167223 */ /* 0x000fe20000000016 */
[C---:B------:R-:W-:Y:S01]  /*7be0*/  FMUL R27, R38.reuse, R27 ;  /* 0x0000001b261b7220 */ /* 0x040fe20000400000 */
[--C-:B------:R-:W-:Y:S01]  /*7bf0*/  HADD2.F32 R2, -RZ, R68.reuse.H0_H0 ;  /* 0x20000044ff027230 */ /* 0x100fe20000004100 */
[----:B------:R-:W-:Y:S01]  /*7c00*/  F2FP.F16.F32.PACK_AB R8, R9, R8 ;  /* 0x000000080908723e */ /* 0x000fe200000000ff */
[----:B------:R-:W-:Y:S01]  /*7c10*/  HADD2.F32 R3, -RZ, R68.H1_H1 ;  /* 0x30000044ff037230 */ /* 0x000fe20000004100 */
[----:B------:R-:W-:Y:S01]  /*7c20*/  F2FP.F16.F32.PACK_AB R9, R15, R10 ;  /* 0x0000000a0f09723e */ /* 0x000fe200000000ff */
[C---:B------:R-:W-:Y:S01]  /*7c30*/  FMUL R25, R38.reuse, R29 ;  /* 0x0000001d26197220 */ /* 0x040fe20000400000 */
[--C-:B------:R-:W-:Y:S01]  /*7c40*/  HADD2.F32 R4, -RZ, R69.reuse.H0_H0 ;  /* 0x20000045ff047230 */ /* 0x100fe20000004100 */
[----:B------:R-:W-:Y:S01]  /*7c50*/  F2FP.F16.F32.PACK_AB R10, R13, R12 ;  /* 0x0000000c0d0a723e */ /* 0x000fe200000000ff */
[C---:B------:R-:W-:Y:S01]  /*7c60*/  FMUL R26, R38.reuse, R30 ;  /* 0x0000001e261a7220 */ /* 0x040fe20000400000 */
[----:B------:R-:W-:Y:S01]  /*7c70*/  F2FP.F16.F32.PACK_AB R11, R19, R14 ;  /* 0x0000000e130b723e */ /* 0x000fe200000000ff */
[C---:B------:R-:W-:Y:S01]  /*7c80*/  FFMA R27, R41.reuse, R0, R27 ;  /* 0x00000000291b7223 */ /* 0x040fe2000000001b */
[C---:B------:R-:W-:Y:S01]  /*7c90*/  FFMA R24, R41.reuse, R2, R24 ;  /* 0x0000000229187223 */ /* 0x040fe20000000018 */
[----:B------:R-:W-:Y:S02]  /*7ca0*/  HADD2.F32 R0, -RZ, R69.H1_H1 ;  /* 0x30000045ff007230 */ /* 0x000fe40000004100 */
[C---:B------:R-:W-:Y:S01]  /*7cb0*/  FFMA R25, R41.reuse, R3, R25 ;  /* 0x0000000329197223 */ /* 0x040fe20000000019 */
[----:B------:R1:W-:Y:S01]  /*7cc0*/  STS.128 [R95+0x10], R8 ;  /* 0x000010085f007388 */ /* 0x0003e20000000c00 */
[C---:B------:R-:W-:Y:S01]  /*7cd0*/  FMUL R31, R38.reuse, R31 ;  /* 0x0000001f261f7220 */ /* 0x040fe20000400000 */
[--C-:B------:R-:W-:Y:S02]  /*7ce0*/  HADD2.F32 R2, -RZ, R70.reuse.H0_H0 ;  /* 0x20000046ff027230 */ /* 0x100fe40000004100 */
[----:B------:R-:W-:Y:S01]  /*7cf0*/  FFMA R26, R41, R4, R26 ;  /* 0x00000004291a7223 */ /* 0x000fe2000000001a */
[----:B------:R-:W-:Y:S02]  /*7d00*/  HADD2.F32 R3, -RZ, R70.H1_H1 ;  /* 0x30000046ff037230 */ /* 0x000fe40000004100 */
[C---:B------:R-:W-:Y:S01]  /*7d10*/  FMUL R29, R38.reuse, R33 ;  /* 0x00000021261d7220 */ /* 0x040fe20000400000 */
[--C-:B------:R-:W-:Y:S01]  /*7d20*/  HADD2.F32 R4, -RZ, R71.reuse.H0_H0 ;  /* 0x20000047ff047230 */ /* 0x100fe20000004100 */
[----:B------:R-:W-:Y:S01]  /*7d30*/  F2FP.F16.F32.PACK_AB R16, R17, R16 ;  /* 0x000000101110723e */ /* 0x000fe200000000ff */
[C---:B------:R-:W-:Y:S01]  /*7d40*/  FMUL R30, R38.reuse, R34 ;  /* 0x00000022261e7220 */ /* 0x040fe20000400000 */
[----:B------:R-:W-:Y:S01]  /*7d50*/  HADD2.F32 R5, -RZ, R71.H1_H1 ;  /* 0x30000047ff057230 */ /* 0x000fe20000004100 */
[----:B------:R-:W-:Y:S01]  /*7d60*/  F2FP.F16.F32.PACK_AB R17, R23, R18 ;  /* 0x000000121711723e */ /* 0x000fe200000000ff */
[----:B------:R-:W-:Y:S01]  /*7d70*/  FFMA R31, R41, R0, R31 ;  /* 0x00000000291f7223 */ /* 0x000fe2000000001f */
[----:B------:R-:W-:Y:S01]  /*7d80*/  FMUL R35, R38, R35 ;  /* 0x0000002326237220 */ /* 0x000fe20000400000 */
[----:B------:R-:W-:Y:S01]  /*7d90*/  F2FP.F16.F32.PACK_AB R18, R21, R20 ;  /* 0x000000141512723e */ /* 0x000fe200000000ff */
[----:B------:R-:W-:Y:S01]  /*7da0*/  FFMA R28, R41, R2, R28 ;  /* 0x00000002291c7223 */ /* 0x000fe2000000001c */
[----:B------:R-:W-:Y:S01]  /*7db0*/  F2FP.F16.F32.PACK_AB R19, R27, R22 ;  /* 0x000000161b13723e */ /* 0x000fe200000000ff */
[C---:B------:R-:W-:Y:S01]  /*7dc0*/  FFMA R29, R41.reuse, R3, R29 ;  /* 0x00000003291d7223 */ /* 0x040fe2000000001d */
[C---:B------:R-:W-:Y:S01]  /*7dd0*/  FFMA R30, R41.reuse, R4, R30 ;  /* 0x00000004291e7223 */ /* 0x040fe2000000001e */
[----:B------:R-:W-:Y:S01]  /*7de0*/  FFMA R35, R41, R5, R35 ;  /* 0x0000000529237223 */ /* 0x000fe20000000023 */
[----:B------:R-:W-:Y:S01]  /*7df0*/  F2FP.F16.F32.PACK_AB R24, R25, R24 ;  /* 0x000000181918723e */ /* 0x000fe200000000ff */
[----:B------:R1:W-:Y:S01]  /*7e00*/  STS.128 [R94+0x20], R16 ;  /* 0x000020105e007388 */ /* 0x0003e20000000c00 */
[----:B------:R-:W-:Y:S02]  /*7e10*/  F2FP.F16.F32.PACK_AB R25, R31, R26 ;  /* 0x0000001a1f19723e */ /* 0x000fe400000000ff */
[----:B------:R-:W-:Y:S02]  /*7e20*/  F2FP.F16.F32.PACK_AB R26, R29, R28 ;  /* 0x0000001c1d1a723e */ /* 0x000fe400000000ff */
[----:B------:R-:W-:Y:S05]  /*7e30*/  F2FP.F16.F32.PACK_AB R27, R35, R30 ;  /* 0x0000001e231b723e */ /* 0x000fea00000000ff */
[----:B------:R1:W-:Y:S01]  /*7e40*/  STS.128 [R104+0x30], R24 ;  /* 0x0000301868007388 */ /* 0x0003e20000000c00 */
[----:B------:R-:W-:Y:S01]  /*7e50*/  @!PT LDS RZ, [RZ] ;  /* 0x00000000fffff984 */ /* 0x000fe20000000800 */
[----:B------:R-:W-:Y:S01]  /*7e60*/  @!PT LDS RZ, [RZ] ;  /* 0x00000000fffff984 */ /* 0x000fe20000000800 */
[----:B------:R-:W-:Y:S01]  /*7e70*/  @!PT LDS RZ, [RZ] ;  /* 0x00000000fffff984 */ /* 0x000fe20000000800 */
[----:B------:R-:W-:Y:S01]  /*7e80*/  @!PT LDS RZ, [RZ] ;  /* 0x00000000fffff984 */ /* 0x000fe20000000800 */
[----:B------:R3:W-:Y:S07]  /*7e90*/  MEMBAR.ALL.CTA ;  /* 0x0000000000007992 */ /* 0x0007ee0000008000 */
[----:B---3--:R-:W3:Y:S02]  /*7ea0*/  FENCE.VIEW.ASYNC.S ;  /* 0x00000000000073c6 */ /* 0x008ee40000000000 */
[----:B---3--:R-:W-:Y:S06]  /*7eb0*/  BAR.SYNC.DEFER_BLOCKING 0x1, 0x80 ;  /* 0x0042000000007b1d */ /* 0x008fec0000010000 */
[----:B------:R-:W-:Y:S05]  /*7ec0*/  @P0 BRA `(.L_x_123) ;  /* 0x0000000000340947 */ /* 0x000fea0003800000 */
[----:B------:R-:W3:Y:S01]  /*7ed0*/  LDCU.64 UR6, c[0x0][0x348] ;  /* 0x00006900ff0677ac */ /* 0x000ee20008000a00 */
[----:B------:R-:W-:Y:S02]  /*7ee0*/  R2UR UR42, R100 ;  /* 0x00000000642a72ca */ /* 0x000fe400000e0000 */
[----:B------:R-:W-:Y:S01]  /*7ef0*/  R2UR UR43, R99 ;  /* 0x00000000632b72ca */ /* 0x000fe200000e0000 */
[----:B------:R-:W-:Y:S01]  /*7f00*/  UIADD3 UR4, UPT, UPT, UR50, 0x200, URZ ;  /* 0x0000020032047890 */ /* 0x000fe2000fffe0ff */
[----:B------:R-:W-:Y:S02]  /*7f10*/  R2UR UR44, R97 ;  /* 0x00000000612c72ca */ /* 0x000fe400000e0000 */
[----:B------:R-:W-:Y:S03]  /*7f20*/  R2UR UR45, R98 ;  /* 0x00000000622d72ca */ /* 0x000fe600000e0000 */
[----:B------:R-:W-:Y:S05]  /*7f30*/  IMAD.U32 R76, RZ, RZ, UR4 ;  /* 0x00000004ff4c7e24 */ /* 0x000fea000f8e00ff */
[----:B------:R-:W-:Y:S01]  /*7f40*/  R2UR UR40, R76 ;  /* 0x000000004c2872ca */ /* 0x000fe200000e0000 */
[----:B---3--:R-:W-:Y:S04]  /*7f50*/  UIADD3 UR4, UP0, UPT, UR6, 0x780, URZ ;  /* 0x0000078006047890 */ /* 0x008fe8000ff1e0ff */
[----:B------:R-:W-:Y:S09]  /*7f60*/  UIADD3.X UR5, UPT, UPT, URZ, UR7, URZ, UP0, !UPT ;  /* 0x00000007ff057290 */ /* 0x000ff200087fe4ff */
[----:B------:R3:W-:Y:S01]  /*7f70*/  UTMASTG.5D.IM2COL [UR40], [UR4] ;  /* 0x00000028040073b5 */ /* 0x0007e20008060000 */
[----:B------:R0:W-:Y:S01]  /*7f80*/  UTMACMDFLUSH ;  /* 0x00000000000079b7 */ /* 0x0001e20000000000 */
[----:B---3--:R-:W-:Y:S04]  /*7f90*/  DEPBAR.LE SB0, 0x1 ;  /* 0x000080400000791a */ /* 0x008fe80000000000 */
.L_x_123:
[----:B------:R-:W-:Y:S05]  /*7fa0*/  BSYNC.RECONVERGENT B0 ;  /* 0x0000000000007941 */ /* 0x000fea0003800200 */
.L_x_122:
[----:B------:R-:W-:Y:S01]  /*7fb0*/  BAR.SYNC.DEFER_BLOCKING 0x1, 0x80 ;  /* 0x0042000000007b1d */ /* 0x000fe20000010000 */
[----:B------:R-:W-:Y:S01]  /*7fc0*/  ISETP.NE.AND P1, PT, R102, RZ, PT ;  /* 0x000000ff6600720c */ /* 0x000fe20003f25270 */
[----:B------:R-:W-:Y:S01]  /*7fd0*/  UISETP.NE.AND UP0, UPT, UR54, URZ, UPT ;  /* 0x000000ff3600728c */ /* 0x000fe2000bf05270 */
[----:B------:R-:W-:Y:S11]  /*7fe0*/  LEA R2, R56, UR50, 0x3 ;  /* 0x0000003238027c11 */ /* 0x000ff6000f8e18ff */
[----:B------:R-:W-:Y:S01]  /*7ff0*/  @P1 SHF.L.U32 R4, R79, 0x1f, RZ ;  /* 0x0000001f4f041819 */ /* 0x000fe200000006ff */
[----:B------:R-:W-:Y:S06]  /*8000*/  BRA.U !UP0, `(.L_x_124) ;  /* 0x0000000108247547 */ /* 0x000fec000b800000 */
[----:B------:R-:W3:Y:S01]  /*8010*/  S2R R0, SR_CgaCtaId ;  /* 0x0000000000007919 */ /* 0x000ee20000008800 */
[----:B------:R-:W-:Y:S01]  /*8020*/  IMAD.U32 R3, RZ, RZ, UR51 ;  /* 0x00000033ff037e24 */ /* 0x000fe2000f8e00ff */
[----:B------:R-:W-:Y:S04]  /*8030*/  UIADD3 UR4, UPT, UPT, UR51, 0x1, URZ ;  /* 0x0000000133047890 */ /* 0x000fe8000fffe0ff */
[----:B------:R-:W-:Y:S01]  /*8040*/  @P1 LEA R3, R3, UR50, 0x3 ;  /* 0x0000003203031c11 */ /* 0x000fe2000f8e18ff */
[----:B------:R-:W-:Y:S04]  /*8050*/  UISETP.NE.AND UP0, UPT, UR4, 0x4, UPT ;  /* 0x000000040400788c */ /* 0x000fe8000bf05270 */
[----:B------:R-:W-:Y:S01]  /*8060*/  @P1 VIADD R3, R3, 0x120 ;  /* 0x0000012003031836 */ /* 0x000fe20000000000 */
[----:B------:R-:W-:Y:S04]  /*8070*/  USEL UR51, UR4, URZ, UP0 ;  /* 0x000000ff04337287 */ /* 0x000fe80008000000 */
[----:B---3--:R-:W-:Y:S04]  /*8080*/  @P1 PRMT R0, R0, 0x654, R3 ;  /* 0x0000065400001816 */ /* 0x008fe80000000003 */
[----:B------:R3:W-:Y:S04]  /*8090*/  @P1 SYNCS.ARRIVE.TRANS64.RED.A1T0 RZ, [R0+URZ], RZ ;  /* 0x000000ff00ff19a7 */ /* 0x0007e800081004ff */
.L_x_124:
[----:B------:R-:W4:Y:S01]  /*80a0*/  @P1 SYNCS.PHASECHK.TRANS64.TRYWAIT P0, [R2+URZ+0x100], R4 ;  /* 0x00010004020015a7 */ /* 0x000f2200080011ff */
[----:B------:R-:W-:Y:S01]  /*80b0*/  BSSY B1, `(.L_x_125) ;  /* 0x0000016000017945 */ /* 0x000fe20003800000 */
[----:B----4-:R-:W-:Y:S03]  /*80c0*/  @P1 SEL R57, RZ, 0x1, !P0 ;  /* 0x00000001ff391807 */ /* 0x010fe60004000000 */
[----:B------:R-:W-:Y:S05]  /*80d0*/  @!P1 BRA `(.L_x_126) ;  /* 0x00000000004c9947 */ /* 0x000fea0003800000 */
[----:B------:R-:W-:Y:S01]  /*80e0*/  ISETP.NE.AND P0, PT, R57, RZ, PT ;  /* 0x000000ff3900720c */ /* 0x000fe20003f05270 */
[----:B------:R-:W-:Y:S01]  /*80f0*/  BSSY B0, `(.L_x_127) ;  /* 0x000000b000007945 */ /* 0x000fe20003800000 */
[----:B------:R-:W-:Y:S11]  /*8100*/  ISETP.NE.AND P1, PT, R58, RZ, PT ;  /* 0x000000ff3a00720c */ /* 0x000ff60003f25270 */
[----:B------:R-:W-:Y:S02]  /*8110*/  @!UPT UIADD3 URZ, UPT, UPT, URZ, URZ, URZ ;  /* 0x000000fffffff290 */ /* 0x000fe4000fffe0ff */
[C---:B------:R-:W-:Y:S01]  /*8120*/  @P1 IMAD R6, R56.reuse, 0x2000, R80 ;  /* 0x0000200038061824 */ /* 0x040fe200078e0250 */
[C---:B------:R-:W-:Y:S01]  /*8130*/  @P1 LEA R4, R56.reuse, R94, 0xd ;  /* 0x0000005e38041211 */ /* 0x040fe200078e68ff */
[C---:B------:R-:W-:Y:S02]  /*8140*/  @P1 IMAD R5, R56.reuse, 0x2000, R95 ;  /* 0x0000200038051824 */ /* 0x040fe400078e025f */
[----:B------:R-:W-:Y:S01]  /*8150*/  @P1 IMAD R3, R56, 0x2000, R104 ;  /* 0x0000200038031824 */ /* 0x000fe200078e0268 */
[----:B------:R-:W-:Y:S06]  /*8160*/  @P0 BRA `(.L_x_128) ;  /* 0x00000000000c0947 */ /* 0x000fec0003800000 */
[----:B---3--:R-:W-:Y:S04]  /*8170*/  SHF.L.U32 R0, R79, 0x1f, RZ ;  /* 0x0000001f4f007819 */ /* 0x008fe800000006ff */
[----:B------:R-:W3:Y:S02]  /*8180*/  SYNCS.PHASECHK.TRANS64.TRYWAIT P0, [R2+URZ+0x100], R0 ;  /* 0x00010000020075a7 */ /* 0x000ee400080011ff */
[----:B---3--:R-:W-:Y:S05]  /*8190*/  @!P0 BRA `(.L_x_129) ;  /* 0x0000003400988947 */ /* 0x008fea0003800000 */
.L_x_128:
[----:B------:R-:W-:Y:S05]  /*81a0*/  BSYNC B0 ;  /* 0x0000000000007941 */ /* 0x000fea0003800000 */
.L_x_127:
[----:B------:R-:W-:Y:S02]  /*81b0*/  ISETP.NE.AND P0, PT, R58, RZ, PT ;  /* 0x000000ff3a00720c */ /* 0x000fe40003f05270 */
[----:B------:R-:W-:Y:S11]  /*81c0*/  IADD3 R56, PT, PT, R56, 0x1, RZ ;  /* 0x0000000138387810 */ /* 0x000ff60007ffe0ff */
[----:B------:R4:W1:Y:S04]  /*81d0*/  @P0 LDS.128 R48, [R6] ;  /* 0x0000000006300984 */ /* 0x0008680000000c00 */
[----:B------:R4:W1:Y:S04]  /*81e0*/  @P0 LDS.128 R52, [R5+0x10] ;  /* 0x0000100005340984 */ /* 0x0008680000000c00 */
[----:B------:R4:W1:Y:S04]  /*81f0*/  @P0 LDS.128 R60, [R4+0x20] ;  /* 0x00002000043c0984 */ /* 0x0008680000000c00 */
[----:B------:R4:W1:Y:S02]  /*8200*/  @P0 LDS.128 R68, [R3+0x30] ;  /* 0x0000300003440984 */ /* 0x0008640000000c00 */
.L_x_126:
[----:B------:R-:W-:Y:S05]  /*8210*/  BSYNC B1 ;  /* 0x0000000000017941 */ /* 0x000fea0003800000 */
.L_x_125:
[----:B---3--:R-:W-:Y:S05]  /*8220*/  VIADD R0, R39, 0x20 ;  /* 0x0000002027007836 */ /* 0x008fea0000000000 */
[----:B------:R-:W-:Y:S04]  /*8230*/  SHF.R.U32.HI R0, RZ, 0x15, R0 ;  /* 0x00000015ff007819 */ /* 0x000fe80000011600 */
[----:B------:R-:W-:Y:S11]  /*8240*/  LOP3.LUT P0, RZ, R0, 0x3, R84, 0x48, !PT ;  /* 0x0000000300ff7812 */ /* 0x000ff60007804854 */
[----:B------:R-:W-:Y:S02]  /*8250*/  @!UPT UIADD3 URZ, UPT, UPT, URZ, URZ, URZ ;  /* 0x000000fffffff290 */ /* 0x000fe4000fffe0ff */
[----:B------:R-:W-:Y:S05]  /*8260*/  @!P0 BRA `(.L_x_130) ;  /* 0x0000000000408947 */ /* 0x000fea0003800000 */
[----:B------:R-:W3:Y:S01]  /*8270*/  LDCU.64 UR8, c[0x4][0x70] ;  /* 0x01000e00ff0877ac */ /* 0x000ee20008000a00 */
[----:B----4-:R-:W-:Y:S01]  /*8280*/  MOV R3, 0x0 ;  /* 0x0000000000037802 */ /* 0x010fe20000000f00 */
[----:B------:R-:W-:Y:S02]  /*8290*/  HFMA2 R12, -RZ, RZ, 0, 5.9604644775390625e-08 ;  /* 0x00000001ff0c7431 */ /* 0x000fe400000001ff */
[----:B-1----:R-:W-:Y:S02]  /*82a0*/  IMAD.MOV.U32 R8, RZ, RZ, 0x192 ;  /* 0x00000192ff087424 */ /* 0x002fe400078e00ff */
[----:B------:R-:W-:Y:S01]  /*82b0*/  IMAD.MOV.U32 R13, RZ, RZ, RZ ;  /* 0x000000ffff0d7224 */ /* 0x000fe200078e00ff */
[----:B------:R-:W1:Y:S01]  /*82c0*/  LDCU.64 UR6, c[0x4][0x78] ;  /* 0x01000f00ff0677ac */ /* 0x000e620008000a00 */
[----:B------:R-:W4:Y:S01]  /*82d0*/  LDC.64 R2, c[0x4][R3] ;  /* 0x0100000003027b82 */ /* 0x000f220000000a00 */
[----:B------:R-:W5:Y:S01]  /*82e0*/  LDCU.64 UR4, c[0x4][0x10] ;  /* 0x01000200ff0477ac */ /* 0x000f620008000a00 */
[----:B---3--:R-:W-:Y:S01]  /*82f0*/  MOV R5, UR9 ;  /* 0x0000000900057c02 */ /* 0x008fe20008000f00 */
[----:B------:R-:W-:Y:S01]  /*8300*/  IMAD.U32 R4, RZ, RZ, UR8 ;  /* 0x00000008ff047e24 */ /* 0x000fe2000f8e00ff */
[----:B-1----:R-:W-:Y:S01]  /*8310*/  MOV R7, UR7 ;  /* 0x0000000700077c02 */ /* 0x002fe20008000f00 */
[----:B------:R-:W-:Y:S01]  /*8320*/  IMAD.U32 R6, RZ, RZ, UR6 ;  /* 0x00000006ff067e24 */ /* 0x000fe2000f8e00ff */
[----:B-----5:R-:W-:Y:S01]  /*8330*/  MOV R11, UR5 ;  /* 0x00000005000b7c02 */ /* 0x020fe20008000f00 */
[----:B------:R-:W-:Y:S02]  /*8340*/  IMAD.U32 R10, RZ, RZ, UR4 ;  /* 0x00000004ff0a7e24 */ /* 0x000fe4000f8e00ff */
[----:B------:R-:W-:Y:S07]  /*8350*/  LEPC R20, `(.L_x_130) ;  /* 0x000000001014794e */ /* 0x000fee0000000000 */
[----:B--2-4-:R-:W-:Y:S05]  /*8360*/  CALL.ABS.NOINC R2 ;  /* 0x0000000002007343 */ /* 0x014fea0003c00000 */
.L_x_130:
[----:B------:R-:W-:Y:S05]  /*8370*/  WARPSYNC.ALL ;  /* 0x0000000000007948 */ /* 0x000fea0003800000 */
[----:B------:R-:W-:Y:S01]  /*8380*/  R2UR UR4, R39 ;  /* 0x00000000270472ca */ /* 0x000fe200000e0000 */
[----:B-1--4-:R-:W-:Y:S01]  /*8390*/  HADD2.F32 R3, -RZ, R48.H0_H0 ;  /* 0x20000030ff037230 */ /* 0x012fe20000004100 */
[----:B------:R-:W1:Y:S01]  /*83a0*/  S2R R105, SR_CgaCtaId ;  /* 0x0000000000697919 */ /* 0x000e620000008800 */
[--C-:B------:R-:W-:Y:S01]  /*83b0*/  HADD2.F32 R40, -RZ, R50.reuse.H0_H0 ;  /* 0x20000032ff287230 */ /* 0x100fe20000004100 */
[----:B------:R-:W-:Y:S01]  /*83c0*/  ISETP.NE.AND P6, PT, R102, RZ, PT ;  /* 0x000000ff6600720c */ /* 0x000fe20003fc5270 */
[----:B------:R-:W-:Y:S01]  /*83d0*/  HADD2.F32 R42, -RZ, R50.H1_H1 ;  /* 0x30000032ff2a7230 */ /* 0x000fe20000004100 */
[----:B------:R-:W-:Y:S01]  /*83e0*/  ISETP.NE.AND P0, PT, R82, RZ, PT ;  /* 0x000000ff5200720c */ /* 0x000fe20003f05270 */
[--C-:B------:R-:W-:Y:S01]  /*83f0*/  HADD2.F32 R43, -RZ, R51.reuse.H0_H0 ;  /* 0x20000033ff2b7230 */ /* 0x100fe20000004100 */
[----:B------:R-:W-:Y:S01]  /*8400*/  BSSY.RECONVERGENT B0, `(.L_x_131) ;  /* 0x000008c000007945 */ /* 0x000fe20003800200 */
[----:B------:R-:W-:Y:S04]  /*8410*/  HADD2.F32 R44, -RZ, R51.H1_H1 ;  /* 0x30000033ff2c7230 */ /* 0x000fe80000004100 */
[----:B------:R-:W3:Y:S02]  /*8420*/  LDTM.x32 R4, tmem[UR4+0x20] ;  /* 0x00002004000479ee */ /* 0x000ee400082c0000 */
[C---:B---3--:R-:W-:Y:S01]  /*8430*/  FMUL R0, R38.reuse, R4 ;  /* 0x0000000426007220 */ /* 0x048fe20000400000 */
[----:B------:R-:W-:Y:S02]  /*8440*/  HADD2.F32 R4, -RZ, R48.H1_H1 ;  /* 0x30000030ff047230 */ /* 0x000fe40000004100 */
[C---:B------:R-:W-:Y:S01]  /*8450*/  FMUL R2, R38.reuse, R5 ;  /* 0x0000000526027220 */ /* 0x040fe20000400000 */
[--C-:B------:R-:W-:Y:S02]  /*8460*/  HADD2.F32 R5, -RZ, R49.reuse.H0_H0 ;  /* 0x20000031ff057230 */ /* 0x100fe40000004100 */
[C---:B------:R-:W-:Y:S01]  /*8470*/  FFMA R0, R41.reuse, R3, R0 ;  /* 0x0000000329007223 */ /* 0x040fe20000000000 */
[C---:B------:R-:W-:Y:S01]  /*8480*/  FMUL R3, R38.reuse, R6 ;  /* 0x0000000626037220 */ /* 0x040fe20000400000 */
[C---:B------:R-:W-:Y:S01]  /*8490*/  FFMA R2, R41.reuse, R4, R2 ;  /* 0x0000000429027223 */ /* 0x040fe20000000002 */
[----:B------:R-:W-:Y:S02]  /*84a0*/  HADD2.F32 R4, -RZ, R49.H1_H1 ;  /* 0x30000031ff047230 */ /* 0x000fe40000004100 */
[C---:B------:R-:W-:Y:S01]  /*84b0*/  FMUL R7, R38.reuse, R7 ;  /* 0x0000000726077220 */ /* 0x040fe20000400000 */
[C---:B------:R-:W-:Y:S01]  /*84c0*/  FFMA R3, R41.reuse, R5, R3 ;  /* 0x0000000529037223 */ /* 0x040fe20000000003 */
[C---:B------:R-:W-:Y:S01]  /*84d0*/  FMUL R5, R38.reuse, R9 ;  /* 0x0000000926057220 */ /* 0x040fe20000400000 */
[C---:B------:R-:W-:Y:S01]  /*84e0*/  FMUL R6, R38.reuse, R10 ;  /* 0x0000000a26067220 */ /* 0x040fe20000400000 */
[----:B------:R-:W-:Y:S01]  /*84f0*/  FFMA R7, R41, R4, R7 ;  /* 0x0000000429077223 */ /* 0x000fe20000000007 */
[C---:B------:R-:W-:Y:S01]  /*8500*/  FMUL R4, R38.reuse, R8 ;  /* 0x0000000826047220 */ /* 0x040fe20000400000 */
[C---:B------:R-:W-:Y:S01]  /*8510*/  FMUL R11, R38.reuse, R11 ;  /* 0x0000000b260b7220 */ /* 0x040fe20000400000 */
[C---:B------:R-:W-:Y:S01]  /*8520*/  FMUL R8, R38.reuse, R19 ;  /* 0x0000001326087220 */ /* 0x040fe20000400000 */
[----:B------:R-:W-:Y:S01]  /*8530*/  FMUL R19, R38, R30 ;  /* 0x0000001e26137220 */ /* 0x000fe20000400000 */
[----:B------:R-:W-:Y:S01]  /*8540*/  F2FP.F16.F32.PACK_AB R45, R7, R3 ;  /* 0x00000003072d723e */ /* 0x000fe200000000ff */
[C---:B------:R-:W-:Y:S01]  /*8550*/  FFMA R4, R41.reuse, R40, R4 ;  /* 0x0000002829047223 */ /* 0x040fe20000000004 */
[C---:B------:R-:W-:Y:S01]  /*8560*/  FFMA R5, R41.reuse, R42, R5 ;  /* 0x0000002a29057223 */ /* 0x040fe20000000005 */
[C---:B------:R-:W-:Y:S01]  /*8570*/  FFMA R6, R41.reuse, R43, R6 ;  /* 0x0000002b29067223 */ /* 0x040fe20000000006 */
[--C-:B------:R-:W-:Y:S02]  /*8580*/  HADD2.F32 R40, -RZ, R52.reuse.H0_H0 ;  /* 0x20000034ff287230 */ /* 0x100fe40000004100 */
[----:B------:R-:W-:Y:S01]  /*8590*/  FFMA R11, R41, R44, R11 ;  /* 0x0000002c290b7223 */ /* 0x000fe2000000000b */
[----:B------:R-:W-:Y:S01]  /*85a0*/  F2FP.F16.F32.PACK_AB R44, R2, R0 ;  /* 0x00000000022c723e */ /* 0x000fe200000000ff */
[C---:B------:R-:W-:Y:S01]  /*85b0*/  FMUL R3, R38.reuse, R14 ;  /* 0x0000000e26037220 */ /* 0x040fe20000400000 */
[C---:B------:R-:W-:Y:S01]  /*85c0*/  FMUL R14, R38.reuse, R25 ;  /* 0x00000019260e7220 */ /* 0x040fe20000400000 */
[----:B------:R-:W-:Y:S01]  /*85d0*/  HADD2.F32 R25, -RZ, R52.H1_H1 ;  /* 0x30000034ff197230 */ /* 0x000fe20000004100 */
[----:B------:R-:W-:Y:S01]  /*85e0*/  F2FP.F16.F32.PACK_AB R46, R5, R4 ;  /* 0x00000004052e723e */ /* 0x000fe200000000ff */
[C---:B------:R-:W-:Y:S01]  /*85f0*/  FMUL R0, R38.reuse, R12 ;  /* 0x0000000c26007220 */ /* 0x040fe20000400000 */
[C---:B------:R-:W-:Y:S01]  /*8600*/  FMUL R2, R38.reuse, R13 ;  /* 0x0000000d26027220 */ /* 0x040fe20000400000 */
[C---:B------:R-:W-:Y:S01]  /*8610*/  FMUL R4, R38.reuse, R15 ;  /* 0x0000000f26047220 */ /* 0x040fe20000400000 */
[C---:B------:R-:W-:Y:S01]  /*8620*/  FMUL R15, R38.reuse, R26 ;  /* 0x0000001a260f7220 */ /* 0x040fe20000400000 */
[C---:B------:R-:W-:Y:S01]  /*8630*/  FFMA R0, R41.reuse, R40, R0 ;  /* 0x0000002829007223 */ /* 0x040fe20000000000 */
[--C-:B------:R-:W-:Y:S02]  /*8640*/  HADD2.F32 R26, -RZ, R53.reuse.H0_H0 ;  /* 0x20000035ff1a7230 */ /* 0x100fe40000004100 */
[----:B------:R-:W-:Y:S01]  /*8650*/  FFMA R2, R41, R25, R2 ;  /* 0x0000001929027223 */ /* 0x000fe20000000002 */
[C---:B------:R-:W-:Y:S01]  /*8660*/  FMUL R5, R38.reuse, R16 ;  /* 0x0000001026057220 */ /* 0x040fe20000400000 */
[C---:B------:R-:W-:Y:S01]  /*8670*/  FMUL R16, R38.reuse, R27 ;  /* 0x0000001b26107220 */ /* 0x040fe20000400000 */
[----:B------:R-:W-:Y:S01]  /*8680*/  F2FP.F16.F32.PACK_AB R47, R11, R6 ;  /* 0x000000060b2f723e */ /* 0x000fe200000000ff */
[----:B------:R-:W-:Y:S02]  /*8690*/  HADD2.F32 R27, -RZ, R53.H1_H1 ;  /* 0x30000035ff1b7230 */ /* 0x000fe40000004100 */
[C---:B------:R-:W-:Y:S01]  /*86a0*/  FMUL R6, R38.reuse, R17 ;  /* 0x0000001126067220 */ /* 0x040fe20000400000 */
[----:B------:R-:W-:Y:S01]  /*86b0*/  FMUL R17, R38, R28 ;  /* 0x0000001c26117220 */ /* 0x000fe20000400000 */
[C---:B------:R-:W-:Y:S01]  /*86c0*/  FFMA R3, R41.reuse, R26, R3 ;  /* 0x0000001a29037223 */ /* 0x040fe20000000003 */
[----:B------:R-:W-:Y:S01]  /*86d0*/  STS.128 [R80+0x2000], R44 ;  /* 0x0020002c50007388 */ /* 0x000fe20000000c00 */
[--C-:B------:R-:W-:Y:S01]  /*86e0*/  HADD2.F32 R25, -RZ, R54.reuse.H0_H0 ;  /* 0x20000036ff197230 */ /* 0x100fe20000004100 */
[----:B------:R-:W-:Y:S01]  /*86f0*/  F2FP.F16.F32.PACK_AB R28, R2, R0 ;  /* 0x00000000021c723e */ /* 0x000fe200000000ff */
[----:B------:R-:W-:Y:S02]  /*8700*/  HADD2.F32 R26, -RZ, R54.H1_H1 ;  /* 0x30000036ff1a7230 */ /* 0x000fe40000004100 */
[C---:B------:R-:W-:Y:S01]  /*8710*/  FFMA R4, R41.reuse, R27, R4 ;  /* 0x0000001b29047223 */ /* 0x040fe20000000004 */
[--C-:B------:R-:W-:Y:S02]  /*8720*/  HADD2.F32 R0, -RZ, R55.reuse.H0_H0 ;  /* 0x20000037ff007230 */ /* 0x100fe40000004100 */
[C---:B------:R-:W-:Y:S01]  /*8730*/  FMUL R7, R38.reuse, R18 ;  /* 0x0000001226077220 */ /* 0x040fe20000400000 */
[----:B------:R-:W-:Y:S02]  /*8740*/  HADD2.F32 R2, -RZ, R55.H1_H1 ;  /* 0x30000037ff027230 */ /* 0x000fe40000004100 */
[C---:B------:R-:W-:Y:S01]  /*8750*/  FFMA R5, R41.reuse, R25, R5 ;  /* 0x0000001929057223 */ /* 0x040fe20000000005 */
[C---:B------:R-:W-:Y:S01]  /*8760*/  FFMA R6, R41.reuse, R26, R6 ;  /* 0x0000001a29067223 */ /* 0x040fe20000000006 */
[----:B------:R-:W-:Y:S01]  /*8770*/  FMUL R18, R38, R29 ;  /* 0x0000001d26127220 */ /* 0x000fe20000400000 */
[C---:B------:R-:W-:Y:S01]  /*8780*/  FFMA R7, R41.reuse, R0, R7 ;  /* 0x0000000029077223 */ /* 0x040fe20000000007 */
[----:B------:R-:W-:Y:S01]  /*8790*/  F2FP.F16.F32.PACK_AB R29, R4, R3 ;  /* 0x00000003041d723e */ /* 0x000fe200000000ff */
[--C-:B------:R-:W-:Y:S02]  /*87a0*/  HADD2.F32 R0, -RZ, R60.reuse.H0_H0 ;  /* 0x2000003cff007230 */ /* 0x100fe40000004100 */
[C---:B------:R-:W-:Y:S01]  /*87b0*/  FFMA R8, R41.reuse, R2, R8 ;  /* 0x0000000229087223 */ /* 0x040fe20000000008 */
[C---:B------:R-:W-:Y:S01]  /*87c0*/  FMUL R9, R38.reuse, R20 ;  /* 0x0000001426097220 */ /* 0x040fe20000400000 */
        /* <DEDUP_REMOVED lines=15> */
[----:B------:R-:W-:Y:S02]  /*88c0*/  HADD2.F32 R2, -RZ, R63.H1_H1 ;  /* 0x3000003fff027230 */ /* 0x000fe40000004100 */
[----:B------:R-:W-:Y:S01]  /*88d0*/  FMUL R20, R38, R31 ;  /* 0x0000001f26147220 */ /* 0x000fe20000400000 */
[----:B------:R-:W-:Y:S01]  /*88e0*/  F2FP.F16.F32.PACK_AB R30, R6, R5 ;  /* 0x00000005061e723e */ /* 0x000fe200000000ff */
[C---:B------:R-:W-:Y:S01]  /*88f0*/  FFMA R14, R41.reuse, R0, R14 ;  /* 0x00000000290e7223 */ /* 0x040fe2000000000e */
[C---:B------:R-:W-:Y:S01]  /*8900*/  FFMA R15, R41.reuse, R3, R15 ;  /* 0x00000003290f7223 */ /* 0x040fe2000000000f */
[C---:B------:R-:W-:Y:S01]  /*8910*/  FFMA R16, R41.reuse, R2, R16 ;  /* 0x0000000229107223 */ /* 0x040fe20000000010 */
[--C-:B------:R-:W-:Y:S01]  /*8920*/  HADD2.F32 R0, -RZ, R68.reuse.H0_H0 ;  /* 0x20000044ff007230 */ /* 0x100fe20000004100 */
[----:B------:R-:W-:Y:S01]  /*8930*/  F2FP.F16.F32.PACK_AB R31, R8, R7 ;  /* 0x00000007081f723e */ /* 0x000fe200000000ff */
[----:B------:R-:W-:Y:S02]  /*8940*/  HADD2.F32 R2, -RZ, R68.H1_H1 ;  /* 0x30000044ff027230 */ /* 0x000fe40000004100 */
[C---:B------:R-:W-:Y:S01]  /*8950*/  FMUL R21, R38.reuse, R32 ;  /* 0x0000002026157220 */ /* 0x040fe20000400000 */
[--C-:B------:R-:W-:Y:S02]  /*8960*/  HADD2.F32 R3, -RZ, R69.reuse.H0_H0 ;  /* 0x20000045ff037230 */ /* 0x100fe40000004100 */
[C---:B------:R-:W-:Y:S01]  /*8970*/  FFMA R17, R41.reuse, R0, R17 ;  /* 0x0000000029117223 */ /* 0x040fe20000000011 */
[----:B------:R-:W-:Y:S01]  /*8980*/  STS.128 [R95+0x2010], R28 ;  /* 0x0020101c5f007388 */ /* 0x000fe20000000c00 */
[C---:B------:R-:W-:Y:S01]  /*8990*/  FFMA R18, R41.reuse, R2, R18 ;  /* 0x0000000229127223 */ /* 0x040fe20000000012 */
[----:B------:R-:W-:Y:S02]  /*89a0*/  HADD2.F32 R0, -RZ, R69.H1_H1 ;  /* 0x30000045ff007230 */ /* 0x000fe40000004100 */
[C---:B------:R-:W-:Y:S01]  /*89b0*/  FFMA R19, R41.reuse, R3, R19 ;  /* 0x0000000329137223 */ /* 0x040fe20000000013 */
[--C-:B------:R-:W-:Y:S02]  /*89c0*/  HADD2.F32 R2, -RZ, R70.reuse.H0_H0 ;  /* 0x20000046ff027230 */ /* 0x100fe40000004100 */
[----:B------:R-:W-:Y:S01]  /*89d0*/  FMUL R22, R38, R33 ;  /* 0x0000002126167220 */ /* 0x000fe20000400000 */
[----:B------:R-:W-:Y:S01]  /*89e0*/  HADD2.F32 R3, -RZ, R70.H1_H1 ;  /* 0x30000046ff037230 */ /* 0x000fe20000004100 */
[----:B------:R-:W-:Y:S01]  /*89f0*/  F2FP.F16.F32.PACK_AB R8, R10, R9 ;  /* 0x000000090a08723e */ /* 0x000fe200000000ff */
[--C-:B------:R-:W-:Y:S02]  /*8a00*/  HADD2.F32 R4, -RZ, R71.reuse.H0_H0 ;  /* 0x20000047ff047230 */ /* 0x100fe40000004100 */
[----:B------:R-:W-:Y:S01]  /*8a10*/  FMUL R23, R38, R34 ;  /* 0x0000002226177220 */ /* 0x000fe20000400000 */
[----:B------:R-:W-:Y:S01]  /*8a20*/  HADD2.F32 R5, -RZ, R71.H1_H1 ;  /* 0x30000047ff057230 */ /* 0x000fe20000004100 */
[----:B------:R-:W-:Y:S01]  /*8a30*/  F2FP.F16.F32.PACK_AB R9, R12, R11 ;  /* 0x0000000b0c09723e */ /* 0x000fe200000000ff */
[C---:B------:R-:W-:Y:S01]  /*8a40*/  FFMA R20, R41.reuse, R0, R20 ;  /* 0x0000000029147223 */ /* 0x040fe20000000014 */
[----:B------:R-:W-:Y:S01]  /*8a50*/  FMUL R24, R38, R35 ;  /* 0x0000002326187220 */ /* 0x000fe20000400000 */
[----:B------:R-:W-:Y:S01]  /*8a60*/  F2FP.F16.F32.PACK_AB R10, R14, R13 ;  /* 0x0000000d0e0a723e */ /* 0x000fe200000000ff */
[C---:B------:R-:W-:Y:S01]  /*8a70*/  FFMA R21, R41.reuse, R2, R21 ;  /* 0x0000000229157223 */ /* 0x040fe20000000015 */
[----:B------:R-:W-:Y:S01]  /*8a80*/  F2FP.F16.F32.PACK_AB R11, R16, R15 ;  /* 0x0000000f100b723e */ /* 0x000fe200000000ff */
[C---:B------:R-:W-:Y:S01]  /*8a90*/  FFMA R22, R41.reuse, R3, R22 ;  /* 0x0000000329167223 */ /* 0x040fe20000000016 */
[C---:B------:R-:W-:Y:S01]  /*8aa0*/  FFMA R23, R41.reuse, R4, R23 ;  /* 0x0000000429177223 */ /* 0x040fe20000000017 */
[----:B------:R-:W-:Y:S01]  /*8ab0*/  FFMA R24, R41, R5, R24 ;  /* 0x0000000529187223 */ /* 0x000fe20000000018 */
[----:B------:R-:W-:Y:S01]  /*8ac0*/  F2FP.F16.F32.PACK_AB R4, R18, R17 ;  /* 0x000000111204723e */ /* 0x000fe200000000ff */
[----:B------:R-:W-:Y:S01]  /*8ad0*/  STS.128 [R94+0x2020], R8 ;  /* 0x002020085e007388 */ /* 0x000fe20000000c00 */
[----:B------:R-:W-:Y:S02]  /*8ae0*/  F2FP.F16.F32.PACK_AB R5, R20, R19 ;  /* 0x000000131405723e */ /* 0x000fe400000000ff */
[----:B------:R-:W-:Y:S02]  /*8af0*/  F2FP.F16.F32.PACK_AB R6, R22, R21 ;  /* 0x000000151606723e */ /* 0x000fe400000000ff */
[----:B------:R-:W-:Y:S02]  /*8b00*/  F2FP.F16.F32.PACK_AB R7, R24, R23 ;  /* 0x000000171807723e */ /* 0x000fe400000000ff */
[----:B------:R-:W-:Y:S02]  /*8b10*/  MOV R0, UR51 ;  /* 0x0000003300007c02 */ /* 0x000fe40008000f00 */
[----:B------:R-:W-:Y:S01]  /*8b20*/  @P6 SHF.L.U32 R2, R79, 0x1f, RZ ;  /* 0x0000001f4f026819 */ /* 0x000fe200000006ff */
[----:B------:R3:W-:Y:S01]  /*8b30*/  STS.128 [R104+0x2030], R4 ;  /* 0x0020300468007388 */ /* 0x0007e20000000c00 */
[----:B------:R-:W-:Y:S04]  /*8b40*/  @P6 LEA R0, R0, UR50, 0x3 ;  /* 0x0000003200006c11 */ /* 0x000fe8000f8e18ff */
[----:B------:R-:W-:Y:S01]  /*8b50*/  @P6 IADD3 R0, PT, PT, R0, 0x120, RZ ;  /* 0x0000012000006810 */ /* 0x000fe20007ffe0ff */
[----:B------:R-:W-:Y:S01]  /*8b60*/  @!PT LDS RZ, [RZ] ;  /* 0x00000000fffff984 */ /* 0x000fe20000000800 */
[----:B------:R-:W-:Y:S01]  /*8b70*/  @!PT LDS RZ, [RZ] ;  /* 0x00000000fffff984 */ /* 0x000fe20000000800 */
[----:B------:R-:W-:Y:S01]  /*8b80*/  @!PT LDS RZ, [RZ] ;  /* 0x00000000fffff984 */ /* 0x000fe20000000800 */
[----:B------:R-:W-:Y:S01]  /*8b90*/  @!PT LDS RZ, [RZ] ;  /* 0x00000000fffff984 */ /* 0x000fe20000000800 */
[----:B------:R4:W-:Y:S06]  /*8ba0*/  MEMBAR.ALL.CTA ;  /* 0x0000000000007992 */ /* 0x0009ec0000008000 */
[----:B----4-:R-:W4:Y:S01]  /*8bb0*/  FENCE.VIEW.ASYNC.S ;  /* 0x00000000000073c6 */ /* 0x010f220000000000 */
[----:B-1----:R-:W-:Y:S02]  /*8bc0*/  @P6 PRMT R0, R105, 0x654, R0 ;  /* 0x0000065469006816 */ /* 0x002fe40000000000 */
[----:B---3--:R-:W-:Y:S01]  /*8bd0*/  LEA R6, R56, UR50, 0x3 ;  /* 0x0000003238067c11 */ /* 0x008fe2000f8e18ff */
[----:B----4-:R-:W-:Y:S06]  /*8be0*/  BAR.SYNC.DEFER_BLOCKING 0x1, 0x80 ;  /* 0x0042000000007b1d */ /* 0x010fec0000010000 */
[----:B------:R-:W-:Y:S05]  /*8bf0*/  @P0 BRA `(.L_x_132) ;  /* 0x0000000000300947 */ /* 0x000fea0003800000 */
[----:B------:R-:W1:Y:S01]  /*8c00*/  LDCU.64 UR6, c[0x0][0x348] ;  /* 0x00006900ff0677ac */ /* 0x000e620008000a00 */
[----:B------:R-:W-:Y:S02]  /*8c10*/  R2UR UR10, R100 ;  /* 0x00000000640a72ca */ /* 0x000fe400000e0000 */
[----:B------:R-:W-:Y:S01]  /*8c20*/  R2UR UR11, R99 ;  /* 0x00000000630b72ca */ /* 0x000fe200000e0000 */
[----:B------:R-:W-:Y:S01]  /*8c30*/  UIADD3 UR9, UPT, UPT, UR41, 0x20, URZ ;  /* 0x0000002029097890 */ /* 0x000fe2000fffe0ff */
[----:B------:R-:W-:Y:S01]  /*8c40*/  R2UR UR12, R97 ;  /* 0x00000000610c72ca */ /* 0x000fe200000e0000 */
[----:B------:R-:W-:Y:S01]  /*8c50*/  UIADD3 UR8, UPT, UPT, UR50, 0x2200, URZ ;  /* 0x0000220032087890 */ /* 0x000fe2000fffe0ff */
[----:B------:R-:W-:Y:S01]  /*8c60*/  R2UR UR13, R98 ;  /* 0x00000000620d72ca */ /* 0x000fe200000e0000 */
[----:B-1----:R-:W-:Y:S04]  /*8c70*/  UIADD3 UR4, UP0, UPT, UR6, 0x780, URZ ;  /* 0x0000078006047890 */ /* 0x002fe8000ff1e0ff */
[----:B------:R-:W-:Y:S09]  /*8c80*/  UIADD3.X UR5, UPT, UPT, URZ, UR7, URZ, UP0, !UPT ;  /* 0x00000007ff057290 */ /* 0x000ff200087fe4ff */
[----:B------:R1:W-:Y:S01]  /*8c90*/  UTMASTG.5D.IM2COL [UR8], [UR4] ;  /* 0x00000008040073b5 */ /* 0x0003e20008060000 */
[----:B------:R0:W-:Y:S01]  /*8ca0*/  UTMACMDFLUSH ;  /* 0x00000000000079b7 */ /* 0x0001e20000000000 */
[----:B-1----:R-:W-:Y:S04]  /*8cb0*/  DEPBAR.LE SB0, 0x1 ;  /* 0x000080400000791a */ /* 0x002fe80000000000 */
.L_x_132:
[----:B------:R-:W-:Y:S05]  /*8cc0*/  BSYNC.RECONVERGENT B0 ;  /* 0x0000000000007941 */ /* 0x000fea0003800200 */
.L_x_131:
[----:B------:R-:W-:Y:S01]  /*8cd0*/  BAR.SYNC.DEFER_BLOCKING 0x1, 0x80 ;  /* 0x0042000000007b1d */ /* 0x000fe20000010000 */
[----:B------:R-:W-:Y:S04]  /*8ce0*/  UIADD3 UR4, UPT, UPT, UR51, 0x1, URZ ;  /* 0x0000000133047890 */ /* 0x000fe8000fffe0ff */
[----:B------:R-:W-:Y:S04]  /*8cf0*/  UISETP.NE.AND UP0, UPT, UR4, 0x4, UPT ;  /* 0x000000040400788c */ /* 0x000fe8000bf05270 */
[----:B------:R-:W-:Y:S01]  /*8d00*/  USEL UR40, UR4, URZ, UP0 ;  /* 0x000000ff04287287 */ /* 0x000fe20008000000 */
[----:B------:R1:W-:Y:S01]  /*8d10*/  @P6 SYNCS.ARRIVE.TRANS64.RED.A1T0 RZ, [R0+URZ], RZ ;  /* 0x000000ff00ff69a7 */ /* 0x0003e200081004ff */
[----:B------:R-:W-:Y:S01]  /*8d20*/  BSSY B1, `(.L_x_133) ;  /* 0x0000017000017945 */ /* 0x000fe20003800000 */
[----:B------:R-:W3:Y:S02]  /*8d30*/  @P6 SYNCS.PHASECHK.TRANS64.TRYWAIT P0, [R6+URZ+0x100], R2 ;  /* 0x00010002060065a7 */ /* 0x000ee400080011ff */
[----:B---3--:R-:W-:Y:S01]  /*8d40*/  @P6 SEL R57, RZ, 0x1, !P0 ;  /* 0x00000001ff396807 */ /* 0x008fe20004000000 */
[----:B-1----:R-:W-:Y:S06]  /*8d50*/  @!P6 BRA `(.L_x_134) ;  /* 0x00000000004ce947 */ /* 0x002fec0003800000 */
        /* <DEDUP_REMOVED lines=9> */
[----:B------:R-:W-:Y:S04]  /*8df0*/  SHF.L.U32 R5, R79, 0x1f, RZ ;  /* 0x0000001f4f057819 */ /* 0x000fe800000006ff */
[----:B------:R-:W1:Y:S02]  /*8e00*/  SYNCS.PHASECHK.TRANS64.TRYWAIT P0, [R6+URZ+0x100], R5 ;  /* 0x00010005060075a7 */ /* 0x000e6400080011ff */
[----:B-1----:R-:W-:Y:S05]  /*8e10*/  @!P0 BRA `(.L_x_137) ;  /* 0x00000028008c8947 */ /* 0x002fea0003800000 */
.L_x_136:
[----:B------:R-:W-:Y:S05]  /*8e20*/  BSYNC B0 ;  /* 0x0000000000007941 */ /* 0x000fea0003800000 */
.L_x_135:
[----:B------:R-:W-:Y:S02]  /*8e30*/  ISETP.NE.AND P0, PT, R58, RZ, PT ;  /* 0x000000ff3a00720c */ /* 0x000fe40003f05270 */
[----:B------:R-:W-:Y:S11]  /*8e40*/  IADD3 R56, PT, PT, R56, 0x1, RZ ;  /* 0x0000000138387810 */ /* 0x000ff60007ffe0ff */
[----:B------:R3:W4:Y:S04]  /*8e50*/  @P0 LDS.128 R48, [R4] ;  /* 0x0000000004300984 */ /* 0x0007280000000c00 */
[----:B------:R3:W1:Y:S04]  /*8e60*/  @P0 LDS.128 R52, [R3+0x10] ;  /* 0x0000100003340984 */ /* 0x0006680000000c00 */
[----:B------:R3:W1:Y:S04]  /*8e70*/  @P0 LDS.128 R60, [R2+0x20] ;  /* 0x00002000023c0984 */ /* 0x0006680000000c00 */
[----:B------:R3:W1:Y:S02]  /*8e80*/  @P0 LDS.128 R68, [R0+0x30] ;  /* 0x0000300000440984 */ /* 0x0006640000000c00 */
.L_x_134:
[----:B------:R-:W-:Y:S05]  /*8e90*/  BSYNC B1 ;  /* 0x0000000000017941 */ /* 0x000fea0003800000 */
.L_x_133:
[----:B---3--:R-:W-:Y:S05]  /*8ea0*/  VIADD R0, R39, 0x40 ;  /* 0x0000004027007836 */ /* 0x008fea0000000000 */
[----:B------:R-:W-:Y:S04]  /*8eb0*/  SHF.R.U32.HI R0, RZ, 0x15, R0 ;  /* 0x00000015ff007819 */ /* 0x000fe80000011600 */
[----:B------:R-:W-:Y:S11]  /*8ec0*/  LOP3.LUT P0, RZ, R0, 0x3, R84, 0x48, !PT ;  /* 0x0000000300ff7812 */ /* 0x000ff60007804854 */
[----:B------:R-:W-:Y:S02]  /*8ed0*/  @!UPT UIADD3 URZ, UPT, UPT, URZ, URZ, URZ ;  /* 0x000000fffffff290 */ /* 0x000fe4000fffe0ff */
[----:B------:R-:W-:Y:S05]  /*8ee0*/  @!P0 BRA `(.L_x_138) ;  /* 0x0000000000408947 */ /* 0x000fea0003800000 */
[----:B------:R-:W1:Y:S01]  /*8ef0*/  LDCU.64 UR8, c[0x4][0x70] ;  /* 0x01000e00ff0877ac */ /* 0x000e620008000a00 */
[----:B------:R-:W-:Y:S01]  /*8f00*/  MOV R3, 0x0 ;  /* 0x0000000000037802 */ /* 0x000fe20000000f00 */
[----:B------:R-:W-:Y:S02]  /*8f10*/  HFMA2 R12, -RZ, RZ, 0, 5.9604644775390625e-08 ;  /* 0x00000001ff0c7431 */ /* 0x000fe400000001ff */
[----:B------:R-:W-:Y:S02]  /*8f20*/  IMAD.MOV.U32 R8, RZ, RZ, 0x192 ;  /* 0x00000192ff087424 */ /* 0x000fe400078e00ff */
[----:B------:R-:W-:Y:S01]  /*8f30*/  IMAD.MOV.U32 R13, RZ, RZ, RZ ;  /* 0x000000ffff0d7224 */ /* 0x000fe200078e00ff */
[----:B------:R-:W3:Y:S01]  /*8f40*/  LDCU.64 UR6, c[0x4][0x78] ;  /* 0x01000f00ff0677ac */ /* 0x000ee20008000a00 */
[----:B------:R-:W2:Y:S01]  /*8f50*/  LDC.64 R2, c[0x4][R3] ;  /* 0x0100000003027b82 */ /* 0x000ea20000000a00 */
[----:B------:R-:W5:Y:S01]  /*8f60*/  LDCU.64 UR4, c[0x4][0x10] ;  /* 0x01000200ff0477ac */ /* 0x000f620008000a00 */
[----:B-1----:R-:W-:Y:S01]  /*8f70*/  MOV R5, UR9 ;  /* 0x0000000900057c02 */ /* 0x002fe20008000f00 */
[----:B------:R-:W-:Y:S01]  /*8f80*/  IMAD.U32 R4, RZ, RZ, UR8 ;  /* 0x00000008ff047e24 */ /* 0x000fe2000f8e00ff */
[----:B---3--:R-:W-:Y:S01]  /*8f90*/  MOV R7, UR7 ;  /* 0x0000000700077c02 */ /* 0x008fe20008000f00 */
[----:B------:R-:W-:Y:S01]  /*8fa0*/  IMAD.U32 R6, RZ, RZ, UR6 ;  /* 0x00000006ff067e24 */ /* 0x000fe2000f8e00ff */
[----:B-----5:R-:W-:Y:S01]  /*8fb0*/  MOV R11, UR5 ;  /* 0x00000005000b7c02 */ /* 0x020fe20008000f00 */
[----:B------:R-:W-:Y:S02]  /*8fc0*/  IMAD.U32 R10, RZ, RZ, UR4 ;  /* 0x00000004ff0a7e24 */ /* 0x000fe4000f8e00ff */
[----:B------:R-:W-:Y:S07]  /*8fd0*/  LEPC R20, `(.L_x_138) ;  /* 0x000000001014794e */ /* 0x000fee0000000000 */
[----:B--2-4-:R-:W-:Y:S05]  /*8fe0*/  CALL.ABS.NOINC R2 ;  /* 0x0000000002007343 */ /* 0x014fea0003c00000 */
.L_x_138:
[----:B------:R-:W-:Y:S05]  /*8ff0*/  WARPSYNC.ALL ;  /* 0x0000000000007948 */ /* 0x000fea0003800000 */
[----:B------:R-:W-:Y:S01]  /*9000*/  R2UR UR4, R39 ;  /* 0x00000000270472ca */ /* 0x000fe200000e0000 */
[--C-:B----4-:R-:W-:Y:S01]  /*9010*/  HADD2.F32 R40, -RZ, R48.reuse.H0_H0 ;  /* 0x20000030ff287230 */ /* 0x110fe20000004100 */
[----:B------:R-:W-:Y:S01]  /*9020*/  ISETP.NE.AND P6, PT, R102, RZ, PT ;  /* 0x000000ff6600720c */ /* 0x000fe20003fc5270 */
[----:B------:R-:W-:Y:S01]  /*9030*/  HADD2.F32 R42, -RZ, R48.H1_H1 ;  /* 0x30000030ff2a7230 */ /* 0x000fe20000004100 */
[----:B------:R-:W-:Y:S01]  /*9040*/  ISETP.NE.AND P0, PT, R82, RZ, PT ;  /* 0x000000ff5200720c */ /* 0x000fe20003f05270 */
[----:B------:R-:W-:Y:S01]  /*9050*/  HADD2.F32 R43, -RZ, R49.H0_H0 ;  /* 0x20000031ff2b7230 */ /* 0x000fe20000004100 */
[----:B------:R-:W-:Y:S07]  /*9060*/  BSSY.RECONVERGENT B0, `(.L_x_139) ;  /* 0x000008d000007945 */ /* 0x000fee0003800200 */
[----:B-1----:R-:W1:Y:S02]  /*9070*/  LDTM.x32 R4, tmem[UR4+0x40] ;  /* 0x00004004000479ee */ /* 0x002e6400082c0000 */
[C---:B-1----:R-:W-:Y:S01]  /*9080*/  FMUL R0, R38.reuse, R4 ;  /* 0x0000000426007220 */ /* 0x042fe20000400000 */
[C---:B------:R-:W-:Y:S01]  /*9090*/  FMUL R4, R38.reuse, R8 ;  /* 0x0000000826047220 */ /* 0x040fe20000400000 */
[C---:B------:R-:W-:Y:S01]  /*90a0*/  FMUL R2, R38.reuse, R5 ;  /* 0x0000000526027220 */ /* 0x040fe20000400000 */
[C---:B------:R-:W-:Y:S01]  /*90b0*/  FMUL R8, R38.reuse, R12 ;  /* 0x0000000c26087220 */ /* 0x040fe20000400000 */
[C---:B------:R-:W-:Y:S01]  /*90c0*/  FFMA R0, R41.reuse, R40, R0 ;  /* 0x0000002829007223 */ /* 0x040fe20000000000 */
[C---:B------:R-:W-:Y:S01]  /*90d0*/  FMUL R3, R38.reuse, R6 ;  /* 0x0000000626037220 */ /* 0x040fe20000400000 */
[C---:B------:R-:W-:Y:S01]  /*90e0*/  FFMA R2, R41.reuse, R42, R2 ;  /* 0x0000002a29027223 */ /* 0x040fe20000000002 */
[--C-:B------:R-:W-:Y:S02]  /*90f0*/  HADD2.F32 R40, -RZ, R51.reuse.H0_H0 ;  /* 0x20000033ff287230 */ /* 0x100fe40000004100 */
[----:B------:R-:W-:Y:S01]  /*9100*/  FMUL R5, R38, R9 ;  /* 0x0000000926057220 */ /* 0x000fe20000400000 */
[C---:B------:R-:W-:Y:S01]  /*9110*/  FFMA R3, R41.reuse, R43, R3 ;  /* 0x0000002b29037223 */ /* 0x040fe20000000003 */
[----:B------:R-:W-:Y:S01]  /*9120*/  HADD2.F32 R42, -RZ, R51.H1_H1 ;  /* 0x30000033ff2a7230 */ /* 0x000fe20000004100 */
[----:B------:R-:W-:Y:S01]  /*9130*/  F2FP.F16.F32.PACK_AB R44, R2, R0 ;  /* 0x00000000022c723e */ /* 0x000fe200000000ff */
[C---:B------:R-:W-:Y:S01]  /*9140*/  FMUL R12, R38.reuse, R16 ;  /* 0x00000010260c7220 */ /* 0x040fe20000400000 */
[C---:B------:R-:W-:Y:S01]  /*9150*/  FMUL R6, R38.reuse, R10 ;  /* 0x0000000a26067220 */ /* 0x040fe20000400000 */
[--C-:B------:R-:W-:Y:S02]  /*9160*/  HADD2.F32 R0, -RZ, R52.reuse.H0_H0 ;  /* 0x20000034ff007230 */ /* 0x100fe40000004100 */
[C---:B------:R-:W-:Y:S01]  /*9170*/  FMUL R9, R38.reuse, R13 ;  /* 0x0000000d26097220 */ /* 0x040fe20000400000 */
[C---:B------:R-:W-:Y:S01]  /*9180*/  FMUL R16, R38.reuse, R20 ;  /* 0x0000001426107220 */ /* 0x040fe20000400000 */
[----:B------:R-:W-:Y:S02]  /*9190*/  HADD2.F32 R2, -RZ, R52.H1_H1 ;  /* 0x30000034ff027230 */ /* 0x000fe40000004100 */
[C---:B------:R-:W-:Y:S01]  /*91a0*/  FMUL R10, R38.reuse, R14 ;  /* 0x0000000e260a7220 */ /* 0x040fe20000400000 */
        /* <DEDUP_REMOVED lines=14> */
[--C-:B------:R-:W-:Y:S02]  /*9290*/  HADD2.F32 R33, -RZ, R50.reuse.H0_H0 ;  /* 0x20000032ff217230 */ /* 0x100fe40000004100 */
[C---:B------:R-:W-:Y:S01]  /*92a0*/  FMUL R30, R38.reuse, R34 ;  /* 0x00000022261e7220 */ /* 0x040fe20000400000 */
[----:B------:R-:W-:Y:S02]  /*92b0*/  HADD2.F32 R34, -RZ, R50.H1_H1 ;  /* 0x30000032ff227230 */ /* 0x000fe40000004100 */
[C---:B------:R-:W-:Y:S01]  /*92c0*/  FFMA R7, R41.reuse, R32, R7 ;  /* 0x0000002029077223 */ /* 0x040fe20000000007 */
[C---:B------:R-:W-:Y:S01]  /*92d0*/  FMUL R11, R38.reuse, R11 ;  /* 0x0000000b260b7220 */ /* 0x040fe20000400000 */
[C---:B------:R-:W-:Y:S01]  /*92e0*/  FFMA R4, R41.reuse, R33, R4 ;  /* 0x0000002129047223 */ /* 0x040fe20000000004 */
[C---:B------:R-:W-:Y:S01]  /*92f0*/  FMUL R15, R38.reuse, R15 ;  /* 0x0000000f260f7220 */ /* 0x040fe20000400000 */
[C---:B------:R-:W-:Y:S01]  /*9300*/  FFMA R5, R41.reuse, R34, R5 ;  /* 0x0000002229057223 */ /* 0x040fe20000000005 */
[----:B------:R-:W-:Y:S01]  /*9310*/  FFMA R6, R41, R40, R6 ;  /* 0x0000002829067223 */ /* 0x000fe20000000006 */
[----:B------:R-:W-:Y:S01]  /*9320*/  F2FP.F16.F32.PACK_AB R45, R7, R3 ;  /* 0x00000003072d723e */ /* 0x000fe200000000ff */
[C---:B------:R-:W-:Y:S01]  /*9330*/  FFMA R11, R41.reuse, R42, R11 ;  /* 0x0000002a290b7223 */ /* 0x040fe2000000000b */
[C---:B------:R-:W-:Y:S01]  /*9340*/  FFMA R8, R41.reuse, R0, R8 ;  /* 0x0000000029087223 */ /* 0x040fe20000000008 */
[--C-:B------:R-:W-:Y:S02]  /*9350*/  HADD2.F32 R3, -RZ, R53.reuse.H0_H0 ;  /* 0x20000035ff037230 */ /* 0x100fe40000004100 */
[C---:B------:R-:W-:Y:S01]  /*9360*/  FFMA R9, R41.reuse, R2, R9 ;  /* 0x0000000229097223 */ /* 0x040fe20000000009 */
[----:B------:R-:W-:Y:S02]  /*9370*/  HADD2.F32 R0, -RZ, R53.H1_H1 ;  /* 0x30000035ff007230 */ /* 0x000fe40000004100 */
[C---:B------:R-:W-:Y:S01]  /*9380*/  FMUL R19, R38.reuse, R19 ;  /* 0x0000001326137220 */ /* 0x040fe20000400000 */
[--C-:B------:R-:W-:Y:S02]  /*9390*/  HADD2.F32 R2, -RZ, R54.reuse.H0_H0 ;  /* 0x20000036ff027230 */ /* 0x100fe40000004100 */
[C---:B------:R-:W-:Y:S01]  /*93a0*/  FFMA R10, R41.reuse, R3, R10 ;  /* 0x00000003290a7223 */ /* 0x040fe2000000000a */
[--C-:B------:R-:W-:Y:S02]  /*93b0*/  HADD2.F32 R3, -RZ, R55.reuse.H0_H0 ;  /* 0x20000037ff037230 */ /* 0x100fe40000004100 */
[C---:B------:R-:W-:Y:S01]  /*93c0*/  FFMA R15, R41.reuse, R0, R15 ;  /* 0x00000000290f7223 */ /* 0x040fe2000000000f */
[----:B------:R-:W-:Y:S02]  /*93d0*/  HADD2.F32 R0, -RZ, R54.H1_H1 ;  /* 0x30000036ff007230 */ /* 0x000fe40000004100 */
[C---:B------:R-:W-:Y:S01]  /*93e0*/  FFMA R12, R41.reuse, R2, R12 ;  /* 0x00000002290c7223 */ /* 0x040fe2000000000c */
[--C-:B------:R-:W-:Y:S02]  /*93f0*/  HADD2.F32 R2, -RZ, R60.reuse.H0_H0 ;  /* 0x2000003cff027230 */ /* 0x100fe40000004100 */
[C---:B------:R-:W-:Y:S01]  /*9400*/  FMUL R23, R38.reuse, R23 ;  /* 0x0000001726177220 */ /* 0x040fe20000400000 */
[C---:B------:R-:W-:Y:S01]  /*9410*/  FMUL R27, R38.reuse, R27 ;  /* 0x0000001b261b7220 */ /* 0x040fe20000400000 */
[C---:B------:R-:W-:Y:S01]  /*9420*/  FFMA R13, R41.reuse, R0, R13 ;  /* 0x00000000290d7223 */ /* 0x040fe2000000000d */
[----:B------:R-:W-:Y:S02]  /*9430*/  HADD2.F32 R0, -RZ, R55.H1_H1 ;  /* 0x30000037ff007230 */ /* 0x000fe40000004100 */
[----:B------:R-:W-:Y:S01]  /*9440*/  FFMA R14, R41, R3, R14 ;  /* 0x00000003290e7223 */ /* 0x000fe2000000000e */
[----:B------:R-:W-:Y:S01]  /*9450*/  HADD2.F32 R3, -RZ, R60.H1_H1 ;  /* 0x3000003cff037230 */ /* 0x000fe20000004100 */
[----:B------:R-:W-:Y:S01]  /*9460*/  F2FP.F16.F32.PACK_AB R46, R5, R4 ;  /* 0x00000004052e723e */ /* 0x000fe200000000ff */
[C---:B------:R-:W-:Y:S01]  /*9470*/  FMUL R31, R38.reuse, R31 ;  /* 0x0000001f261f7220 */ /* 0x040fe20000400000 */
[C---:B------:R-:W-:Y:S01]  /*9480*/  FFMA R19, R41.reuse, R0, R19 ;  /* 0x0000000029137223 */ /* 0x040fe20000000013 */
[--C-:B------:R-:W-:Y:S02]  /*9490*/  HADD2.F32 R0, -RZ, R61.reuse.H0_H0 ;  /* 0x2000003dff007230 */ /* 0x100fe40000004100 */
[C---:B------:R-:W-:Y:S01]  /*94a0*/  FFMA R16, R41.reuse, R2, R16 ;  /* 0x0000000229107223 */ /* 0x040fe20000000010 */
[----:B------:R-:W-:Y:S01]  /*94b0*/  FFMA R17, R41, R3, R17 ;  /* 0x0000000329117223 */ /* 0x000fe20000000011 */
[----:B------:R-:W-:Y:S01]  /*94c0*/  HADD2.F32 R2, -RZ, R61.H1_H1 ;  /* 0x3000003dff027230 */ /* 0x000fe20000004100 */
[----:B------:R-:W-:Y:S01]  /*94d0*/  F2FP.F16.F32.PACK_AB R47, R11, R6 ;  /* 0x000000060b2f723e */ /* 0x000fe200000000ff */
[----:B------:R-:W-:Y:S01]  /*94e0*/  FFMA R18, R41, R0, R18 ;  /* 0x0000000029127223 */ /* 0x000fe20000000012 */
[--C-:B------:R-:W-:Y:S01]  /*94f0*/  HADD2.F32 R0, -RZ, R62.reuse.H0_H0 ;  /* 0x2000003eff007230 */ /* 0x100fe20000004100 */
[----:B------:R-:W-:Y:S01]  /*9500*/  F2FP.F16.F32.PACK_AB R8, R9, R8 ;  /* 0x000000080908723e */ /* 0x000fe200000000ff */
[C---:B------:R-:W-:Y:S01]  /*9510*/  FFMA R23, R41.reuse, R2, R23 ;  /* 0x0000000229177223 */ /* 0x040fe20000000017 */
[----:B------:R1:W-:Y:S01]  /*9520*/  STS.128 [R80+0x4000], R44 ;  /* 0x0040002c50007388 */ /* 0x0003e20000000c00 */
[----:B------:R-:W-:Y:S02]  /*9530*/  HADD2.F32 R2, -RZ, R62.H1_H1 ;  /* 0x3000003eff027230 */ /* 0x000fe40000004100 */
[----:B------:R-:W-:Y:S01]  /*9540*/  FFMA R20, R41, R0, R20 ;  /* 0x0000000029147223 */ /* 0x000fe20000000014 */
[--C-:B------:R-:W-:Y:S01]  /*9550*/  HADD2.F32 R3, -RZ, R63.reuse.H0_H0 ;  /* 0x2000003fff037230 */ /* 0x100fe20000004100 */
[----:B------:R-:W-:Y:S01]  /*9560*/  F2FP.F16.F32.PACK_AB R9, R15, R10 ;  /* 0x0000000a0f09723e */ /* 0x000fe200000000ff */
[----:B------:R-:W-:Y:S02]  /*9570*/  HADD2.F32 R0, -RZ, R63.H1_H1 ;  /* 0x3000003fff007230 */ /* 0x000fe40000004100 */
[C---:B------:R-:W-:Y:S01]  /*9580*/  FFMA R21, R41.reuse, R2, R21 ;  /* 0x0000000229157223 */ /* 0x040fe20000000015 */
[--C-:B------:R-:W-:Y:S02]  /*9590*/  HADD2.F32 R2, -RZ, R68.reuse.H0_H0 ;  /* 0x20000044ff027230 */ /* 0x100fe40000004100 */
[C---:B------:R-:W-:Y:S01]  /*95a0*/  FFMA R22, R41.reuse, R3, R22 ;  /* 0x0000000329167223 */ /* 0x040fe20000000016 */
[--C-:B------:R-:W-:Y:S02]  /*95b0*/  HADD2.F32 R3, -RZ, R69.reuse.H0_H0 ;  /* 0x20000045ff037230 */ /* 0x100fe40000004100 */
[----:B------:R-:W-:Y:S01]  /*95c0*/  FFMA R27, R41, R0, R27 ;  /* 0x00000000291b7223 */ /* 0x000fe2000000001b */
[----:B------:R-:W-:Y:S01]  /*95d0*/  HADD2.F32 R0, -RZ, R68.H1_H1 ;  /* 0x30000044ff007230 */ /* 0x000fe20000004100 */
[----:B------:R-:W-:Y:S01]  /*95e0*/  F2FP.F16.F32.PACK_AB R10, R13, R12 ;  /* 0x0000000c0d0a723e */ /* 0x000fe200000000ff */
[----:B------:R-:W-:Y:S01]  /*95f0*/  FFMA R24, R41, R2, R24 ;  /* 0x0000000229187223 */ /* 0x000fe20000000018 */
[----:B------:R-:W-:Y:S01]  /*9600*/  F2FP.F16.F32.PACK_AB R11, R19, R14 ;  /* 0x0000000e130b723e */ /* 0x000fe200000000ff */
[--C-:B------:R-:W-:Y:S02]  /*9610*/  HADD2.F32 R2, -RZ, R70.reuse.H0_H0 ;  /* 0x20000046ff027230 */ /* 0x100fe40000004100 */
[C---:B------:R-:W-:Y:S01]  /*9620*/  FFMA R25, R41.reuse, R0, R25 ;  /* 0x0000000029197223 */ /* 0x040fe20000000019 */
[----:B------:R-:W-:Y:S02]  /*9630*/  HADD2.F32 R0, -RZ, R69.H1_H1 ;  /* 0x30000045ff007230 */ /* 0x000fe40000004100 */
[----:B------:R-:W-:Y:S01]  /*9640*/  FFMA R26, R41, R3, R26 ;  /* 0x00000003291a7223 */ /* 0x000fe2000000001a */
[----:B------:R1:W-:Y:S01]  /*9650*/  STS.128 [R95+0x4010], R8 ;  /* 0x004010085f007388 */ /* 0x0003e20000000c00 */
[----:B------:R-:W-:Y:S01]  /*9660*/  HADD2.F32 R3, -RZ, R70.H1_H1 ;  /* 0x30000046ff037230 */ /* 0x000fe20000004100 */
[----:B------:R-:W-:Y:S01]  /*9670*/  F2FP.F16.F32.PACK_AB R16, R17, R16 ;  /* 0x000000101110723e */ /* 0x000fe200000000ff */
[--C-:B------:R-:W-:Y:S01]  /*9680*/  HADD2.F32 R4, -RZ, R71.reuse.H0_H0 ;  /* 0x20000047ff047230 */ /* 0x100fe20000004100 */
[----:B------:R-:W-:Y:S01]  /*9690*/  F2FP.F16.F32.PACK_AB R17, R23, R18 ;  /* 0x000000121711723e */ /* 0x000fe200000000ff */
[----:B------:R-:W-:Y:S02]  /*96a0*/  HADD2.F32 R5, -RZ, R71.H1_H1 ;  /* 0x30000047ff057230 */ /* 0x000fe40000004100 */
        /* <DEDUP_REMOVED lines=12> */
[----:B------:R-:W-:Y:S02]  /*9770*/  F2FP.F16.F32.PACK_AB R27, R35, R30 ;  /* 0x0000001e231b723e */ /* 0x000fe400000000ff */
[----:B------:R-:W-:Y:S02]  /*9780*/  MOV R0, UR40 ;  /* 0x0000002800007c02 */ /* 0x000fe40008000f00 */
[----:B------:R-:W-:Y:S01]  /*9790*/  LEA R2, R56, UR50, 0x3 ;  /* 0x0000003238027c11 */ /* 0x000fe2000f8e18ff */
[----:B------:R1:W-:Y:S01]  /*97a0*/  STS.128 [R104+0x4030], R24 ;  /* 0x0040301868007388 */ /* 0x0003e20000000c00 */
[----:B------:R-:W-:Y:S02]  /*97b0*/  @P6 LEA R0, R0, UR50, 0x3 ;  /* 0x0000003200006c11 */ /* 0x000fe4000f8e18ff */
[----:B------:R-:W-:Y:S02]  /*97c0*/  @P6 SHF.L.U32 R3, R79, 0x1f, RZ ;  /* 0x0000001f4f036819 */ /* 0x000fe400000006ff */
[----:B------:R-:W-:Y:S01]  /*97d0*/  @P6 IADD3 R0, PT, PT, R0, 0x120, RZ ;  /* 0x0000012000006810 */ /* 0x000fe20007ffe0ff */
[----:B------:R-:W-:Y:S01]  /*97e0*/  @!PT LDS RZ, [RZ] ;  /* 0x00000000fffff984 */ /* 0x000fe20000000800 */
[----:B------:R-:W-:Y:S01]  /*97f0*/  @!PT LDS RZ, [RZ] ;  /* 0x00000000fffff984 */ /* 0x000fe20000000800 */
[----:B------:R-:W-:Y:S01]  /*9800*/  @!PT LDS RZ, [RZ] ;  /* 0x00000000fffff984 */ /* 0x000fe20000000800 */
[----:B------:R-:W-:Y:S01]  /*9810*/  @!PT LDS RZ, [RZ] ;  /* 0x00000000fffff984 */ /* 0x000fe20000000800 */
[----:B------:R3:W-:Y:S06]  /*9820*/  MEMBAR.ALL.CTA ;  /* 0x0000000000007992 */ /* 0x0007ec0000008000 */
[----:B---3--:R-:W3:Y:S01]  /*9830*/  FENCE.VIEW.ASYNC.S ;  /* 0x00000000000073c6 */ /* 0x008ee20000000000 */
[----:B------:R-:W-:Y:S01]  /*9840*/  @P6 PRMT R0, R105, 0x654, R0 ;  /* 0x0000065469006816 */ /* 0x000fe20000000000 */
[----:B---3--:R-:W-:Y:S06]  /*9850*/  BAR.SYNC.DEFER_BLOCKING 0x1, 0x80 ;  /* 0x0042000000007b1d */ /* 0x008fec0000010000 */
[----:B------:R-:W-:Y:S05]  /*9860*/  @P0 BRA `(.L_x_140) ;  /* 0x0000000000300947 */ /* 0x000fea0003800000 */
[----:B------:R-:W3:Y:S01]  /*9870*/  LDCU.64 UR6, c[0x0][0x348] ;  /* 0x00006900ff0677ac */ /* 0x000ee20008000a00 */
[----:B------:R-:W-:Y:S02]  /*9880*/  R2UR UR10, R100 ;  /* 0x00000000640a72ca */ /* 0x000fe400000e0000 */
[----:B------:R-:W-:Y:S01]  /*9890*/  R2UR UR11, R99 ;  /* 0x00000000630b72ca */ /* 0x000fe200000e0000 */
[----:B------:R-:W-:Y:S01]  /*98a0*/  UIADD3 UR9, UPT, UPT, UR41, 0x40, URZ ;  /* 0x0000004029097890 */ /* 0x000fe2000fffe0ff */
[----:B------:R-:W-:Y:S01]  /*98b0*/  R2UR UR12, R97 ;  /* 0x00000000610c72ca */ /* 0x000fe200000e0000 */
[----:B------:R-:W-:Y:S01]  /*98c0*/  UIADD3 UR8, UPT, UPT, UR50, 0x4200, URZ ;  /* 0x0000420032087890 */ /* 0x000fe2000fffe0ff */
[----:B------:R-:W-:Y:S01]  /*98d0*/  R2UR UR13, R98 ;  /* 0x00000000620d72ca */ /* 0x000fe200000e0000 */
[----:B---3--:R-:W-:Y:S04]  /*98e0*/  UIADD3 UR4, UP0, UPT, UR6, 0x780, URZ ;  /* 0x0000078006047890 */ /* 0x008fe8000ff1e0ff */
[----:B------:R-:W-:Y:S09]  /*98f0*/  UIADD3.X UR5, UPT, UPT, URZ, UR7, URZ, UP0, !UPT ;  /* 0x00000007ff057290 */ /* 0x000ff200087fe4ff */
[----:B------:R3:W-:Y:S01]  /*9900*/  UTMASTG.5D.IM2COL [UR8], [UR4] ;  /* 0x00000008040073b5 */ /* 0x0007e20008060000 */
[----:B------:R0:W-:Y:S01]  /*9910*/  UTMACMDFLUSH ;  /* 0x00000000000079b7 */ /* 0x0001e20000000000 */
[----:B---3--:R-:W-:Y:S04]  /*9920*/  DEPBAR.LE SB0, 0x1 ;  /* 0x000080400000791a */ /* 0x008fe80000000000 */
.L_x_140:
[----:B------:R-:W-:Y:S05]  /*9930*/  BSYNC.RECONVERGENT B0 ;  /* 0x0000000000007941 */ /* 0x000fea0003800200 */
.L_x_139:
[----:B------:R-:W-:Y:S01]  /*9940*/  BAR.SYNC.DEFER_BLOCKING 0x1, 0x80 ;  /* 0x0042000000007b1d */ /* 0x000fe20000010000 */
[----:B------:R-:W-:Y:S04]  /*9950*/  UIADD3 UR4, UPT, UPT, UR40, 0x1, URZ ;  /* 0x0000000128047890 */ /* 0x000fe8000fffe0ff */
[----:B------:R-:W-:Y:S04]  /*9960*/  UISETP.NE.AND UP0, UPT, UR4, 0x4, UPT ;  /* 0x000000040400788c */ /* 0x000fe8000bf05270 */
[----:B------:R-:W-:Y:S01]  /*9970*/  USEL UR51, UR4, URZ, UP0 ;  /* 0x000000ff04337287 */ /* 0x000fe20008000000 */
[----:B------:R3:W-:Y:S01]  /*9980*/  @P6 SYNCS.ARRIVE.TRANS64.RED.A1T0 RZ, [R0+URZ], RZ ;  /* 0x000000ff00ff69a7 */ /* 0x0007e200081004ff */
[----:B------:R-:W-:Y:S01]  /*9990*/  BSSY B1, `(.L_x_141) ;  /* 0x0000017000017945 */ /* 0x000fe20003800000 */
[----:B------:R-:W4:Y:S02]  /*99a0*/  @P6 SYNCS.PHASECHK.TRANS64.TRYWAIT P0, [R2+URZ+0x100], R3 ;  /* 0x00010003020065a7 */ /* 0x000f2400080011ff */
[----:B----4-:R-:W-:Y:S01]  /*99b0*/  @P6 SEL R57, RZ, 0x1, !P0 ;  /* 0x00000001ff396807 */ /* 0x010fe20004000000 */
[----:B---3--:R-:W-:Y:S06]  /*99c0*/  @!P6 BRA `(.L_x_142) ;  /* 0x00000000004ce947 */ /* 0x008fec0003800000 */
        /* <DEDUP_REMOVED lines=10> */
[----:B------:R-:W3:Y:S02]  /*9a70*/  SYNCS.PHASECHK.TRANS64.TRYWAIT P0, [R2+URZ+0x100], R5 ;  /* 0x00010005020075a7 */ /* 0x000ee400080011ff */
[----:B---3--:R-:W-:Y:S05]  /*9a80*/  @!P0 BRA `(.L_x_145) ;  /* 0x0000001c00848947 */ /* 0x008fea0003800000 */
.L_x_144:
[----:B------:R-:W-:Y:S05]  /*9a90*/  BSYNC B0 ;  /* 0x0000000000007941 */ /* 0x000fea0003800000 */
.L_x_143:
[----:B------:R-:W-:Y:S11]  /*9aa0*/  ISETP.NE.AND P0, PT, R58, RZ, PT ;  /* 0x000000ff3a00720c */ /* 0x000ff60003f05270 */
[----:B------:R-:W-:Y:S02]  /*9ab0*/  @!UPT UIADD3 URZ, UPT, UPT, URZ, URZ, URZ ;  /* 0x000000fffffff290 */ /* 0x000fe4000fffe0ff */
[----:B------:R4:W1:Y:S04]  /*9ac0*/  @P0 LDS.128 R48, [R4] ;  /* 0x0000000004300984 */ /* 0x0008680000000c00 */
[----:B------:R4:W1:Y:S04]  /*9ad0*/  @P0 LDS.128 R52, [R3+0x10] ;  /* 0x0000100003340984 */ /* 0x0008680000000c00 */
[----:B------:R4:W1:Y:S04]  /*9ae0*/  @P0 LDS.128 R60, [R0+0x20] ;  /* 0x00002000003c0984 */ /* 0x0008680000000c00 */
[----:B------:R4:W1:Y:S02]  /*9af0*/  @P0 LDS.128 R68, [R56+0x30] ;  /* 0x0000300038440984 */ /* 0x0008640000000c00 */
.L_x_142:
[----:B------:R-:W-:Y:S05]  /*9b00*/  BSYNC B1 ;  /* 0x0000000000017941 */ /* 0x000fea0003800000 */
.L_x_141:
[----:B----4-:R-:W-:Y:S05]  /*9b10*/  VIADD R0, R39, 0x60 ;  /* 0x0000006027007836 */ /* 0x010fea0000000000 */
[----:B------:R-:W-:Y:S04]  /*9b20*/  SHF.R.U32.HI R0, RZ, 0x15, R0 ;  /* 0x00000015ff007819 */ /* 0x000fe80000011600 */
[----:B------:R-:W-:Y:S11]  /*9b30*/  LOP3.LUT P0, RZ, R0, 0x3, R84, 0x48, !PT ;  /* 0x0000000300ff7812 */ /* 0x000ff60007804854 */
[----:B------:R-:W-:Y:S02]  /*9b40*/  @!UPT UIADD3 URZ, UPT, UPT, URZ, URZ, URZ ;  /* 0x000000fffffff290 */ /* 0x000fe4000fffe0ff */
[----:B------:R-:W-:Y:S05]  /*9b50*/  @!P0 BRA `(.L_x_146) ;  /* 0x0000000000408947 */ /* 0x000fea0003800000 */
[----:B------:R-:W4:Y:S01]  /*9b60*/  LDCU.64 UR8, c[0x4][0x70] ;  /* 0x01000e00ff0877ac */ /* 0x000f220008000a00 */
[----:B------:R-:W-:Y:S01]  /*9b70*/  MOV R3, 0x0 ;  /* 0x0000000000037802 */ /* 0x000fe20000000f00 */
[----:B------:R-:W-:Y:S02]  /*9b80*/  HFMA2 R12, -RZ, RZ, 0, 5.9604644775390625e-08 ;  /* 0x00000001ff0c7431 */ /* 0x000fe400000001ff */
[----:B-1----:R-:W-:Y:S02]  /*9b90*/  IMAD.MOV.U32 R8, RZ, RZ, 0x192 ;  /* 0x00000192ff087424 */ /* 0x002fe400078e00ff */
[----:B------:R-:W-:Y:S01]  /*9ba0*/  IMAD.MOV.U32 R13, RZ, RZ, RZ ;  /* 0x000000ffff0d7224 */ /* 0x000fe200078e00ff */
[----:B------:R-:W1:Y:S01]  /*9bb0*/  LDCU.64 UR6, c[0x4][0x78] ;  /* 0x01000f00ff0677ac */ /* 0x000e620008000a00 */
[----:B---3--:R-:W3:Y:S01]  /*9bc0*/  LDC.64 R2, c[0x4][R3] ;  /* 0x0100000003027b82 */ /* 0x008ee20000000a00 */
[----:B------:R-:W5:Y:S01]  /*9bd0*/  LDCU.64 UR4, c[0x4][0x10] ;  /* 0x01000200ff0477ac */ /* 0x000f620008000a00 */
[----:B----4-:R-:W-:Y:S01]  /*9be0*/  MOV R5, UR9 ;  /* 0x0000000900057c02 */ /* 0x010fe20008000f00 */
[----:B------:R-:W-:Y:S01]  /*9bf0*/  IMAD.U32 R4, RZ, RZ, UR8 ;  /* 0x00000008ff047e24 */ /* 0x000fe2000f8e00ff */
[----:B-1----:R-:W-:Y:S01]  /*9c00*/  MOV R7, UR7 ;  /* 0x0000000700077c02 */ /* 0x002fe20008000f00 */
[----:B------:R-:W-:Y:S01]  /*9c10*/  IMAD.U32 R6, RZ, RZ, UR6 ;  /* 0x00000006ff067e24 */ /* 0x000fe2000f8e00ff */
[----:B-----5:R-:W-:Y:S01]  /*9c20*/  MOV R11, UR5 ;  /* 0x00000005000b7c02 */ /* 0x020fe20008000f00 */
[----:B------:R-:W-:Y:S02]  /*9c30*/  IMAD.U32 R10, RZ, RZ, UR4 ;  /* 0x00000004ff0a7e24 */ /* 0x000fe4000f8e00ff */
[----:B------:R-:W-:Y:S07]  /*9c40*/  LEPC R20, `(.L_x_146) ;  /* 0x000000001014794e */ /* 0x000fee0000000000 */
[----:B--23--:R-:W-:Y:S05]  /*9c50*/  CALL.ABS.NOINC R2 ;  /* 0x0000000002007343 */ /* 0x00cfea0003c00000 */
.L_x_146:
[----:B------:R-:W-:Y:S01]  /*9c60*/  ISETP.NE.AND P0, PT, R82, RZ, PT ;  /* 0x000000ff5200720c */ /* 0x000fe20003f05270 */
[----:B------:R-:W-:Y:S05]  /*9c70*/  WARPSYNC.ALL ;  /* 0x0000000000007948 */ /* 0x000fea0003800000 */
[----:B------:R-:W-:Y:S01]  /*9c80*/  R2UR UR4, R39 ;  /* 0x00000000270472ca */ /* 0x000fe200000e0000 */
[--C-:B-1----:R-:W-:Y:S01]  /*9c90*/  HADD2.F32 R39, -RZ, R48.reuse.H0_H0 ;  /* 0x20000030ff277230 */ /* 0x102fe20000004100 */
[----:B------:R-:W-:Y:S01]  /*9ca0*/  IADD3 R103, PT, PT, R103, 0x170, RZ ;  /* 0x0000017067677810 */ /* 0x000fe20007ffe0ff */
[----:B------:R-:W-:Y:S01]  /*9cb0*/  HADD2.F32 R40, -RZ, R48.H1_H1 ;  /* 0x30000030ff287230 */ /* 0x000fe20000004100 */
[----:B------:R-:W-:Y:S01]  /*9cc0*/  BSSY.RECONVERGENT B0, `(.L_x_147) ;  /* 0x000008b000007945 */ /* 0x000fe20003800200 */
[--C-:B------:R-:W-:Y:S01]  /*9cd0*/  HADD2.F32 R42, -RZ, R49.reuse.H0_H0 ;  /* 0x20000031ff2a7230 */ /* 0x100fe20000004100 */
[----:B------:R-:W-:Y:S01]  /*9ce0*/  LOP3.LUT R103, R103, 0xfefffff8, RZ, 0xc0, !PT ;  /* 0xfefffff867677812 */ /* 0x000fe200078ec0ff */
[----:B------:R-:W-:Y:S02]  /*9cf0*/  HADD2.F32 R43, -RZ, R49.H1_H1 ;  /* 0x30000031ff2b7230 */ /* 0x000fe40000004100 */
[--C-:B------:R-:W-:Y:S02]  /*9d00*/  HADD2.F32 R44, -RZ, R50.reuse.H0_H0 ;  /* 0x20000032ff2c7230 */ /* 0x100fe40000004100 */
[----:B------:R-:W-:Y:S02]  /*9d10*/  HADD2.F32 R45, -RZ, R50.H1_H1 ;  /* 0x30000032ff2d7230 */ /* 0x000fe40000004100 */
[----:B---3--:R-:W1:Y:S01]  /*9d20*/  LDTM.x32 R4, tmem[UR4+0x60] ;  /* 0x00006004000479ee */ /* 0x008e6200082c0000 */
[----:B------:R-:W-:Y:S01]  /*9d30*/  NOP ;  /* 0x0000000000007918 */ /* 0x000fe20000000000 */
[----:B-1----:R1:W-:Y:S01]  /*9d40*/  SYNCS.ARRIVE.TRANS64.RED.A1T0 RZ, [R103+URZ], RZ ;  /* 0x000000ff67ff79a7 */ /* 0x0023e200081004ff */
[--C-:B------:R-:W-:Y:S02]  /*9d50*/  HADD2.F32 R46, -RZ, R51.reuse.H0_H0 ;  /* 0x20000033ff2e7230 */ /* 0x100fe40000004100 */
[----:B------:R-:W-:Y:S02]  /*9d60*/  HADD2.F32 R47, -RZ, R51.H1_H1 ;  /* 0x30000033ff2f7230 */ /* 0x000fe40000004100 */
        /* <DEDUP_REMOVED lines=9> */
[C---:B------:R-:W-:Y:S01]  /*9e00*/  FMUL R4, R38.reuse, R4 ;  /* 0x0000000426047220 */ /* 0x040fe20000400000 */
[C---:B------:R-:W-:Y:S01]  /*9e10*/  FMUL R5, R38.reuse, R5 ;  /* 0x0000000526057220 */ /* 0x040fe20000400000 */
[C---:B------:R-:W-:Y:S01]  /*9e20*/  FMUL R6, R38.reuse, R6 ;  /* 0x0000000626067220 */ /* 0x040fe20000400000 */
[C---:B------:R-:W-:Y:S01]  /*9e30*/  FMUL R7, R38.reuse, R7 ;  /* 0x0000000726077220 */ /* 0x040fe20000400000 */
[C---:B------:R-:W-:Y:S01]  /*9e40*/  FFMA R4, R41.reuse, R39, R4 ;  /* 0x0000002729047223 */ /* 0x040fe20000000004 */
[C---:B------:R-:W-:Y:S01]  /*9e50*/  FFMA R5, R41.reuse, R40, R5 ;  /* 0x0000002829057223 */ /* 0x040fe20000000005 */
[C---:B------:R-:W-:Y:S01]  /*9e60*/  FFMA R6, R41.reuse, R42, R6 ;  /* 0x0000002a29067223 */ /* 0x040fe20000000006 */
[----:B------:R-:W-:Y:S01]  /*9e70*/  FFMA R7, R41, R43, R7 ;  /* 0x0000002b29077223 */ /* 0x000fe20000000007 */
[C---:B------:R-:W-:Y:S01]  /*9e80*/  FMUL R8, R38.reuse, R8 ;  /* 0x0000000826087220 */ /* 0x040fe20000400000 */
[C---:B------:R-:W-:Y:S01]  /*9e90*/  FMUL R9, R38.reuse, R9 ;  /* 0x0000000926097220 */ /* 0x040fe20000400000 */
[----:B------:R-:W-:Y:S01]  /*9ea0*/  F2FP.F16.F32.PACK_AB R4, R5, R4 ;  /* 0x000000040504723e */ /* 0x000fe200000000ff */
[C---:B------:R-:W-:Y:S01]  /*9eb0*/  FMUL R10, R38.reuse, R10 ;  /* 0x0000000a260a7220 */ /* 0x040fe20000400000 */
[----:B------:R-:W-:Y:S01]  /*9ec0*/  F2FP.F16.F32.PACK_AB R5, R7, R6 ;  /* 0x000000060705723e */ /* 0x000fe200000000ff */
[C---:B------:R-:W-:Y:S01]  /*9ed0*/  FFMA R8, R41.reuse, R44, R8 ;  /* 0x0000002c29087223 */ /* 0x040fe20000000008 */
[C---:B------:R-:W-:Y:S01]  /*9ee0*/  FFMA R9, R41.reuse, R45, R9 ;  /* 0x0000002d29097223 */ /* 0x040fe20000000009 */
[----:B------:R-:W-:Y:S01]  /*9ef0*/  FFMA R10, R41, R46, R10 ;  /* 0x0000002e290a7223 */ /* 0x000fe2000000000a */
[C---:B------:R-:W-:Y:S01]  /*9f00*/  FMUL R11, R38.reuse, R11 ;  /* 0x0000000b260b7220 */ /* 0x040fe20000400000 */
[C---:B------:R-:W-:Y:S01]  /*9f10*/  FMUL R0, R38.reuse, R12 ;  /* 0x0000000c26007220 */ /* 0x040fe20000400000 */
[C---:B------:R-:W-:Y:S01]  /*9f20*/  FMUL R2, R38.reuse, R13 ;  /* 0x0000000d26027220 */ /* 0x040fe20000400000 */
[----:B------:R-:W-:Y:S01]  /*9f30*/  F2FP.F16.F32.PACK_AB R6, R9, R8 ;  /* 0x000000080906723e */ /* 0x000fe200000000ff */
[C---:B------:R-:W-:Y:S01]  /*9f40*/  FFMA R11, R41.reuse, R47, R11 ;  /* 0x0000002f290b7223 */ /* 0x040fe2000000000b */
[C---:B------:R-:W-:Y:S01]  /*9f50*/  FFMA R0, R41.reuse, R48, R0 ;  /* 0x0000003029007223 */ /* 0x040fe20000000000 */
[C---:B------:R-:W-:Y:S01]  /*9f60*/  FFMA R2, R41.reuse, R49, R2 ;  /* 0x0000003129027223 */ /* 0x040fe20000000002 */
[C---:B------:R-:W-:Y:S01]  /*9f70*/  FMUL R3, R38.reuse, R14 ;  /* 0x0000000e26037220 */ /* 0x040fe20000400000 */
[C---:B------:R-:W-:Y:S01]  /*9f80*/  FMUL R15, R38.reuse, R15 ;  /* 0x0000000f260f7220 */ /* 0x040fe20000400000 */
[C---:B------:R-:W-:Y:S01]  /*9f90*/  FMUL R12, R38.reuse, R16 ;  /* 0x00000010260c7220 */ /* 0x040fe20000400000 */
[C---:B------:R-:W-:Y:S01]  /*9fa0*/  FMUL R13, R38.reuse, R17 ;  /* 0x00000011260d7220 */ /* 0x040fe20000400000 */
[C---:B------:R-:W-:Y:S01]  /*9fb0*/  FFMA R3, R41.reuse, R50, R3 ;  /* 0x0000003229037223 */ /* 0x040fe20000000003 */
[C---:B------:R-:W-:Y:S01]  /*9fc0*/  FMUL R14, R38.reuse, R18 ;  /* 0x00000012260e7220 */ /* 0x040fe20000400000 */
[----:B------:R-:W-:Y:S01]  /*9fd0*/  FFMA R15, R41, R51, R15 ;  /* 0x00000033290f7223 */ /* 0x000fe2000000000f */
[C---:B------:R-:W-:Y:S01]  /*9fe0*/  FMUL R19, R38.reuse, R19 ;  /* 0x0000001326137220 */ /* 0x040fe20000400000 */
[----:B------:R-:W-:Y:S01]  /*9ff0*/  F2FP.F16.F32.PACK_AB R7, R11, R10 ;  /* 0x0000000a0b07723e */ /* 0x000fe200000000ff */
[C---:B------:R-:W-:Y:S01]  /*a000*/  FFMA R12, R41.reuse, R52, R12 ;  /* 0x00000034290c7223 */ /* 0x040fe2000000000c */
[----:B------:R-:W-:Y:S02]  /*a010*/  HADD2.F32 R57, -RZ, R60.H1_H1 ;  /* 0x3000003cff397230 */ /* 0x000fe40000004100 */
[C---:B------:R-:W-:Y:S01]  /*a020*/  FMUL R16, R38.reuse, R20 ;  /* 0x0000001426107220 */ /* 0x040fe20000400000 */
[C---:B------:R-:W-:Y:S01]  /*a030*/  FFMA R13, R41.reuse, R53, R13 ;  /* 0x00000035290d7223 */ /* 0x040fe2000000000d */
[----:B------:R1:W-:Y:S01]  /*a040*/  STS.128 [R80+0x6000], R4 ;  /* 0x0060000450007388 */ /* 0x0003e20000000c00 */
[--C-:B------:R-:W-:Y:S02]  /*a050*/  HADD2.F32 R58, -RZ, R61.reuse.H0_H0 ;  /* 0x2000003dff3a7230 */ /* 0x100fe40000004100 */
[C---:B------:R-:W-:Y:S01]  /*a060*/  FMUL R17, R38.reuse, R21 ;  /* 0x0000001526117220 */ /* 0x040fe20000400000 */
[C---:B------:R-:W-:Y:S01]  /*a070*/  FFMA R14, R41.reuse, R54, R14 ;  /* 0x00000036290e7223 */ /* 0x040fe2000000000e */
[----:B------:R-:W-:Y:S02]  /*a080*/  HADD2.F32 R59, -RZ, R61.H1_H1 ;  /* 0x3000003dff3b7230 */ /* 0x000fe40000004100 */
[C---:B------:R-:W-:Y:S01]  /*a090*/  FMUL R18, R38.reuse, R22 ;  /* 0x0000001626127220 */ /* 0x040fe20000400000 */
[C---:B------:R-:W-:Y:S01]  /*a0a0*/  FFMA R19, R41.reuse, R55, R19 ;  /* 0x0000003729137223 */ /* 0x040fe20000000013 */
        /* <DEDUP_REMOVED lines=13> */
[----:B------:R-:W-:Y:S01]  /*a180*/  FMUL R27, R38, R27 ;  /* 0x0000001b261b7220 */ /* 0x000fe20000400000 */
[----:B------:R-:W-:Y:S01]  /*a190*/  F2FP.F16.F32.PACK_AB R8, R2, R0 ;  /* 0x000000000208723e */ /* 0x000fe200000000ff */
[----:B------:R-:W-:Y:S01]  /*a1a0*/  FFMA R20, R41, R60, R20 ;  /* 0x0000003c29147223 */ /* 0x000fe20000000014 */
[----:B------:R-:W-:Y:S01]  /*a1b0*/  F2FP.F16.F32.PACK_AB R9, R15, R3 ;  /* 0x000000030f09723e */ /* 0x000fe200000000ff */
[----:B------:R-:W-:Y:S01]  /*a1c0*/  HADD2.F32 R65, -RZ, R68.H1_H1 ;  /* 0x30000044ff417230 */ /* 0x000fe20000004100 */
[----:B------:R-:W-:Y:S01]  /*a1d0*/  F2FP.F16.F32.PACK_AB R10, R13, R12 ;  /* 0x0000000c0d0a723e */ /* 0x000fe200000000ff */
[C---:B------:R-:W-:Y:S01]  /*a1e0*/  FMUL R24, R38.reuse, R28 ;  /* 0x0000001c26187220 */ /* 0x040fe20000400000 */
[----:B------:R-:W-:Y:S01]  /*a1f0*/  F2FP.F16.F32.PACK_AB R11, R19, R14 ;  /* 0x0000000e130b723e */ /* 0x000fe200000000ff */
[C---:B------:R-:W-:Y:S01]  /*a200*/  FFMA R21, R41.reuse, R61, R21 ;  /* 0x0000003d29157223 */ /* 0x040fe20000000015 */
[--C-:B------:R-:W-:Y:S02]  /*a210*/  HADD2.F32 R66, -RZ, R69.reuse.H0_H0 ;  /* 0x20000045ff427230 */ /* 0x100fe40000004100 */
[C---:B------:R-:W-:Y:S01]  /*a220*/  FMUL R25, R38.reuse, R29 ;  /* 0x0000001d26197220 */ /* 0x040fe20000400000 */
[C---:B------:R-:W-:Y:S01]  /*a230*/  FFMA R22, R41.reuse, R62, R22 ;  /* 0x0000003e29167223 */ /* 0x040fe20000000016 */
[----:B------:R1:W-:Y:S01]  /*a240*/  STS.128 [R95+0x6010], R8 ;  /* 0x006010085f007388 */ /* 0x0003e20000000c00 */
        /* <DEDUP_REMOVED lines=8> */
[----:B------:R-:W-:Y:S01]  /*a2d0*/  FFMA R25, R41, R65, R25 ;  /* 0x0000004129197223 */ /* 0x000fe20000000019 */
[--C-:B------:R-:W-:Y:S02]  /*a2e0*/  HADD2.F32 R70, -RZ, R71.reuse.H0_H0 ;  /* 0x20000047ff467230 */ /* 0x100fe40000004100 */
[C---:B------:R-:W-:Y:S01]  /*a2f0*/  FMUL R29, R38.reuse, R33 ;  /* 0x00000021261d7220 */ /* 0x040fe20000400000 */
[----:B------:R-:W-:Y:S01]  /*a300*/  F2FP.F16.F32.PACK_AB R16, R17, R16 ;  /* 0x000000101110723e */ /* 0x000fe200000000ff */
[----:B------:R-:W-:Y:S01]  /*a310*/  FFMA R26, R41, R66, R26 ;  /* 0x00000042291a7223 */ /* 0x000fe2000000001a */
[----:B------:R-:W-:Y:S02]  /*a320*/  HADD2.F32 R71, -RZ, R71.H1_H1 ;  /* 0x30000047ff477230 */ /* 0x000fe40000004100 */
[C---:B------:R-:W-:Y:S01]  /*a330*/  FMUL R30, R38.reuse, R34 ;  /* 0x00000022261e7220 */ /* 0x040fe20000400000 */
        /* <DEDUP_REMOVED lines=35> */
.L_x_148:
[----:B------:R-:W-:Y:S05]  /*a570*/  BSYNC.RECONVERGENT B0 ;  /* 0x0000000000007941 */ /* 0x000fea0003800200 */
.L_x_147:
[----:B------:R-:W-:Y:S01]  /*a580*/  BAR.SYNC.DEFER_BLOCKING 0x1, 0x80 ;  /* 0x0042000000007b1d */ /* 0x000fe20000010000 */
[----:B------:R-:W-:Y:S01]  /*a590*/  UISETP.NE.AND UP0, UPT, UR54, -0x4, UPT ;  /* 0xfffffffc3600788c */ /* 0x000fe2000bf05270 */
[----:B------:R-:W-:Y:S08]  /*a5a0*/  IADD3 R36, PT, PT, R36, 0x1, RZ ;  /* 0x0000000124247810 */ /* 0x000ff00007ffe0ff */
[----:B------:R-:W-:Y:S05]  /*a5b0*/  BRA.U !UP0, `(.L_x_149) ;  /* 0x0000000108247547 */ /* 0x000fea000b800000 */
[----:B------:R-:W-:Y:S01]  /*a5c0*/  ISETP.NE.AND P0, PT, R102, RZ, PT ;  /* 0x000000ff6600720c */ /* 0x000fe20003f05270 */
[----:B------:R-:W-:Y:S01]  /*a5d0*/  IMAD.U32 R0, RZ, RZ, UR51 ;  /* 0x00000033ff007e24 */ /* 0x000fe2000f8e00ff */
[----:B------:R-:W-:Y:S04]  /*a5e0*/  UIADD3 UR4, UPT, UPT, UR51, 0x1, URZ ;  /* 0x0000000133047890 */ /* 0x000fe8000fffe0ff */
[----:B------:R-:W-:Y:S04]  /*a5f0*/  UISETP.NE.AND UP0, UPT, UR4, 0x4, UPT ;  /* 0x000000040400788c */ /* 0x000fe8000bf05270 */
[----:B------:R-:W-:Y:S03]  /*a600*/  USEL UR51, UR4, URZ, UP0 ;  /* 0x000000ff04337287 */ /* 0x000fe60008000000 */
[----:B------:R-:W-:Y:S05]  /*a610*/  @P0 LEA R0, R0, UR50, 0x3 ;  /* 0x0000003200000c11 */ /* 0x000fea000f8e18ff */
[----:B------:R-:W-:Y:S05]  /*a620*/  @P0 VIADD R0, R0, 0x120 ;  /* 0x0000012000000836 */ /* 0x000fea0000000000 */
[----:B------:R-:W-:Y:S04]  /*a630*/  @P0 PRMT R0, R105, 0x654, R0 ;  /* 0x0000065469000816 */ /* 0x000fe80000000000 */
[----:B------:R3:W-:Y:S03]  /*a640*/  @P0 SYNCS.ARRIVE.TRANS64.RED.A1T0 RZ, [R0+URZ], RZ ;  /* 0x000000ff00ff09a7 */ /* 0x0007e600081004ff */
.L_x_149:
[----:B------:R-:W-:Y:S01]  /*a650*/  R2UR UR5, R91 ;  /* 0x000000005b0572ca */ /* 0x000fe200000e0000 */
[----:B------:R-:W-:Y:S01]  /*a660*/  UISETP.NE.AND UP0, UPT, UR63, URZ, UPT ;  /* 0x000000ff3f00728c */ /* 0x000fe2000bf05270 */
[----:B------:R-:W-:Y:S01]  /*a670*/  R2UR UR4, R92 ;  /* 0x000000005c0472ca */ /* 0x000fe200000e0000 */
[----:B------:R-:W-:Y:S01]  /*a680*/  UIADD3 UR54, UPT, UPT, UR54, 0x4, URZ ;  /* 0x0000000436367890 */ /* 0x000fe2000fffe0ff */
[----:B------:R-:W-:Y:S02]  /*a690*/  R2UR UR53, R96 ;  /* 0x00000000603572ca */ /* 0x000fe400000e0000 */
[C---:B------:R-:W-:Y:S02]  /*a6a0*/  ISETP.NE.AND P0, PT, R36.reuse, 0x2, PT ;  /* 0x000000022400780c */ /* 0x040fe40003f05270 */
[----:B------:R-:W-:Y:S02]  /*a6b0*/  LOP3.LUT R77, R77, 0x1, RZ, 0x3c, !PT ;  /* 0x000000014d4d7812 */ /* 0x000fe400078e3cff */
[----:B---3--:R-:W-:Y:S02]  /*a6c0*/  SEL R0, RZ, 0x1, P0 ;  /* 0x00000001ff007807 */ /* 0x008fe40000000000 */
[----:B------:R-:W-:Y:S01]  /*a6d0*/  SEL R36, R36, RZ, P0 ;  /* 0x000000ff24247207 */ /* 0x000fe20000000000 */
[----:B------:R-:W-:Y:S01]  /*a6e0*/  UIADD3 UR24, UPT, UPT, UR36, UR5, URZ ;  /* 0x0000000524187290 */ /* 0x000fe2000fffe0ff */
[----:B------:R-:W-:Y:S01]  /*a6f0*/  LOP3.LUT R78, R78, R0, RZ, 0x3c, !PT ;  /* 0x000000004e4e7212 */ /* 0x000fe200078e3cff */
[----:B------:R-:W-:Y:S01]  /*a700*/  UIADD3 UR52, UPT, UPT, UR37, UR4, URZ ;  /* 0x0000000425347290 */ /* 0x000fe2000fffe0ff */
[----:B------:R-:W-:Y:S11]  /*a710*/  BRA.U UP0, `(.L_x_150) ;  /* 0xffffffbd00507547 */ /* 0x000ff6000b83ffff */
[----:B------:R-:W-:-:S13]  /*a720*/  R2UR UR4, R93 ;  /* 0x000000005d0472ca */ /* 0x000fda00000e0000 */
[----:B------:R-:W-:-:S09]  /*a730*/  UISETP.NE.AND UP0, UPT, UR4, URZ, UPT ;  /* 0x000000ff0400728c */ /* 0x000fd2000bf05270 */
[----:B------:R-:W-:Y:S05]  /*a740*/  BRA.U !UP0, `(.L_x_151) ;  /* 0x0000000108487547 */ /* 0x000fea000b800000 */
[----:B------:R-:W3:Y:S02]  /*a750*/  LDCU.64 UR4, c[0x0][0x990] ;  /* 0x00013200ff0477ac */ /* 0x000ee40008000a00 */
[----:B---3--:R-:W-:-:S04]  /*a760*/  UISETP.NE.U32.AND UP0, UPT, UR4, URZ, UPT ;  /* 0x000000ff0400728c */ /* 0x008fc8000bf05070 */
[----:B------:R-:W-:-:S09]  /*a770*/  UISETP.NE.AND.EX UP0, UPT, UR5, URZ, UPT, UP0 ;  /* 0x000000ff0500728c */ /* 0x000fd2000bf05300 */
[----:B------:R-:W-:Y:S05]  /*a780*/  BRA.U UP0, `(.L_x_152) ;  /* 0x00000001000c7547 */ /* 0x000fea000b800000 */
[----:B------:R-:W-:-:S13]  /*a790*/  FSETP.NEU.AND P0, PT, R41, RZ, PT ;  /* 0x000000ff2900720b */ /* 0x000fda0003f0d000 */
[----:B------:R-:W-:Y:S05]  /*a7a0*/  @!P0 EXIT ;  /* 0x000000000000894d */ /* 0x000fea0003800000 */
[----:B------:R-:W-:Y:S05]  /*a7b0*/  BRA `(.L_x_151) ;  /* 0x00000000002c7947 */ /* 0x000fea0003800000 */
.L_x_152:
[----:B------:R-:W-:Y:S01]  /*a7c0*/  ISETP.NE.AND P0, PT, R101, RZ, PT ;  /* 0x000000ff6500720c */ /* 0x000fe20003f05270 */
[----:B------:R-:W-:-:S12]  /*a7d0*/  BSSY.RECONVERGENT B0, `(.L_x_151) ;  /* 0x0000009000007945 */ /* 0x000fd80003800200 */
[----:B------:R-:W-:Y:S05]  /*a7e0*/  @P0 BRA `(.L_x_153) ;  /* 0x0000000000140947 */ /* 0x000fea0003800000 */
[----:B------:R-:W3:Y:S02]  /*a7f0*/  LDCU.64 UR4, c[0x0][0x988] ;  /* 0x00013100ff0477ac */ /* 0x000ee40008000a00 */
[----:B---3--:R-:W-:-:S04]  /*a800*/  ISETP.NE.U32.AND P0, PT, RZ, UR4, PT ;  /* 0x00000004ff007c0c */ /* 0x008fc8000bf05070 */
[----:B------:R-:W-:-:S13]  /*a810*/  ISETP.NE.AND.EX P0, PT, RZ, UR5, PT, P0 ;  /* 0x00000005ff007c0c */ /* 0x000fda000bf05300 */
[----:B------:R-:W-:Y:S05]  /*a820*/  @!P0 EXIT ;  /* 0x000000000000894d */ /* 0x000fea0003800000 */
[----:B------:R-:W-:Y:S05]  /*a830*/  BRA `(.L_x_154) ;  /* 0x0000000000087947 */ /* 0x000fea0003800000 */
.L_x_153:
[----:B------:R-:W-:-:S13]  /*a840*/  FSETP.NEU.AND P0, PT, R41, RZ, PT ;  /* 0x000000ff2900720b */ /* 0x000fda0003f0d000 */
[----:B------:R-:W-:Y:S05]  /*a850*/  @!P0 EXIT ;  /* 0x000000000000894d */ /* 0x000fea0003800000 */
.L_x_154:
[----:B------:R-:W-:Y:S05]  /*a860*/  BSYNC.RECONVERGENT B0 ;  /* 0x0000000000007941 */ /* 0x000fea0003800200 */
.L_x_151:
[----:B------:R-:W3:Y:S01]  /*a870*/  S2UR UR5, SR_CgaCtaId ;  /* 0x00000000000579c3 */ /* 0x000ee20000008800 */
[----:B------:R-:W-:Y:S01]  /*a880*/  ULEA UR4, UR51, UR50, 0x3 ;  /* 0x0000003233047291 */ /* 0x000fe2000f8e18ff */
[----:B------:R-:W-:-:S04]  /*a890*/  DEPBAR.LE SB0, 0x0 ;  /* 0x000080000000791a */ /* 0x000fc80000000000 */
[----:B------:R-:W-:-:S04]  /*a8a0*/  UIADD3 UR4, UPT, UPT, UR4, 0x120, URZ ;  /* 0x0000012004047890 */ /* 0x000fc8000fffe0ff */
[----:B---3--:R-:W-:-:S09]  /*a8b0*/  UPRMT UR4, UR5, 0x654, UR4 ;  /* 0x0000065405047896 */ /* 0x008fd20008000004 */
[----:B------:R-:W-:Y:S01]  /*a8c0*/  SYNCS.ARRIVE.TRANS64.RED.A1T0 RZ, [UR4], RZ ;  /* 0x000000ffffff79a7 */ /* 0x000fe20008100404 */
[----:B------:R-:W-:Y:S05]  /*a8d0*/  EXIT ;  /* 0x000000000000794d */ /* 0x000fea0003800000 */
.L_x_25:
[----:B------:R-:W-:Y:S07]  /*a8e0*/  MOV R0, UR9 ;  /* 0x0000000900007c02 */ /* 0x000fee0008000f00 */
.L_x_155:
[----:B--2---:R2:W3:Y:S02]  /*a8f0*/  SYNCS.PHASECHK.TRANS64.TRYWAIT P0, [R0+URZ+0x80], R4 ;  /* 0x00008004000075a7 */ /* 0x0044e400080011ff */
[----:B---3--:R-:W-:Y:S05]  /*a900*/  @!P0 NANOSLEEP.SYNCS 0x989680 ;  /* 0x009896800000895d */ /* 0x008fea0003900000 */
[----:B------:R-:W3:Y:S02]  /*a910*/  @!P0 SYNCS.PHASECHK.TRANS64 P0, [R0+URZ+0x80], R4 ;  /* 0x00008004000085a7 */ /* 0x000ee400080010ff */
[----:B---3--:R-:W-:Y:S05]  /*a920*/  @!P0 BRA `(.L_x_155) ;  /* 0xfffffffc00f08947 */ /* 0x008fea000383ffff */
[----:B------:R-:W-:Y:S05]  /*a930*/  BRA `(.L_x_24) ;  /* 0xffffff7400187947 */ /* 0x000fea000383ffff */
.L_x_32:
[----:B------:R-:W-:Y:S07]  /*a940*/  MOV R0, UR9 ;  /* 0x0000000900007c02 */ /* 0x000fee0008000f00 */
.L_x_156:
[----:B-1----:R1:W2:Y:S02]  /*a950*/  SYNCS.PHASECHK.TRANS64.TRYWAIT P0, [R0+URZ+0x80], R4 ;  /* 0x00008004000075a7 */ /* 0x0022a400080011ff */
[----:B--2---:R-:W-:Y:S05]  /*a960*/  @!P0 NANOSLEEP.SYNCS 0x989680 ;  /* 0x009896800000895d */ /* 0x004fea0003900000 */
[----:B------:R-:W2:Y:S02]  /*a970*/  @!P0 SYNCS.PHASECHK.TRANS64 P0, [R0+URZ+0x80], R4 ;  /* 0x00008004000085a7 */ /* 0x000ea400080010ff */
[----:B--2---:R-:W-:Y:S05]  /*a980*/  @!P0 BRA `(.L_x_156) ;  /* 0xfffffffc00f08947 */ /* 0x004fea000383ffff */
[----:B------:R-:W-:Y:S05]  /*a990*/  BRA `(.L_x_31) ;  /* 0xffffff7800bc7947 */ /* 0x000fea000383ffff */
.L_x_37:
[----:B-1----:R-:W-:-:S07]  /*a9a0*/  MOV R0, UR30 ;  /* 0x0000001e00007c02 */ /* 0x002fce0008000f00 */
.L_x_157:
[----:B-1----:R1:W2:Y:S02]  /*a9b0*/  SYNCS.PHASECHK.TRANS64.TRYWAIT P0, [R0+URZ+0x150], R3 ;  /* 0x00015003000075a7 */ /* 0x0022a400080011ff */
[----:B--2---:R-:W-:Y:S05]  /*a9c0*/  @!P0 NANOSLEEP.SYNCS 0x989680 ;  /* 0x009896800000895d */ /* 0x004fea0003900000 */
[----:B------:R-:W2:Y:S02]  /*a9d0*/  @!P0 SYNCS.PHASECHK.TRANS64 P0, [R0+URZ+0x150], R3 ;  /* 0x00015003000085a7 */ /* 0x000ea400080010ff */
[----:B--2---:R-:W-:Y:S05]  /*a9e0*/  @!P0 BRA `(.L_x_157) ;  /* 0xfffffffc00f08947 */ /* 0x004fea000383ffff */
[----:B------:R-:W-:Y:S05]  /*a9f0*/  BRA `(.L_x_158) ;  /* 0xffffff7c00a07947 */ /* 0x000fea000383ffff */
.L_x_41:
[----:B------:R-:W-:-:S07]  /*aa00*/  MOV R0, UR4 ;  /* 0x0000000400007c02 */ /* 0x000fce0008000f00 */
.L_x_159:
[----:B-1----:R1:W2:Y:S02]  /*aa10*/  SYNCS.PHASECHK.TRANS64.TRYWAIT P0, [R0+URZ], R2 ;  /* 0x00000002000075a7 */ /* 0x0022a400080011ff */
[----:B--2---:R-:W-:Y:S05]  /*aa20*/  @!P0 NANOSLEEP.SYNCS 0x989680 ;  /* 0x009896800000895d */ /* 0x004fea0003900000 */
[----:B------:R-:W2:Y:S02]  /*aa30*/  @!P0 SYNCS.PHASECHK.TRANS64 P0, [R0+URZ], R2 ;  /* 0x00000002000085a7 */ /* 0x000ea400080010ff */
[----:B--2---:R-:W-:Y:S05]  /*aa40*/  @!P0 BRA `(.L_x_159) ;  /* 0xfffffffc00f08947 */ /* 0x004fea000383ffff */
[----:B------:R-:W-:Y:S05]  /*aa50*/  BRA `(.L_x_160) ;  /* 0xffffff8400387947 */ /* 0x000fea000383ffff */
.L_x_42:
[----:B------:R-:W-:-:S07]  /*aa60*/  MOV R0, UR5 ;  /* 0x0000000500007c02 */ /* 0x000fce0008000f00 */
.L_x_161:
[----:B-1----:R1:W2:Y:S02]  /*aa70*/  SYNCS.PHASECHK.TRANS64.TRYWAIT P0, [R0+URZ], R2 ;  /* 0x00000002000075a7 */ /* 0x0022a400080011ff */
[----:B--2---:R-:W-:Y:S05]  /*aa80*/  @!P0 NANOSLEEP.SYNCS 0x989680 ;  /* 0x009896800000895d */ /* 0x004fea0003900000 */
[----:B------:R-:W2:Y:S02]  /*aa90*/  @!P0 SYNCS.PHASECHK.TRANS64 P0, [R0+URZ], R2 ;  /* 0x00000002000085a7 */ /* 0x000ea400080010ff */
[----:B--2---:R-:W-:Y:S05]  /*aaa0*/  @!P0 BRA `(.L_x_161) ;  /* 0xfffffffc00f08947 */ /* 0x004fea000383ffff */
[----:B------:R-:W-:Y:S05]  /*aab0*/  BRA `(.L_x_162) ;  /* 0xffffff8400487947 */ /* 0x000fea000383ffff */
.L_x_43:
[----:B------:R-:W-:-:S07]  /*aac0*/  MOV R0, UR5 ;  /* 0x0000000500007c02 */ /* 0x000fce0008000f00 */
.L_x_163:
[----:B-1----:R1:W2:Y:S02]  /*aad0*/  SYNCS.PHASECHK.TRANS64.TRYWAIT P0, [R0+URZ], R2 ;  /* 0x00000002000075a7 */ /* 0x0022a400080011ff */
[----:B--2---:R-:W-:Y:S05]  /*aae0*/  @!P0 NANOSLEEP.SYNCS 0x989680 ;  /* 0x009896800000895d */ /* 0x004fea0003900000 */
[----:B------:R-:W2:Y:S02]  /*aaf0*/  @!P0 SYNCS.PHASECHK.TRANS64 P0, [R0+URZ], R2 ;  /* 0x00000002000085a7 */ /* 0x000ea400080010ff */
[----:B--2---:R-:W-:Y:S05]  /*ab00*/  @!P0 BRA `(.L_x_163) ;  /* 0xfffffffc00f08947 */ /* 0x004fea000383ffff */
[----:B------:R-:W-:Y:S05]  /*ab10*/  BRA `(.L_x_164) ;  /* 0xffffff8400587947 */ /* 0x000fea000383ffff */
.L_x_44:
[----:B------:R-:W-:-:S07]  /*ab20*/  MOV R0, UR5 ;  /* 0x0000000500007c02 */ /* 0x000fce0008000f00 */
.L_x_165:
[----:B-1----:R1:W2:Y:S02]  /*ab30*/  SYNCS.PHASECHK.TRANS64.TRYWAIT P0, [R0+URZ], R2 ;  /* 0x00000002000075a7 */ /* 0x0022a400080011ff */
[----:B--2---:R-:W-:Y:S05]  /*ab40*/  @!P0 NANOSLEEP.SYNCS 0x989680 ;  /* 0x009896800000895d */ /* 0x004fea0003900000 */
[----:B------:R-:W2:Y:S02]  /*ab50*/  @!P0 SYNCS.PHASECHK.TRANS64 P0, [R0+URZ], R2 ;  /* 0x00000002000085a7 */ /* 0x000ea400080010ff */
[----:B--2---:R-:W-:Y:S05]  /*ab60*/  @!P0 BRA `(.L_x_165) ;  /* 0xfffffffc00f08947 */ /* 0x004fea000383ffff */
[----:B------:R-:W-:Y:S05]  /*ab70*/  BRA `(.L_x_166) ;  /* 0xffffff8400687947 */ /* 0x000fea000383ffff */
.L_x_45:
[----:B------:R-:W-:-:S07]  /*ab80*/  MOV R0, UR5 ;  /* 0x0000000500007c02 */ /* 0x000fce0008000f00 */
.L_x_167:
[----:B-1----:R1:W2:Y:S02]  /*ab90*/  SYNCS.PHASECHK.TRANS64.TRYWAIT P0, [R0+URZ], R2 ;  /* 0x00000002000075a7 */ /* 0x0022a400080011ff */
[----:B--2---:R-:W-:Y:S05]  /*aba0*/  @!P0 NANOSLEEP.SYNCS 0x989680 ;  /* 0x009896800000895d */ /* 0x004fea0003900000 */
[----:B------:R-:W2:Y:S02]  /*abb0*/  @!P0 SYNCS.PHASECHK.TRANS64 P0, [R0+URZ], R2 ;  /* 0x00000002000085a7 */ /* 0x000ea400080010ff */
[----:B--2---:R-:W-:Y:S05]  /*abc0*/  @!P0 BRA `(.L_x_167) ;  /* 0xfffffffc00f08947 */ /* 0x004fea000383ffff */
[----:B------:R-:W-:Y:S05]  /*abd0*/  BRA `(.L_x_168) ;  /* 0xffffff8400787947 */ /* 0x000fea000383ffff */
.L_x_46:
[----:B------:R-:W-:-:S07]  /*abe0*/  MOV R0, UR5 ;  /* 0x0000000500007c02 */ /* 0x000fce0008000f00 */
.L_x_169:
[----:B-1----:R1:W2:Y:S02]  /*abf0*/  SYNCS.PHASECHK.TRANS64.TRYWAIT P0, [R0+URZ], R2 ;  /* 0x00000002000075a7 */ /* 0x0022a400080011ff */
[----:B--2---:R-:W-:Y:S05]  /*ac00*/  @!P0 NANOSLEEP.SYNCS 0x989680 ;  /* 0x009896800000895d */ /* 0x004fea0003900000 */
[----:B------:R-:W2:Y:S02]  /*ac10*/  @!P0 SYNCS.PHASECHK.TRANS64 P0, [R0+URZ], R2 ;  /* 0x00000002000085a7 */ /* 0x000ea400080010ff */
[----:B--2---:R-:W-:Y:S05]  /*ac20*/  @!P0 BRA `(.L_x_169) ;  /* 0xfffffffc00f08947 */ /* 0x004fea000383ffff */
[----:B------:R-:W-:Y:S05]  /*ac30*/  BRA `(.L_x_170) ;  /* 0xffffff8400887947 */ /* 0x000fea000383ffff */
.L_x_47:
[----:B------:R-:W-:-:S07]  /*ac40*/  MOV R0, UR5 ;  /* 0x0000000500007c02 */ /* 0x000fce0008000f00 */
.L_x_171:
[----:B-1----:R1:W2:Y:S02]  /*ac50*/  SYNCS.PHASECHK.TRANS64.TRYWAIT P0, [R0+URZ], R2 ;  /* 0x00000002000075a7 */ /* 0x0022a400080011ff */
[----:B--2---:R-:W-:Y:S05]  /*ac60*/  @!P0 NANOSLEEP.SYNCS 0x989680 ;  /* 0x009896800000895d */ /* 0x004fea0003900000 */
[----:B------:R-:W2:Y:S02]  /*ac70*/  @!P0 SYNCS.PHASECHK.TRANS64 P0, [R0+URZ], R2 ;  /* 0x00000002000085a7 */ /* 0x000ea400080010ff */
[----:B--2---:R-:W-:Y:S05]  /*ac80*/  @!P0 BRA `(.L_x_171) ;  /* 0xfffffffc00f08947 */ /* 0x004fea000383ffff */
[----:B------:R-:W-:Y:S05]  /*ac90*/  BRA `(.L_x_172) ;  /* 0xffffff8400987947 */ /* 0x000fea000383ffff */
.L_x_48:
[----:B------:R-:W-:-:S07]  /*aca0*/  MOV R0, UR5 ;  /* 0x0000000500007c02 */ /* 0x000fce0008000f00 */
.L_x_173:
[----:B-1----:R1:W2:Y:S02]  /*acb0*/  SYNCS.PHASECHK.TRANS64.TRYWAIT P0, [R0+URZ], R2 ;  /* 0x00000002000075a7 */ /* 0x0022a400080011ff */
[----:B--2---:R-:W-:Y:S05]  /*acc0*/  @!P0 NANOSLEEP.SYNCS 0x989680 ;  /* 0x009896800000895d */ /* 0x004fea0003900000 */
[----:B------:R-:W2:Y:S02]  /*acd0*/  @!P0 SYNCS.PHASECHK.TRANS64 P0, [R0+URZ], R2 ;  /* 0x00000002000085a7 */ /* 0x000ea400080010ff */
[----:B--2---:R-:W-:Y:S05]  /*ace0*/  @!P0 BRA `(.L_x_173) ;  /* 0xfffffffc00f08947 */ /* 0x004fea000383ffff */
[----:B------:R-:W-:Y:S05]  /*acf0*/  BRA `(.L_x_174) ;  /* 0xffffff8400a87947 */ /* 0x000fea000383ffff */
.L_x_49:
[----:B------:R-:W-:-:S07]  /*ad00*/  MOV R0, UR5 ;  /* 0x0000000500007c02 */ /* 0x000fce0008000f00 */
.L_x_175:
[----:B-1----:R1:W2:Y:S02]  /*ad10*/  SYNCS.PHASECHK.TRANS64.TRYWAIT P0, [R0+URZ], R2 ;  /* 0x00000002000075a7 */ /* 0x0022a400080011ff */
[----:B--2---:R-:W-:Y:S05]  /*ad20*/  @!P0 NANOSLEEP.SYNCS 0x989680 ;  /* 0x009896800000895d */ /* 0x004fea0003900000 */
[----:B------:R-:W2:Y:S02]  /*ad30*/  @!P0 SYNCS.PHASECHK.TRANS64 P0, [R0+URZ], R2 ;  /* 0x00000002000085a7 */ /* 0x000ea400080010ff */
[----:B--2---:R-:W-:Y:S05]  /*ad40*/  @!P0 BRA `(.L_x_175) ;  /* 0xfffffffc00f08947 */ /* 0x004fea000383ffff */
[----:B------:R-:W-:Y:S05]  /*ad50*/  BRA `(.L_x_176) ;  /* 0xffffff8400b87947 */ /* 0x000fea000383ffff */
.L_x_50:
[----:B------:R-:W-:-:S07]  /*ad60*/  MOV R0, UR5 ;  /* 0x0000000500007c02 */ /* 0x000fce0008000f00 */
.L_x_177:
[----:B-1----:R1:W2:Y:S02]  /*ad70*/  SYNCS.PHASECHK.TRANS64.TRYWAIT P0, [R0+URZ], R2 ;  /* 0x00000002000075a7 */ /* 0x0022a400080011ff */
[----:B--2---:R-:W-:Y:S05]  /*ad80*/  @!P0 NANOSLEEP.SYNCS 0x989680 ;  /* 0x009896800000895d */ /* 0x004fea0003900000 */
[----:B------:R-:W2:Y:S02]  /*ad90*/  @!P0 SYNCS.PHASECHK.TRANS64 P0, [R0+URZ], R2 ;  /* 0x00000002000085a7 */ /* 0x000ea400080010ff */
[----:B--2---:R-:W-:Y:S05]  /*ada0*/  @!P0 BRA `(.L_x_177) ;  /* 0xfffffffc00f08947 */ /* 0x004fea000383ffff */
[----:B------:R-:W-:Y:S05]  /*adb0*/  BRA `(.L_x_178) ;  /* 0xffffff8400c87947 */ /* 0x000fea000383ffff */
.L_x_51:
[----:B------:R-:W-:-:S07]  /*adc0*/  MOV R0, UR5 ;  /* 0x0000000500007c02 */ /* 0x000fce0008000f00 */
.L_x_179:
[----:B-1----:R1:W2:Y:S02]  /*add0*/  SYNCS.PHASECHK.TRANS64.TRYWAIT P0, [R0+URZ], R2 ;  /* 0x00000002000075a7 */ /* 0x0022a400080011ff */
[----:B--2---:R-:W-:Y:S05]  /*ade0*/  @!P0 NANOSLEEP.SYNCS 0x989680 ;  /* 0x009896800000895d */ /* 0x004fea0003900000 */
[----:B------:R-:W2:Y:S02]  /*adf0*/  @!P0 SYNCS.PHASECHK.TRANS64 P0, [R0+URZ], R2 ;  /* 0x00000002000085a7 */ /* 0x000ea400080010ff */
[----:B--2---:R-:W-:Y:S05]  /*ae00*/  @!P0 BRA `(.L_x_179) ;  /* 0xfffffffc00f08947 */ /* 0x004fea000383ffff */
[----:B------:R-:W-:Y:S05]  /*ae10*/  BRA `(.L_x_180) ;  /* 0xffffff8400d87947 */ /* 0x000fea000383ffff */
.L_x_52:
[----:B------:R-:W-:-:S07]  /*ae20*/  MOV R0, UR5 ;  /* 0x0000000500007c02 */ /* 0x000fce0008000f00 */
.L_x_181:
[----:B-1----:R1:W2:Y:S02]  /*ae30*/  SYNCS.PHASECHK.TRANS64.TRYWAIT P0, [R0+URZ], R2 ;  /* 0x00000002000075a7 */ /* 0x0022a400080011ff */
[----:B--2---:R-:W-:Y:S05]  /*ae40*/  @!P0 NANOSLEEP.SYNCS 0x989680 ;  /* 0x009896800000895d */ /* 0x004fea0003900000 */
[----:B------:R-:W2:Y:S02]  /*ae50*/  @!P0 SYNCS.PHASECHK.TRANS64 P0, [R0+URZ], R2 ;  /* 0x00000002000085a7 */ /* 0x000ea400080010ff */
[----:B--2---:R-:W-:Y:S05]  /*ae60*/  @!P0 BRA `(.L_x_181) ;  /* 0xfffffffc00f08947 */ /* 0x004fea000383ffff */
[----:B------:R-:W-:Y:S05]  /*ae70*/  BRA `(.L_x_182) ;  /* 0xffffff8400e87947 */ /* 0x000fea000383ffff */
.L_x_53:
[----:B------:R-:W-:-:S07]  /*ae80*/  MOV R0, UR5 ;  /* 0x0000000500007c02 */ /* 0x000fce0008000f00 */
.L_x_183:
[----:B-1----:R1:W2:Y:S02]  /*ae90*/  SYNCS.PHASECHK.TRANS64.TRYWAIT P0, [R0+URZ], R2 ;  /* 0x00000002000075a7 */ /* 0x0022a400080011ff */
[----:B--2---:R-:W-:Y:S05]  /*aea0*/  @!P0 NANOSLEEP.SYNCS 0x989680 ;  /* 0x009896800000895d */ /* 0x004fea0003900000 */
[----:B------:R-:W2:Y:S02]  /*aeb0*/  @!P0 SYNCS.PHASECHK.TRANS64 P0, [R0+URZ], R2 ;  /* 0x00000002000085a7 */ /* 0x000ea400080010ff */
[----:B--2---:R-:W-:Y:S05]  /*aec0*/  @!P0 BRA `(.L_x_183) ;  /* 0xfffffffc00f08947 */ /* 0x004fea000383ffff */
[----:B------:R-:W-:Y:S05]  /*aed0*/  BRA `(.L_x_184) ;  /* 0xffffff8400f87947 */ /* 0x000fea000383ffff */
.L_x_54:
[----:B------:R-:W-:-:S07]  /*aee0*/  MOV R0, UR5 ;  /* 0x0000000500007c02 */ /* 0x000fce0008000f00 */
.L_x_185:
[----:B-1----:R1:W2:Y:S02]  /*aef0*/  SYNCS.PHASECHK.TRANS64.TRYWAIT P0, [R0+URZ], R2 ;  /* 0x00000002000075a7 */ /* 0x0022a400080011ff */
[----:B--2---:R-:W-:Y:S05]  /*af00*/  @!P0 NANOSLEEP.SYNCS 0x989680 ;  /* 0x009896800000895d */ /* 0x004fea0003900000 */
[----:B------:R-:W2:Y:S02]  /*af10*/  @!P0 SYNCS.PHASECHK.TRANS64 P0, [R0+URZ], R2 ;  /* 0x00000002000085a7 */ /* 0x000ea400080010ff */
[----:B--2---:R-:W-:Y:S05]  /*af20*/  @!P0 BRA `(.L_x_185) ;  /* 0xfffffffc00f08947 */ /* 0x004fea000383ffff */
[----:B------:R-:W-:Y:S05]  /*af30*/  BRA `(.L_x_186) ;  /* 0xffffff8800087947 */ /* 0x000fea000383ffff */
.L_x_55:
[----:B------:R-:W-:-:S07]  /*af40*/  MOV R0, UR5 ;  /* 0x0000000500007c02 */ /* 0x000fce0008000f00 */
.L_x_187:
[----:B-1----:R1:W2:Y:S02]  /*af50*/  SYNCS.PHASECHK.TRANS64.TRYWAIT P0, [R0+URZ], R2 ;  /* 0x00000002000075a7 */ /* 0x0022a400080011ff */
[----:B--2---:R-:W-:Y:S05]  /*af60*/  @!P0 NANOSLEEP.SYNCS 0x989680 ;  /* 0x009896800000895d */ /* 0x004fea0003900000 */
[----:B------:R-:W2:Y:S02]  /*af70*/  @!P0 SYNCS.PHASECHK.TRANS64 P0, [R0+URZ], R2 ;  /* 0x00000002000085a7 */ /* 0x000ea400080010ff */
[----:B--2---:R-:W-:Y:S05]  /*af80*/  @!P0 BRA `(.L_x_187) ;  /* 0xfffffffc00f08947 */ /* 0x004fea000383ffff */
[----:B------:R-:W-:Y:S05]  /*af90*/  BRA `(.L_x_188) ;  /* 0xffffff8800187947 */ /* 0x000fea000383ffff */
.L_x_58:
[----:B------:R-:W-:-:S07]  /*afa0*/  MOV R4, UR4 ;  /* 0x0000000400047c02 */ /* 0x000fce0008000f00 */
.L_x_189:
[----:B--2---:R2:W3:Y:S02]  /*afb0*/  SYNCS.PHASECHK.TRANS64.TRYWAIT P1, [R4+URZ+0x158], R6 ;  /* 0x00015806040075a7 */ /* 0x0044e400080211ff */
[----:B---3--:R-:W-:Y:S05]  /*afc0*/  @!P1 NANOSLEEP.SYNCS 0x989680 ;  /* 0x009896800000995d */ /* 0x008fea0003900000 */
[----:B------:R-:W3:Y:S02]  /*afd0*/  @!P1 SYNCS.PHASECHK.TRANS64 P1, [R4+URZ+0x158], R6 ;  /* 0x00015806040095a7 */ /* 0x000ee400080210ff */
[----:B---3--:R-:W-:Y:S05]  /*afe0*/  @!P1 BRA `(.L_x_189) ;  /* 0xfffffffc00f09947 */ /* 0x008fea000383ffff */
[----:B------:R-:W-:Y:S05]  /*aff0*/  BRA `(.L_x_190) ;  /* 0xffffff8800887947 */ /* 0x000fea000383ffff */
.L_x_59:
[----:B--2---:R-:W-:-:S07]  /*b000*/  MOV R4, UR4 ;  /* 0x0000000400047c02 */ /* 0x004fce0008000f00 */
.L_x_191:
[----:B--2---:R2:W3:Y:S02]  /*b010*/  SYNCS.PHASECHK.TRANS64.TRYWAIT P1, [R4+URZ+0x150], R5 ;  /* 0x00015005040075a7 */ /* 0x0044e400080211ff */
[----:B---3--:R-:W-:Y:S05]  /*b020*/  @!P1 NANOSLEEP.SYNCS 0x989680 ;  /* 0x009896800000995d */ /* 0x008fea0003900000 */
[----:B------:R-:W3:Y:S02]  /*b030*/  @!P1 SYNCS.PHASECHK.TRANS64 P1, [R4+URZ+0x150], R5 ;  /* 0x00015005040095a7 */ /* 0x000ee400080210ff */
[----:B---3--:R-:W-:Y:S05]  /*b040*/  @!P1 BRA `(.L_x_191) ;  /* 0xfffffffc00f09947 */ /* 0x008fea000383ffff */
[----:B------:R-:W-:Y:S05]  /*b050*/  BRA `(.L_x_192) ;  /* 0xffffff8800907947 */ /* 0x000fea000383ffff */
.L_x_69:
[----:B--2---:R-:W-:-:S04]  /*b060*/  MOV R5, UR5 ;  /* 0x0000000500057c02 */ /* 0x004fc80008000f00 */
[----:B------:R2:W3:Y:S03]  /*b070*/  SYNCS.PHASECHK.TRANS64.TRYWAIT P0, [R5+URZ+0x8], R6 ;  /* 0x00000806050075a7 */ /* 0x0004e600080011ff */
[----:B---3--:R-:W-:Y:S05]  /*b080*/  @!P0 NANOSLEEP.SYNCS 0x989680 ;  /* 0x009896800000895d */ /* 0x008fea0003900000 */
[----:B------:R-:W3:Y:S02]  /*b090*/  @!P0 SYNCS.PHASECHK.TRANS64 P0, [R5+URZ+0x8], R6 ;  /* 0x00000806050085a7 */ /* 0x000ee400080010ff */
[----:B---3--:R-:W-:Y:S05]  /*b0a0*/  @!P0 BRA `(.L_x_69) ;  /* 0xfffffffc00ec8947 */ /* 0x008fea000383ffff */
[----:B------:R-:W-:Y:S05]  /*b0b0*/  BRA `(.L_x_68) ;  /* 0xffffff8c005c7947 */ /* 0x000fea000383ffff */
.L_x_71:
[----:B------:R-:W-:Y:S01]  /*b0c0*/  BSSY B0, `(.L_x_193) ;  /* 0x0000006000007945 */ /* 0x000fe20003800000 */
[----:B------:R-:W-:-:S07]  /*b0d0*/  MOV R15, 0xffffffff ;  /* 0xffffffff000f7802 */ /* 0x000fce0000000f00 */
[----:B-12--5:R-:W-:Y:S05]  /*b0e0*/  WARPSYNC.COLLECTIVE R15, `(.L_x_194) ;  /* 0x000000000f0c7348 */ /* 0x026fea0003c00000 */
[----:B------:R-:W-:Y:S02]  /*b0f0*/  ELECT P6, UR79, PT ;  /* 0x00000000004f782f */ /* 0x000fe400038c0000 */
[----:B------:R-:W-:Y:S01]  /*b100*/  MOV R14, UR79 ;  /* 0x0000004f000e7c02 */ /* 0x000fe20008000f00 */
[----:B-12--5:R-:W-:Y:S10]  /*b110*/  ENDCOLLECTIVE ;  /* 0x000000000000791b */ /* 0x026ff40003800000 */
.L_x_194:
[----:B------:R-:W-:Y:S05]  /*b120*/  BSYNC B0 ;  /* 0x0000000000007941 */ /* 0x000fea0003800000 */
.L_x_193:
[----:B------:R-:W-:Y:S01]  /*b130*/  PLOP3.LUT P0, PT, P6, PT, PT, 0x80, 0x8 ;  /* 0x000000000008781c */ /* 0x000fe2000370f070 */
[----:B------:R-:W-:-:S12]  /*b140*/  BRA `(.L_x_195) ;  /* 0xffffff8c00887947 */ /* 0x000fd8000383ffff */
.L_x_73:
[----:B--2---:R-:W-:-:S04]  /*b150*/  MOV R3, UR5 ;  /* 0x0000000500037c02 */ /* 0x004fc80008000f00 */
[----:B------:R2:W3:Y:S03]  /*b160*/  SYNCS.PHASECHK.TRANS64.TRYWAIT P0, [R3+URZ+0x8], R4 ;  /* 0x00000804030075a7 */ /* 0x0004e600080011ff */
[----:B---3--:R-:W-:Y:S05]  /*b170*/  @!P0 NANOSLEEP.SYNCS 0x989680 ;  /* 0x009896800000895d */ /* 0x008fea0003900000 */
[----:B------:R-:W3:Y:S02]  /*b180*/  @!P0 SYNCS.PHASECHK.TRANS64 P0, [R3+URZ+0x8], R4 ;  /* 0x00000804030085a7 */ /* 0x000ee400080010ff */
[----:B---3--:R-:W-:Y:S05]  /*b190*/  @!P0 BRA `(.L_x_73) ;  /* 0xfffffffc00ec8947 */ /* 0x008fea000383ffff */
[----:B------:R-:W-:Y:S05]  /*b1a0*/  BRA `(.L_x_72) ;  /* 0xffffff8c008c7947 */ /* 0x000fea000383ffff */
.L_x_74:
[----:B------:R-:W-:-:S07]  /*b1b0*/  MOV R4, UR17 ;  /* 0x0000001100047c02 */ /* 0x000fce0008000f00 */
.L_x_196:
[----:B-1----:R1:W2:Y:S02]  /*b1c0*/  SYNCS.PHASECHK.TRANS64.TRYWAIT P0, [R4+URZ+0x150], R5 ;  /* 0x00015005040075a7 */ /* 0x0022a400080011ff */
[----:B--2---:R-:W-:Y:S05]  /*b1d0*/  @!P0 NANOSLEEP.SYNCS 0x989680 ;  /* 0x009896800000895d */ /* 0x004fea0003900000 */
[----:B------:R-:W2:Y:S02]  /*b1e0*/  @!P0 SYNCS.PHASECHK.TRANS64 P0, [R4+URZ+0x150], R5 ;  /* 0x00015005040085a7 */ /* 0x000ea400080010ff */
[----:B--2---:R-:W-:Y:S05]  /*b1f0*/  @!P0 BRA `(.L_x_196) ;  /* 0xfffffffc00f08947 */ /* 0x004fea000383ffff */
[----:B------:R-:W-:Y:S05]  /*b200*/  BRA `(.L_x_197) ;  /* 0xffffff9000787947 */ /* 0x000fea000383ffff */
.L_x_76:
[----:B------:R-:W-:-:S07]  /*b210*/  MOV R4, UR22 ;  /* 0x0000001600047c02 */ /* 0x000fce0008000f00 */
.L_x_198:
[----:B-1----:R1:W2:Y:S02]  /*b220*/  SYNCS.PHASECHK.TRANS64.TRYWAIT P0, [R4+URZ+0x170], R5 ;  /* 0x00017005040075a7 */ /* 0x0022a400080011ff */
[----:B--2---:R-:W-:Y:S05]  /*b230*/  @!P0 NANOSLEEP.SYNCS 0x989680 ;  /* 0x009896800000895d */ /* 0x004fea0003900000 */
[----:B------:R-:W2:Y:S02]  /*b240*/  @!P0 SYNCS.PHASECHK.TRANS64 P0, [R4+URZ+0x170], R5 ;  /* 0x00017005040085a7 */ /* 0x000ea400080010ff */
[----:B--2---:R-:W-:Y:S05]  /*b250*/  @!P0 BRA `(.L_x_198) ;  /* 0xfffffffc00f08947 */ /* 0x004fea000383ffff */
[----:B------:R-:W-:Y:S05]  /*b260*/  BRA `(.L_x_75) ;  /* 0xffffff9000987947 */ /* 0x000fea000383ffff */
.L_x_80:
[----:B-1----:R-:W-:Y:S07]  /*b270*/  MOV R4, UR10 ;  /* 0x0000000a00047c02 */ /* 0x002fee0008000f00 */
.L_x_199:
[----:B-1----:R1:W2:Y:S02]  /*b280*/  SYNCS.PHASECHK.TRANS64.TRYWAIT P0, [R4+URZ], R6 ;  /* 0x00000006040075a7 */ /* 0x0022a400080011ff */
[----:B--2---:R-:W-:Y:S05]  /*b290*/  @!P0 NANOSLEEP.SYNCS 0x989680 ;  /* 0x009896800000895d */ /* 0x004fea0003900000 */
[----:B------:R-:W2:Y:S02]  /*b2a0*/  @!P0 SYNCS.PHASECHK.TRANS64 P0, [R4+URZ], R6 ;  /* 0x00000006040085a7 */ /* 0x000ea400080010ff */
[----:B--2---:R-:W-:Y:S05]  /*b2b0*/  @!P0 BRA `(.L_x_199) ;  /* 0xfffffffc00f08947 */ /* 0x004fea000383ffff */
[----:B------:R-:W-:Y:S05]  /*b2c0*/  BRA `(.L_x_79) ;  /* 0xffffff9000bc7947 */ /* 0x000fea000383ffff */
.L_x_84:
[----:B--2---:R-:W-:-:S07]  /*b2d0*/  MOV R0, UR4 ;  /* 0x0000000400007c02 */ /* 0x004fce0008000f00 */
.L_x_200:
[----:B-1----:R1:W2:Y:S02]  /*b2e0*/  SYNCS.PHASECHK.TRANS64.TRYWAIT P0, [R0+URZ], R2 ;  /* 0x00000002000075a7 */ /* 0x0022a400080011ff */
[----:B--2---:R-:W-:Y:S05]  /*b2f0*/  @!P0 NANOSLEEP.SYNCS 0x989680 ;  /* 0x009896800000895d */ /* 0x004fea0003900000 */
[----:B------:R-:W2:Y:S02]  /*b300*/  @!P0 SYNCS.PHASECHK.TRANS64 P0, [R0+URZ], R2 ;  /* 0x00000002000085a7 */ /* 0x000ea400080010ff */
[----:B--2---:R-:W-:Y:S05]  /*b310*/  @!P0 BRA `(.L_x_200) ;  /* 0xfffffffc00f08947 */ /* 0x004fea000383ffff */
[----:B------:R-:W-:Y:S05]  /*b320*/  BRA `(.L_x_201) ;  /* 0xffffff9400947947 */ /* 0x000fea000383ffff */
.L_x_87:
[----:B------:R-:W-:-:S07]  /*b330*/  MOV R0, UR17 ;  /* 0x0000001100007c02 */ /* 0x000fce0008000f00 */
.L_x_202:
[----:B-1----:R1:W2:Y:S02]  /*b340*/  SYNCS.PHASECHK.TRANS64.TRYWAIT P1, [R0+URZ+0x180], R2 ;  /* 0x00018002000075a7 */ /* 0x0022a400080211ff */
[----:B--2---:R-:W-:Y:S05]  /*b350*/  @!P1 NANOSLEEP.SYNCS 0x989680 ;  /* 0x009896800000995d */ /* 0x004fea0003900000 */
[----:B------:R-:W2:Y:S02]  /*b360*/  @!P1 SYNCS.PHASECHK.TRANS64 P1, [R0+URZ+0x180], R2 ;  /* 0x00018002000095a7 */ /* 0x000ea400080210ff */
[----:B--2---:R-:W-:Y:S05]  /*b370*/  @!P1 BRA `(.L_x_202) ;  /* 0xfffffffc00f09947 */ /* 0x004fea000383ffff */
[----:B------:R-:W-:Y:S05]  /*b380*/  BRA `(.L_x_203) ;  /* 0xffffff9400e07947 */ /* 0x000fea000383ffff */
.L_x_92:
[----:B------:R-:W-:Y:S07]  /*b390*/  MOV R0, UR20 ;  /* 0x0000001400007c02 */ /* 0x000fee0008000f00 */
.L_x_204:
[----:B-1----:R1:W2:Y:S02]  /*b3a0*/  SYNCS.PHASECHK.TRANS64.TRYWAIT P0, [R0+URZ+0x150], R2 ;  /* 0x00015002000075a7 */ /* 0x0022a400080011ff */
[----:B--2---:R-:W-:Y:S05]  /*b3b0*/  @!P0 NANOSLEEP.SYNCS 0x989680 ;  /* 0x009896800000895d */ /* 0x004fea0003900000 */
[----:B------:R-:W2:Y:S02]  /*b3c0*/  @!P0 SYNCS.PHASECHK.TRANS64 P0, [R0+URZ+0x150], R2 ;  /* 0x00015002000085a7 */ /* 0x000ea400080010ff */
[----:B--2---:R-:W-:Y:S05]  /*b3d0*/  @!P0 BRA `(.L_x_204) ;  /* 0xfffffffc00f08947 */ /* 0x004fea000383ffff */
[----:B------:R-:W-:Y:S05]  /*b3e0*/  BRA `(.L_x_205) ;  /* 0xffffff9c003c7947 */ /* 0x000fea000383ffff */
.L_x_95:
[----:B------:R-:W-:Y:S07]  /*b3f0*/  MOV R0, UR20 ;  /* 0x0000001400007c02 */ /* 0x000fee0008000f00 */
.L_x_206:
[----:B-1----:R1:W2:Y:S02]  /*b400*/  SYNCS.PHASECHK.TRANS64.TRYWAIT P2, [R0+URZ+0x148], R2 ;  /* 0x00014802000075a7 */ /* 0x0022a400080411ff */
[----:B--2---:R-:W-:Y:S05]  /*b410*/  @!P2 NANOSLEEP.SYNCS 0x989680 ;  /* 0x009896800000a95d */ /* 0x004fea0003900000 */
[----:B------:R-:W2:Y:S02]  /*b420*/  @!P2 SYNCS.PHASECHK.TRANS64 P2, [R0+URZ+0x148], R2 ;  /* 0x000148020000a5a7 */ /* 0x000ea400080410ff */
[----:B--2---:R-:W-:Y:S05]  /*b430*/  @!P2 BRA `(.L_x_206) ;  /* 0xfffffffc00f0a947 */ /* 0x004fea000383ffff */
[----:B------:R-:W-:Y:S05]  /*b440*/  BRA `(.L_x_94) ;  /* 0xffffffa000a07947 */ /* 0x000fea000383ffff */
.L_x_98:
[----:B------:R-:W-:Y:S07]  /*b450*/  MOV R2, UR20 ;  /* 0x0000001400027c02 */ /* 0x000fee0008000f00 */
.L_x_207:
[----:B-1----:R1:W2:Y:S02]  /*b460*/  SYNCS.PHASECHK.TRANS64.TRYWAIT P1, [R2+URZ+0x120], R8 ;  /* 0x00012008020075a7 */ /* 0x0022a400080211ff */
[----:B--2---:R-:W-:Y:S05]  /*b470*/  @!P1 NANOSLEEP.SYNCS 0x989680 ;  /* 0x009896800000995d */ /* 0x004fea0003900000 */
[----:B------:R-:W2:Y:S02]  /*b480*/  @!P1 SYNCS.PHASECHK.TRANS64 P1, [R2+URZ+0x120], R8 ;  /* 0x00012008020095a7 */ /* 0x000ea400080210ff */
[----:B--2---:R-:W-:Y:S05]  /*b490*/  @!P1 BRA `(.L_x_207) ;  /* 0xfffffffc00f09947 */ /* 0x004fea000383ffff */
[----:B------:R-:W-:Y:S05]  /*b4a0*/  BRA `(.L_x_208) ;  /* 0xffffffa400547947 */ /* 0x000fea000383ffff */
.L_x_99:
[----:B------:R-:W-:Y:S07]  /*b4b0*/  MOV R2, UR20 ;  /* 0x0000001400027c02 */ /* 0x000fee0008000f00 */
.L_x_209:
[----:B-1----:R1:W2:Y:S02]  /*b4c0*/  SYNCS.PHASECHK.TRANS64.TRYWAIT P1, [R2+URZ+0x128], R8 ;  /* 0x00012808020075a7 */ /* 0x0022a400080211ff */
[----:B--2---:R-:W-:Y:S05]  /*b4d0*/  @!P1 NANOSLEEP.SYNCS 0x989680 ;  /* 0x009896800000995d */ /* 0x004fea0003900000 */
[----:B------:R-:W2:Y:S02]  /*b4e0*/  @!P1 SYNCS.PHASECHK.TRANS64 P1, [R2+URZ+0x128], R8 ;  /* 0x00012808020095a7 */ /* 0x000ea400080210ff */
[----:B--2---:R-:W-:Y:S05]  /*b4f0*/  @!P1 BRA `(.L_x_209) ;  /* 0xfffffffc00f09947 */ /* 0x004fea000383ffff */
[----:B------:R-:W-:Y:S05]  /*b500*/  BRA `(.L_x_210) ;  /* 0xffffffa4009c7947 */ /* 0x000fea000383ffff */
.L_x_100:
[----:B------:R-:W-:Y:S07]  /*b510*/  MOV R2, UR20 ;  /* 0x0000001400027c02 */ /* 0x000fee0008000f00 */
.L_x_211:
[----:B-1----:R1:W2:Y:S02]  /*b520*/  SYNCS.PHASECHK.TRANS64.TRYWAIT P1, [R2+URZ+0x130], R8 ;  /* 0x00013008020075a7 */ /* 0x0022a400080211ff */
[----:B--2---:R-:W-:Y:S05]  /*b530*/  @!P1 NANOSLEEP.SYNCS 0x989680 ;  /* 0x009896800000995d */ /* 0x004fea0003900000 */
[----:B------:R-:W2:Y:S02]  /*b540*/  @!P1 SYNCS.PHASECHK.TRANS64 P1, [R2+URZ+0x130], R8 ;  /* 0x00013008020095a7 */ /* 0x000ea400080210ff */
[----:B--2---:R-:W-:Y:S05]  /*b550*/  @!P1 BRA `(.L_x_211) ;  /* 0xfffffffc00f09947 */ /* 0x004fea000383ffff */
[----:B------:R-:W-:Y:S05]  /*b560*/  BRA `(.L_x_212) ;  /* 0xffffffa400e47947 */ /* 0x000fea000383ffff */
.L_x_101:
[----:B------:R-:W-:Y:S07]  /*b570*/  MOV R0, UR20 ;  /* 0x0000001400007c02 */ /* 0x000fee0008000f00 */
.L_x_213:
[----:B-1----:R1:W2:Y:S02]  /*b580*/  SYNCS.PHASECHK.TRANS64.TRYWAIT P0, [R0+URZ+0x138], R8 ;  /* 0x00013808000075a7 */ /* 0x0022a400080011ff */
[----:B--2---:R-:W-:Y:S05]  /*b590*/  @!P0 NANOSLEEP.SYNCS 0x989680 ;  /* 0x009896800000895d */ /* 0x004fea0003900000 */
[----:B------:R-:W2:Y:S02]  /*b5a0*/  @!P0 SYNCS.PHASECHK.TRANS64 P0, [R0+URZ+0x138], R8 ;  /* 0x00013808000085a7 */ /* 0x000ea400080010ff */
[----:B--2---:R-:W-:Y:S05]  /*b5b0*/  @!P0 BRA `(.L_x_213) ;  /* 0xfffffffc00f08947 */ /* 0x004fea000383ffff */
[----:B------:R-:W-:Y:S05]  /*b5c0*/  BRA `(.L_x_214) ;  /* 0xffffffa8002c7947 */ /* 0x000fea000383ffff */
.L_x_103:
[----:B------:R-:W-:-:S07]  /*b5d0*/  MOV R0, UR20 ;  /* 0x0000001400007c02 */ /* 0x000fce0008000f00 */
.L_x_215:
[----:B--2---:R2:W3:Y:S02]  /*b5e0*/  SYNCS.PHASECHK.TRANS64.TRYWAIT P0, [R0+URZ+0x120], R2 ;  /* 0x00012002000075a7 */ /* 0x0044e400080011ff */
[----:B---3--:R-:W-:Y:S05]  /*b5f0*/  @!P0 NANOSLEEP.SYNCS 0x989680 ;  /* 0x009896800000895d */ /* 0x008fea0003900000 */
[----:B------:R-:W3:Y:S02]  /*b600*/  @!P0 SYNCS.PHASECHK.TRANS64 P0, [R0+URZ+0x120], R2 ;  /* 0x00012002000085a7 */ /* 0x000ee400080010ff */
[----:B---3--:R-:W-:Y:S05]  /*b610*/  @!P0 BRA `(.L_x_215) ;  /* 0xfffffffc00f08947 */ /* 0x008fea000383ffff */
[----:B------:R-:W-:Y:S05]  /*b620*/  BRA `(.L_x_216) ;  /* 0xffffffa800987947 */ /* 0x000fea000383ffff */
.L_x_104:
[----:B--2---:R-:W-:-:S07]  /*b630*/  MOV R0, UR20 ;  /* 0x0000001400007c02 */ /* 0x004fce0008000f00 */
.L_x_217:
[----:B--2---:R2:W3:Y:S02]  /*b640*/  SYNCS.PHASECHK.TRANS64.TRYWAIT P0, [R0+URZ+0x128], R2 ;  /* 0x00012802000075a7 */ /* 0x0044e400080011ff */
[----:B---3--:R-:W-:Y:S05]  /*b650*/  @!P0 NANOSLEEP.SYNCS 0x989680 ;  /* 0x009896800000895d */ /* 0x008fea0003900000 */
[----:B------:R-:W3:Y:S02]  /*b660*/  @!P0 SYNCS.PHASECHK.TRANS64 P0, [R0+URZ+0x128], R2 ;  /* 0x00012802000085a7 */ /* 0x000ee400080010ff */
[----:B---3--:R-:W-:Y:S05]  /*b670*/  @!P0 BRA `(.L_x_217) ;  /* 0xfffffffc00f08947 */ /* 0x008fea000383ffff */
[----:B------:R-:W-:Y:S05]  /*b680*/  BRA `(.L_x_218) ;  /* 0xffffffa800887947 */ /* 0x000fea000383ffff */
.L_x_105:
[----:B--2---:R-:W-:-:S07]  /*b690*/  MOV R0, UR20 ;  /* 0x0000001400007c02 */ /* 0x004fce0008000f00 */
.L_x_219:
[----:B--2---:R2:W3:Y:S02]  /*b6a0*/  SYNCS.PHASECHK.TRANS64.TRYWAIT P0, [R0+URZ+0x130], R2 ;  /* 0x00013002000075a7 */ /* 0x0044e400080011ff */
[----:B---3--:R-:W-:Y:S05]  /*b6b0*/  @!P0 NANOSLEEP.SYNCS 0x989680 ;  /* 0x009896800000895d */ /* 0x008fea0003900000 */
[----:B------:R-:W3:Y:S02]  /*b6c0*/  @!P0 SYNCS.PHASECHK.TRANS64 P0, [R0+URZ+0x130], R2 ;  /* 0x00013002000085a7 */ /* 0x000ee400080010ff */
[----:B---3--:R-:W-:Y:S05]  /*b6d0*/  @!P0 BRA `(.L_x_219) ;  /* 0xfffffffc00f08947 */ /* 0x008fea000383ffff */
[----:B------:R-:W-:Y:S05]  /*b6e0*/  BRA `(.L_x_220) ;  /* 0xffffffa800787947 */ /* 0x000fea000383ffff */
.L_x_107:
[----:B------:R-:W-:Y:S07]  /*b6f0*/  MOV R0, UR50 ;  /* 0x0000003200007c02 */ /* 0x000fee0008000f00 */
.L_x_221:
[----:B-1----:R1:W2:Y:S02]  /*b700*/  SYNCS.PHASECHK.TRANS64.TRYWAIT P0, [R0+URZ+0x150], R2 ;  /* 0x00015002000075a7 */ /* 0x0022a400080011ff */
[----:B--2---:R-:W-:Y:S05]  /*b710*/  @!P0 NANOSLEEP.SYNCS 0x989680 ;  /* 0x009896800000895d */ /* 0x004fea0003900000 */
[----:B------:R-:W2:Y:S02]  /*b720*/  @!P0 SYNCS.PHASECHK.TRANS64 P0, [R0+URZ+0x150], R2 ;  /* 0x00015002000085a7 */ /* 0x000ea400080010ff */
[----:B--2---:R-:W-:Y:S05]  /*b730*/  @!P0 BRA `(.L_x_221) ;  /* 0xfffffffc00f08947 */ /* 0x004fea000383ffff */
[----:B------:R-:W-:Y:S05]  /*b740*/  BRA `(.L_x_222) ;  /* 0xffffffac00507947 */ /* 0x000fea000383ffff */
.L_x_118:
[----:B-1----:R-:W-:Y:S04]  /*b750*/  MOV R2, UR50 ;  /* 0x0000003200027c02 */ /* 0x002fe80008000f00 */
[----:B------:R1:W2:Y:S03]  /*b760*/  SYNCS.PHASECHK.TRANS64.TRYWAIT P1, [R2+URZ+0x100], R3 ;  /* 0x00010003020075a7 */ /* 0x0002a600080211ff */
[----:B--2---:R-:W-:Y:S05]  /*b770*/  @!P1 NANOSLEEP.SYNCS 0x989680 ;  /* 0x009896800000995d */ /* 0x004fea0003900000 */
[----:B------:R-:W2:Y:S02]  /*b780*/  @!P1 SYNCS.PHASECHK.TRANS64 P1, [R2+URZ+0x100], R3 ;  /* 0x00010003020095a7 */ /* 0x000ea400080210ff */
[----:B--2---:R-:W-:Y:S05]  /*b790*/  @!P1 BRA `(.L_x_118) ;  /* 0xfffffffc00ec9947 */ /* 0x004fea000383ffff */
[----:B------:R-:W-:Y:S05]  /*b7a0*/  BRA `(.L_x_117) ;  /* 0xffffffbc00447947 */ /* 0x000fea000383ffff */
.L_x_120:
[----:B-1----:R1:W4:Y:S02]  /*b7b0*/  SYNCS.PHASECHK.TRANS64.TRYWAIT P0, [R103+URZ+0x160], R0 ;  /* 0x00016000670075a7 */ /* 0x00232400080011ff */
[----:B----4-:R-:W-:Y:S05]  /*b7c0*/  @!P0 NANOSLEEP.SYNCS 0x989680 ;  /* 0x009896800000895d */ /* 0x010fea0003900000 */
[----:B------:R-:W4:Y:S02]  /*b7d0*/  @!P0 SYNCS.PHASECHK.TRANS64 P0, [R103+URZ+0x160], R0 ;  /* 0x00016000670085a7 */ /* 0x000f2400080010ff */
[----:B----4-:R-:W-:Y:S05]  /*b7e0*/  @!P0 BRA `(.L_x_120) ;  /* 0xfffffffc00f08947 */ /* 0x010fea000383ffff */
[----:B------:R-:W-:Y:S05]  /*b7f0*/  BRA `(.L_x_119) ;  /* 0xffffffbc006c7947 */ /* 0x000fea000383ffff */
.L_x_129:
[----:B---3--:R3:W4:Y:S02]  /*b800*/  SYNCS.PHASECHK.TRANS64.TRYWAIT P0, [R2+URZ+0x100], R0 ;  /* 0x00010000020075a7 */ /* 0x00872400080011ff */
[----:B----4-:R-:W-:Y:S05]  /*b810*/  @!P0 NANOSLEEP.SYNCS 0x989680 ;  /* 0x009896800000895d */ /* 0x010fea0003900000 */
[----:B------:R-:W4:Y:S02]  /*b820*/  @!P0 SYNCS.PHASECHK.TRANS64 P0, [R2+URZ+0x100], R0 ;  /* 0x00010000020085a7 */ /* 0x000f2400080010ff */
[----:B----4-:R-:W-:Y:S05]  /*b830*/  @!P0 BRA `(.L_x_129) ;  /* 0xfffffffc00f08947 */ /* 0x010fea000383ffff */
[----:B------:R-:W-:Y:S05]  /*b840*/  BRA `(.L_x_128) ;  /* 0xffffffc800547947 */ /* 0x000fea000383ffff */
.L_x_137:
[----:B-1----:R1:W3:Y:S02]  /*b850*/  SYNCS.PHASECHK.TRANS64.TRYWAIT P0, [R6+URZ+0x100], R5 ;  /* 0x00010005060075a7 */ /* 0x0022e400080011ff */
[----:B---3--:R-:W-:Y:S05]  /*b860*/  @!P0 NANOSLEEP.SYNCS 0x989680 ;  /* 0x009896800000895d */ /* 0x008fea0003900000 */
[----:B------:R-:W3:Y:S02]  /*b870*/  @!P0 SYNCS.PHASECHK.TRANS64 P0, [R6+URZ+0x100], R5 ;  /* 0x00010005060085a7 */ /* 0x000ee400080010ff */
[----:B---3--:R-:W-:Y:S05]  /*b880*/  @!P0 BRA `(.L_x_137) ;  /* 0xfffffffc00f08947 */ /* 0x008fea000383ffff */
[----:B------:R-:W-:Y:S05]  /*b890*/  BRA `(.L_x_136) ;  /* 0xffffffd400607947 */ /* 0x000fea000383ffff */
.L_x_145:
[----:B---3--:R3:W4:Y:S02]  /*b8a0*/  SYNCS.PHASECHK.TRANS64.TRYWAIT P0, [R2+URZ+0x100], R5 ;  /* 0x00010005020075a7 */ /* 0x00872400080011ff */
[----:B----4-:R-:W-:Y:S05]  /*b8b0*/  @!P0 NANOSLEEP.SYNCS 0x989680 ;  /* 0x009896800000895d */ /* 0x010fea0003900000 */
[----:B------:R-:W4:Y:S02]  /*b8c0*/  @!P0 SYNCS.PHASECHK.TRANS64 P0, [R2+URZ+0x100], R5 ;  /* 0x00010005020085a7 */ /* 0x000f2400080010ff */
[----:B----4-:R-:W-:Y:S05]  /*b8d0*/  @!P0 BRA `(.L_x_145) ;  /* 0xfffffffc00f08947 */ /* 0x010fea000383ffff */
[----:B------:R-:W-:Y:S05]  /*b8e0*/  BRA `(.L_x_144) ;  /* 0xffffffe000687947 */ /* 0x000fea000383ffff */
        .weak           $__internal_0_$__cuda_sm10x_tcgen05_guardrail_trap_col_being_dealloced_not_returned_by_alloc
        .type           $__internal_0_$__cuda_sm10x_tcgen05_guardrail_trap_col_being_dealloced_not_returned_by_alloc,@function
        .size           $__internal_0_$__cuda_sm10x_tcgen05_guardrail_trap_col_being_dealloced_not_returned_by_alloc,($__internal_1_$__cuda_sm10x_tcgen05_guardrail_trap_phase_invalid_during_alloc - $__internal_0_$__cuda_sm10x_tcgen05_guardrail_trap_col_being_dealloced_not_returned_by_alloc)
$__internal_0_$__cuda_sm10x_tcgen05_guardrail_trap_col_being_dealloced_not_returned_by_alloc:
[----:B------:R-:W-:Y:S05]  /*b8f0*/  BPT.TRAP 0x1 ;  /* 0x000000040000795c */ /* 0x000fea0000300000 */
[----:B------:R-:W-:-:S04]  /*b900*/  HFMA2 R3, -RZ, RZ, 0, 0 ;  /* 0x00000000ff037431 */ /* 0x000fc800000001ff */
[----:B------:R-:W-:Y:S05]  /*b910*/  RET.REL.NODEC R2 `(_ZN7cutlass13device_kernelINS_4conv6kernel13ConvUniversalINS1_16ConvProblemShapeILNS1_8OperatorE1ELi3EEENS1_10collective14CollectiveConvINS1_47MainloopSm100TmaUmmaWarpSpecializedImplicitGemmILS5_1ELi16ELi3ELi1ELi2EN4cute5tupleIJNSA_1CILi2EEENSC_ILi1EEESE_EEEEENSB_IJNSC_ILi256EEENSC_ILi128EEENSB_IJNSC_ILi32EEEEEEEEENS_6half_tESM_NSA_8TiledMMAINSA_8MMA_AtomIJNSA_26SM100_MMA_F16BF16_2x1SM_SSISM_SM_fLi256ELi128ELNSA_4UMMA5MajorE0ELSR_1ELNSQ_7ScaleInE0ELSS_0EEEEEENSA_6LayoutINSB_IJSE_SE_SE_EEENSB_IJNSC_ILi0EEESX_SX_EEEEENSB_IJNSA_10UnderscoreES10_S10_EEEEENS7_6detail27Sm100ImplicitGemmTileTraitsINSA_25SM100_TMA_2SM_LOAD_IM2COLENSA_14ComposedLayoutINSA_7SwizzleILi2ELi4ELi3EEENSA_18smem_ptr_flag_bitsILi16EEENSV_INSB_IJNSC_ILi8EEESJ_EEENSB_IJSJ_SE_EEEEEEEvEENS14_INSA_18SM100_TMA_2SM_LOADENS16_INS17_ILi3ELi4ELi3EEES1A_NSV_INSB_IJNSC_ILi64EEES1B_EEENSB_IJSE_S1J_EEEEEEEvEEEENS_8epilogue10collective18CollectiveEpilogueINS1Q_23Sm100TmaWarpSpecializedILi4ELi2ELi32ELb1ELb0EEEJNSB_IJSI_SI_SK_EEENSB_IJNSV_ISI_SE_EENSV_ISJ_SE_EEEEESM_NSB_IJNSB_IJllllEEESE_SX_EEESM_S20_NS1Q_6fusion15FusionCallbacksIS1U_NS21_17LinearCombinationISM_fSM_fLNS_15FloatRoundStyleE2EEES1V_S1Y_JEEENSA_5SM1004TMEM4LOAD26SM100_TMEM_LOAD_32dp32b32xENSA_20SM90_TMA_LOAD_IM2COLES1F_NSA_39AutoVectorizingCopyWithAssumedAlignmentILi128EEENSA_21SM90_TMA_STORE_IM2COLES1F_S2D_S2D_EEEvvEEEEvNT_6ParamsE) ;  /* 0xffffff4402b87950 */ /* 0x000fea0003c3ffff */
        .weak           $__internal_1_$__cuda_sm10x_tcgen05_guardrail_trap_phase_invalid_during_alloc
        .type           $__internal_1_$__cuda_sm10x_tcgen05_guardrail_trap_phase_invalid_during_alloc,@function
        .size           $__internal_1_$__cuda_sm10x_tcgen05_guardrail_trap_phase_invalid_during_alloc,($__internal_2_$__cuda_sm10x_tcgen05_guardrail_trap_unallocated_columns_being_dealloced - $__internal_1_$__cuda_sm10x_tcgen05_guardrail_trap_phase_invalid_during_alloc)
$__internal_1_$__cuda_sm10x_tcgen05_guardrail_trap_phase_invalid_during_alloc:
[----:B------:R-:W-:Y:S05]  /*b920*/  BPT.TRAP 0x1 ;  /* 0x000000040000795c */ /* 0x000fea0000300000 */
[----:B------:R-:W-:-:S04]  /*b930*/  MOV R5, 0x0 ;  /* 0x0000000000057802 */ /* 0x000fc80000000f00 */
[----:B------:R-:W-:Y:S05]  /*b940*/  RET.REL.NODEC R4 `(_ZN7cutlass13device_kernelINS_4conv6kernel13ConvUniversalINS1_16ConvProblemShapeILNS1_8OperatorE1ELi3EEENS1_10collective14CollectiveConvINS1_47MainloopSm100TmaUmmaWarpSpecializedImplicitGemmILS5_1ELi16ELi3ELi1ELi2EN4cute5tupleIJNSA_1CILi2EEENSC_ILi1EEESE_EEEEENSB_IJNSC_ILi256EEENSC_ILi128EEENSB_IJNSC_ILi32EEEEEEEEENS_6half_tESM_NSA_8TiledMMAINSA_8MMA_AtomIJNSA_26SM100_MMA_F16BF16_2x1SM_SSISM_SM_fLi256ELi128ELNSA_4UMMA5MajorE0ELSR_1ELNSQ_7ScaleInE0ELSS_0EEEEEENSA_6LayoutINSB_IJSE_SE_SE_EEENSB_IJNSC_ILi0EEESX_SX_EEEEENSB_IJNSA_10UnderscoreES10_S10_EEEEENS7_6detail27Sm100ImplicitGemmTileTraitsINSA_25SM100_TMA_2SM_LOAD_IM2COLENSA_14ComposedLayoutINSA_7SwizzleILi2ELi4ELi3EEENSA_18smem_ptr_flag_bitsILi16EEENSV_INSB_IJNSC_ILi8EEESJ_EEENSB_IJSJ_SE_EEEEEEEvEENS14_INSA_18SM100_TMA_2SM_LOADENS16_INS17_ILi3ELi4ELi3EEES1A_NSV_INSB_IJNSC_ILi64EEES1B_EEENSB_IJSE_S1J_EEEEEEEvEEEENS_8epilogue10collective18CollectiveEpilogueINS1Q_23Sm100TmaWarpSpecializedILi4ELi2ELi32ELb1ELb0EEEJNSB_IJSI_SI_SK_EEENSB_IJNSV_ISI_SE_EENSV_ISJ_SE_EEEEESM_NSB_IJNSB_IJllllEEESE_SX_EEESM_S20_NS1Q_6fusion15FusionCallbacksIS1U_NS21_17LinearCombinationISM_fSM_fLNS_15FloatRoundStyleE2EEES1V_S1Y_JEEENSA_5SM1004TMEM4LOAD26SM100_TMEM_LOAD_32dp32b32xENSA_20SM90_TMA_LOAD_IM2COLES1F_NSA_39AutoVectorizingCopyWithAssumedAlignmentILi128EEENSA_21SM90_TMA_STORE_IM2COLES1F_S2D_S2D_EEEvvEEEEvNT_6ParamsE) ;  /* 0xffffff4404ac7950 */ /* 0x000fea0003c3ffff */
        .weak           $__internal_2_$__cuda_sm10x_tcgen05_guardrail_trap_unallocated_columns_being_dealloced
        .type           $__internal_2_$__cuda_sm10x_tcgen05_guardrail_trap_unallocated_columns_being_dealloced,@function
        .size           $__internal_2_$__cuda_sm10x_tcgen05_guardrail_trap_unallocated_columns_being_dealloced,(.L_x_224 - $__internal_2_$__cuda_sm10x_tcgen05_guardrail_trap_unallocated_columns_being_dealloced)
$__internal_2_$__cuda_sm10x_tcgen05_guardrail_trap_unallocated_columns_being_dealloced:
[----:B------:R-:W-:Y:S05]  /*b950*/  BPT.TRAP 0x1 ;  /* 0x000000040000795c */ /* 0x000fea0000300000 */
[----:B------:R-:W-:-:S04]  /*b960*/  HFMA2 R3, -RZ, RZ, 0, 0 ;  /* 0x00000000ff037431 */ /* 0x000fc800000001ff */
[----:B------:R-:W-:Y:S05]  /*b970*/  RET.REL.NODEC R2 `(_ZN7cutlass13device_kernelINS_4conv6kernel13ConvUniversalINS1_16ConvProblemShapeILNS1_8OperatorE1ELi3EEENS1_10collective14CollectiveConvINS1_47MainloopSm100TmaUmmaWarpSpecializedImplicitGemmILS5_1ELi16ELi3ELi1ELi2EN4cute5tupleIJNSA_1CILi2EEENSC_ILi1EEESE_EEEEENSB_IJNSC_ILi256EEENSC_ILi128EEENSB_IJNSC_ILi32EEEEEEEEENS_6half_tESM_NSA_8TiledMMAINSA_8MMA_AtomIJNSA_26SM100_MMA_F16BF16_2x1SM_SSISM_SM_fLi256ELi128ELNSA_4UMMA5MajorE0ELSR_1ELNSQ_7ScaleInE0ELSS_0EEEEEENSA_6LayoutINSB_IJSE_SE_SE_EEENSB_IJNSC_ILi0EEESX_SX_EEEEENSB_IJNSA_10UnderscoreES10_S10_EEEEENS7_6detail27Sm100ImplicitGemmTileTraitsINSA_25SM100_TMA_2SM_LOAD_IM2COLENSA_14ComposedLayoutINSA_7SwizzleILi2ELi4ELi3EEENSA_18smem_ptr_flag_bitsILi16EEENSV_INSB_IJNSC_ILi8EEESJ_EEENSB_IJSJ_SE_EEEEEEEvEENS14_INSA_18SM100_TMA_2SM_LOADENS16_INS17_ILi3ELi4ELi3EEES1A_NSV_INSB_IJNSC_ILi64EEES1B_EEENSB_IJSE_S1J_EEEEEEEvEEEENS_8epilogue10collective18CollectiveEpilogueINS1Q_23Sm100TmaWarpSpecializedILi4ELi2ELi32ELb1ELb0EEEJNSB_IJSI_SI_SK_EEENSB_IJNSV_ISI_SE_EENSV_ISJ_SE_EEEEESM_NSB_IJNSB_IJllllEEESE_SX_EEESM_S20_NS1Q_6fusion15FusionCallbacksIS1U_NS21_17LinearCombinationISM_fSM_fLNS_15FloatRoundStyleE2EEES1V_S1Y_JEEENSA_5SM1004TMEM4LOAD26SM100_TMEM_LOAD_32dp32b32xENSA_20SM90_TMA_LOAD_IM2COLES1F_NSA_39AutoVectorizingCopyWithAssumedAlignmentILi128EEENSA_21SM90_TMA_STORE_IM2COLES1F_S2D_S2D_EEEvvEEEEvNT_6ParamsE) ;  /* 0xffffff4402a07950 */ /* 0x000fea0003c3ffff */
.L_x_223:
[----:B------:R-:W-:-:S00]  /*b980*/  BRA `(.L_x_223) ;  /* 0xfffffffc00fc7947 */ /* 0x000fc0000383ffff */
[----:B------:R-:W-:-:S00]  /*b990*/  NOP ;  /* 0x0000000000007918 */ /* 0x000fc00000000000 */
        /* <DEDUP_REMOVED lines=14> */
.L_x_224:


//--------------------- .nv.global.init           --------------------------
	.section	.nv.global.init,"aw",@progbits
.nv.global.init:
	.type		$str$29,@object
	.size		$str$29,($str$30 - $str$29)
$str$29:
        /*0000*/ 	.byte	0x28, 0x61, 0x64, 0x64, 0x72, 0x65, 0x73, 0x73, 0x20, 0x26, 0x20, 0x6d, 0x61, 0x73, 0x6b, 0x29
        /*0010*/ 	.byte	0x20, 0x3d, 0x3d, 0x20, 0x30, 0x00
	.type		$str$30,@object
	.size		$str$30,($str$28 - $str$30)
$str$30:
        /*0016*/ 	.byte	0x2f, 0x74, 0x6d, 0x70, 0x2f, 0x63, 0x75, 0x74, 0x6c, 0x61, 0x73, 0x73, 0x5f, 0x73, 0x77, 0x65
        /*0026*/ 	.byte	0x65, 0x70, 0x5f, 0x73, 0x72, 0x63, 0x2f, 0x69, 0x6e, 0x63, 0x6c, 0x75, 0x64, 0x65, 0x2f, 0x63
        /*0036*/ 	.byte	0x75, 0x74, 0x65, 0x2f, 0x70, 0x6f, 0x69, 0x6e, 0x74, 0x65, 0x72, 0x5f, 0x66, 0x6c, 0x61, 0x67
        /*0046*/ 	.byte	0x67, 0x65, 0x64, 0x2e, 0x68, 0x70, 0x70, 0x00
	.type		$str$28,@object
	.size		$str$28,($str$27 - $str$28)
$str$28:
        /*004e*/ 	.byte	0x2f, 0x74, 0x6d, 0x70, 0x2f, 0x63, 0x75, 0x74, 0x6c, 0x61, 0x73, 0x73, 0x5f, 0x73, 0x77, 0x65
        /*005e*/ 	.byte	0x65, 0x70, 0x5f, 0x73, 0x72, 0x63, 0x2f, 0x69, 0x6e, 0x63, 0x6c, 0x75, 0x64, 0x65, 0x2f, 0x63
        /*006e*/ 	.byte	0x75, 0x74, 0x65, 0x2f, 0x61, 0x74, 0x6f, 0x6d, 0x2f, 0x63, 0x6f, 0x70, 0x79, 0x5f, 0x74, 0x72
        /*007e*/ 	.byte	0x61, 0x69, 0x74, 0x73, 0x5f, 0x73, 0x6d, 0x31, 0x30, 0x30, 0x2e, 0x68, 0x70, 0x70, 0x00
	.type		$str$27,@object
	.size		$str$27,(__unnamed_1 - $str$27)
$str$27:
        /*008d*/ 	.byte	0x28, 0x28, 0x75, 0x69, 0x6e, 0x74, 0x33, 0x32, 0x5f, 0x74, 0x28, 0x74, 0x68, 0x72, 0x65, 0x61
        /*009d*/ 	.byte	0x64, 0x49, 0x64, 0x78, 0x2e, 0x78, 0x29, 0x20, 0x2f, 0x20, 0x33, 0x32, 0x29, 0x20, 0x25, 0x20
        /*00ad*/ 	.byte	0x34, 0x29, 0x20, 0x3d, 0x3d, 0x20, 0x28, 0x28, 0x28, 0x74, 0x6d, 0x65, 0x6d, 0x5f, 0x61, 0x64
        /*00bd*/ 	.byte	0x64, 0x72, 0x20, 0x3e, 0x3e, 0x20, 0x31, 0x36, 0x29, 0x20, 0x2f, 0x20, 0x33, 0x32, 0x29, 0x20
        /*00cd*/ 	.byte	0x25, 0x20, 0x34, 0x29, 0x00
	.type		__unnamed_1,@object
	.size		__unnamed_1,(__unnamed_2 - __unnamed_1)
__unnamed_1:
        /*00d2*/ 	.byte	0x61, 0x75, 0x74, 0x6f, 0x20, 0x63, 0x75, 0x74, 0x65, 0x3a, 0x3a, 0x61, 0x73, 0x5f, 0x70, 0x6f
        /* <DEDUP_REMOVED lines=24> */
        /*0262*/ 	.byte	0x3e, 0x3e, 0x3e, 0x3e, 0x5d, 0x00
	.type		__unnamed_2,@object
	.size		__unnamed_2,(.L_2 - __unnamed_2)
__unnamed_2:
        /* <DEDUP_REMOVED lines=42> */
        /*0508*/ 	.byte	0x3e, 0x3e, 0x5d, 0x00
.L_2:


//--------------------- .nv.shared._ZN7cutlass13device_kernelINS_4conv6kernel13ConvUniversalINS1_16ConvProblemShapeILNS1_8OperatorE1ELi3EEENS1_10collective14CollectiveConvINS1_47MainloopSm100TmaUmmaWarpSpecializedImplicitGemmILS5_1ELi16ELi3ELi1ELi2EN4cute5tupleIJNSA_1CILi2EEENSC_ILi1EEESE_EEEEENSB_IJNSC_ILi256EEENSC_ILi128EEENSB_IJNSC_ILi32EEEEEEEEENS_6half_tESM_NSA_8TiledMMAINSA_8MMA_AtomIJNSA_26SM100_MMA_F16BF16_2x1SM_SSISM_SM_fLi256ELi128ELNSA_4UMMA5MajorE0ELSR_1ELNSQ_7ScaleInE0ELSS_0EEEEEENSA_6LayoutINSB_IJSE_SE_SE_EEENSB_IJNSC_ILi0EEESX_SX_EEEEENSB_IJNSA_10UnderscoreES10_S10_EEEEENS7_6detail27Sm100ImplicitGemmTileTraitsINSA_25SM100_TMA_2SM_LOAD_IM2COLENSA_14ComposedLayoutINSA_7SwizzleILi2ELi4ELi3EEENSA_18smem_ptr_flag_bitsILi16EEENSV_INSB_IJNSC_ILi8EEESJ_EEENSB_IJSJ_SE_EEEEEEEvEENS14_INSA_18SM100_TMA_2SM_LOADENS16_INS17_ILi3ELi4ELi3EEES1A_NSV_INSB_IJNSC_ILi64EEES1B_EEENSB_IJSE_S1J_EEEEEEEvEEEENS_8epilogue10collective18CollectiveEpilogueINS1Q_23Sm100TmaWarpSpecializedILi4ELi2ELi32ELb1ELb0EEEJNSB_IJSI_SI_SK_EEENSB_IJNSV_ISI_SE_EENSV_ISJ_SE_EEEEESM_NSB_IJNSB_IJllllEEESE_SX_EEESM_S20_NS1Q_6fusion15FusionCallbacksIS1U_NS21_17LinearCombinationISM_fSM_fLNS_15FloatRoundStyleE2EEES1V_S1Y_JEEENSA_5SM1004TMEM4LOAD26SM100_TMEM_LOAD_32dp32b32xENSA_20SM90_TMA_LOAD_IM2COLES1F_NSA_39AutoVectorizingCopyWithAssumedAlignmentILi128EEENSA_21SM90_TMA_STORE_IM2COLES1F_S2D_S2D_EEEvvEEEEvNT_6ParamsE --------------------------
	.section	.nv.shared._ZN7cutlass13device_kernelINS_4conv6kernel13ConvUniversalINS1_16ConvProblemShapeILNS1_8OperatorE1ELi3EEENS1_10collective14CollectiveConvINS1_47MainloopSm100TmaUmmaWarpSpecializedImplicitGemmILS5_1ELi16ELi3ELi1ELi2EN4cute5tupleIJNSA_1CILi2EEENSC_ILi1EEESE_EEEEENSB_IJNSC_ILi256EEENSC_ILi128EEENSB_IJNSC_ILi32EEEEEEEEENS_6half_tESM_NSA_8TiledMMAINSA_8MMA_AtomIJNSA_26SM100_MMA_F16BF16_2x1SM_SSISM_SM_fLi256ELi128ELNSA_4UMMA5MajorE0ELSR_1ELNSQ_7ScaleInE0ELSS_0EEEEEENSA_6LayoutINSB_IJSE_SE_SE_EEENSB_IJNSC_ILi0EEESX_SX_EEEEENSB_IJNSA_10UnderscoreES10_S10_EEEEENS7_6detail27Sm100ImplicitGemmTileTraitsINSA_25SM100_TMA_2SM_LOAD_IM2COLENSA_14ComposedLayoutINSA_7SwizzleILi2ELi4ELi3EEENSA_18smem_ptr_flag_bitsILi16EEENSV_INSB_IJNSC_ILi8EEESJ_EEENSB_IJSJ_SE_EEEEEEEvEENS14_INSA_18SM100_TMA_2SM_LOADENS16_INS17_ILi3ELi4ELi3EEES1A_NSV_INSB_IJNSC_ILi64EEES1B_EEENSB_IJSE_S1J_EEEEEEEvEEEENS_8epilogue10collective18CollectiveEpilogueINS1Q_23Sm100TmaWarpSpecializedILi4ELi2ELi32ELb1ELb0EEEJNSB_IJSI_SI_SK_EEENSB_IJNSV_ISI_SE_EENSV_ISJ_SE_EEEEESM_NSB_IJNSB_IJllllEEESE_SX_EEESM_S20_NS1Q_6fusion15FusionCallbacksIS1U_NS21_17LinearCombinationISM_fSM_fLNS_15FloatRoundStyleE2EEES1V_S1Y_JEEENSA_5SM1004TMEM4LOAD26SM100_TMEM_LOAD_32dp32b32xENSA_20SM90_TMA_LOAD_IM2COLES1F_NSA_39AutoVectorizingCopyWithAssumedAlignmentILi128EEENSA_21SM90_TMA_STORE_IM2COLES1F_S2D_S2D_EEEvvEEEEvNT_6ParamsE,"aw",@nobits
	.sectionflags	@""
	.align	16
	.zero		1024


//--------------------- .nv.shared.reserved.0     --------------------------
	.section	.nv.shared.reserved.0,"aw",@nobits
	.weak		__nv_reservedSMEM_offset_0_alias
	.size		__nv_reservedSMEM_offset_0_alias, 0, 64
	.other		__nv_reservedSMEM_offset_0_alias,@"STO_CUDA_RESERVED_SHARED STV_DEFAULT"
__nv_reservedSMEM_offset_0_alias:
	.zero		0
.nv.shared.reserved.0:
	.zero		64
	.weak		__nv_reservedSMEM_tcgen05_partition
	.type		__nv_reservedSMEM_tcgen05_partition,@object
	.size		__nv_reservedSMEM_tcgen05_partition,(.L_0 - __nv_reservedSMEM_tcgen05_partition)
__nv_reservedSMEM_tcgen05_partition:
	.zero		32
.L_0:


//--------------------- .nv.global                --------------------------
	.section	.nv.global,"aw",@nobits
.nv.global:
	.type		_ZN39_INTERNAL_a01c429c_4_k_cu_726c8f98_34964cute1_E,@object
	.size		_ZN39_INTERNAL_a01c429c_4_k_cu_726c8f98_34964cute1_E,(_ZN39_INTERNAL_a01c429c_4_k_cu_726c8f98_34964cuda3std3__45__cpo6cbeginE - _ZN39_INTERNAL_a01c429c_4_k_cu_726c8f98_34964cute1_E)
_ZN39_INTERNAL_a01c429c_4_k_cu_726c8f98_34964cute1_E:
	.zero		1
	.type		_ZN39_INTERNAL_a01c429c_4_k_cu_726c8f98_34964cuda3std3__45__cpo6cbeginE,@object
	.size		_ZN39_INTERNAL_a01c429c_4_k_cu_726c8f98_34964cuda3std3__45__cpo6cbeginE,(_ZN39_INTERNAL_a01c429c_4_k_cu_726c8f98_34964cuda3std3__48in_placeE - _ZN39_INTERNAL_a01c429c_4_k_cu_726c8f98_34964cuda3std3__45__cpo6cbeginE)
_ZN39_INTERNAL_a01c429c_4_k_cu_726c8f98_34964cuda3std3__45__cpo6cbeginE:
	.zero		1
	.type		_ZN39_INTERNAL_a01c429c_4_k_cu_726c8f98_34964cuda3std3__48in_placeE,@object
	.size		_ZN39_INTERNAL_a01c429c_4_k_cu_726c8f98_34964cuda3std3__48in_placeE,(_ZN39_INTERNAL_a01c429c_4_k_cu_726c8f98_34964cuda3std6ranges3__45__cpo9iter_moveE - _ZN39_INTERNAL_a01c429c_4_k_cu_726c8f98_34964cuda3std3__48in_placeE)
_ZN39_INTERNAL_a01c429c_4_k_cu_726c8f98_34964cuda3std3__48in_placeE:
	.zero		1
	.type		_ZN39_INTERNAL_a01c429c_4_k_cu_726c8f98_34964cuda3std6ranges3__45__cpo9iter_moveE,@object
	.size		_ZN39_INTERNAL_a01c429c_4_k_cu_726c8f98_34964cuda3std6ranges3__45__cpo9iter_moveE,(_ZN39_INTERNAL_a01c429c_4_k_cu_726c8f98_34964cuda3std3__45__cpo5beginE - _ZN39_INTERNAL_a01c429c_4_k_cu_726c8f98_34964cuda3std6ranges3__45__cpo9iter_moveE)
_ZN39_INTERNAL_a01c429c_4_k_cu_726c8f98_34964cuda3std6ranges3__45__cpo9iter_moveE:
	.zero		1
	.type		_ZN39_INTERNAL_a01c429c_4_k_cu_726c8f98_34964cuda3std3__45__cpo5beginE,@object
	.size		_ZN39_INTERNAL_a01c429c_4_k_cu_726c8f98_34964cuda3std3__45__cpo5beginE,(_ZN39_INTERNAL_a01c429c_4_k_cu_726c8f98_34964cuda3std3__441_GLOBAL__N__a01c429c_4_k_cu_726c8f98_34966ignoreE - _ZN39_INTERNAL_a01c429c_4_k_cu_726c8f98_34964cuda3std3__45__cpo5beginE)
_ZN39_INTERNAL_a01c429c_4_k_cu_726c8f98_34964cuda3std3__45__cpo5beginE:
	.zero		1
	.type		_ZN39_INTERNAL_a01c429c_4_k_cu_726c8f98_34964cuda3std3__441_GLOBAL__N__a01c429c_4_k_cu_726c8f98_34966ignoreE,@object
	.size		_ZN39_INTERNAL_a01c429c_4_k_cu_726c8f98_34964cuda3std3__441_GLOBAL__N__a01c429c_4_k_cu_726c8f98_34966ignoreE,(_ZN39_INTERNAL_a01c429c_4_k_cu_726c8f98_34964cute7productE - _ZN39_INTERNAL_a01c429c_4_k_cu_726c8f98_34964cuda3std3__441_GLOBAL__N__a01c429c_4_k_cu_726c8f98_34966ignoreE)
_ZN39_INTERNAL_a01c429c_4_k_cu_726c8f98_34964cuda3std3__441_GLOBAL__N__a01c429c_4_k_cu_726c8f98_34966ignoreE:
	.zero		1
	.type		_ZN39_INTERNAL_a01c429c_4_k_cu_726c8f98_34964cute7productE,@object
	.size		_ZN39_INTERNAL_a01c429c_4_k_cu_726c8f98_34964cute7productE,(_ZN39_INTERNAL_a01c429c_4_k_cu_726c8f98_34964cuda3std3__45__cpo3endE - _ZN39_INTERNAL_a01c429c_4_k_cu_726c8f98_34964cute7productE)
_ZN39_INTERNAL_a01c429c_4_k_cu_726c8f98_34964cute7productE:
	.zero		1
	.type		_ZN39_INTERNAL_a01c429c_4_k_cu_726c8f98_34964cuda3std3__45__cpo3endE,@object
	.size		_ZN39_INTERNAL_a01c429c_4_k_cu_726c8f98_34964cuda3std3__45__cpo3endE,(_ZN39_INTERNAL_a01c429c_4_k_cu_726c8f98_34964cuda3std3__419piecewise_constructE - _ZN39_INTERNAL_a01c429c_4_k_cu_726c8f98_34964cuda3std3__45__cpo3endE)
_ZN39_INTERNAL_a01c429c_4_k_cu_726c8f98_34964cuda3std3__45__cpo3endE:
	.zero		1
	.type		_ZN39_INTERNAL_a01c429c_4_k_cu_726c8f98_34964cuda3std3__419piecewise_constructE,@object
	.size		_ZN39_INTERNAL_a01c429c_4_k_cu_726c8f98_34964cuda3std3__419piecewise_constructE,(_ZN39_INTERNAL_a01c429c_4_k_cu_726c8f98_34964cuda3std3__45__cpo4cendE - _ZN39_INTERNAL_a01c429c_4_k_cu_726c8f98_34964cuda3std3__419piecewise_constructE)
_ZN39_INTERNAL_a01c429c_4_k_cu_726c8f98_34964cuda3std3__419piecewise_constructE:
	.zero		1
	.type		_ZN39_INTERNAL_a01c429c_4_k_cu_726c8f98_34964cuda3std3__45__cpo4cendE,@object
	.size		_ZN39_INTERNAL_a01c429c_4_k_cu_726c8f98_34964cuda3std3__45__cpo4cendE,(_ZN39_INTERNAL_a01c429c_4_k_cu_726c8f98_34964cuda3std6ranges3__45__cpo4swapE - _ZN39_INTERNAL_a01c429c_4_k_cu_726c8f98_34964cuda3std3__45__cpo4cendE)
_ZN39_INTERNAL_a01c429c_4_k_cu_726c8f98_34964cuda3std3__45__cpo4cendE:
	.zero		1
	.type		_ZN39_INTERNAL_a01c429c_4_k_cu_726c8f98_34964cuda3std6ranges3__45__cpo4swapE,@object
	.size		_ZN39_INTERNAL_a01c429c_4_k_cu_726c8f98_34964cuda3std6ranges3__45__cpo4swapE,(.L_10 - _ZN39_INTERNAL_a01c429c_4_k_cu_726c8f98_34964cuda3std6ranges3__45__cpo4swapE)
_ZN39_INTERNAL_a01c429c_4_k_cu_726c8f98_34964cuda3std6ranges3__45__cpo4swapE:
	.zero		1
.L_10:


//--------------------- .nv.constant0._ZN7cutlass13device_kernelINS_4conv6kernel13ConvUniversalINS1_16ConvProblemShapeILNS1_8OperatorE1ELi3EEENS1_10collective14CollectiveConvINS1_47MainloopSm100TmaUmmaWarpSpecializedImplicitGemmILS5_1ELi16ELi3ELi1ELi2EN4cute5tupleIJNSA_1CILi2EEENSC_ILi1EEESE_EEEEENSB_IJNSC_ILi256EEENSC_ILi128EEENSB_IJNSC_ILi32EEEEEEEEENS_6half_tESM_NSA_8TiledMMAINSA_8MMA_AtomIJNSA_26SM100_MMA_F16BF16_2x1SM_SSISM_SM_fLi256ELi128ELNSA_4UMMA5MajorE0ELSR_1ELNSQ_7ScaleInE0ELSS_0EEEEEENSA_6LayoutINSB_IJSE_SE_SE_EEENSB_IJNSC_ILi0EEESX_SX_EEEEENSB_IJNSA_10UnderscoreES10_S10_EEEEENS7_6detail27Sm100ImplicitGemmTileTraitsINSA_25SM100_TMA_2SM_LOAD_IM2COLENSA_14ComposedLayoutINSA_7SwizzleILi2ELi4ELi3EEENSA_18smem_ptr_flag_bitsILi16EEENSV_INSB_IJNSC_ILi8EEESJ_EEENSB_IJSJ_SE_EEEEEEEvEENS14_INSA_18SM100_TMA_2SM_LOADENS16_INS17_ILi3ELi4ELi3EEES1A_NSV_INSB_IJNSC_ILi64EEES1B_EEENSB_IJSE_S1J_EEEEEEEvEEEENS_8epilogue10collective18CollectiveEpilogueINS1Q_23Sm100TmaWarpSpecializedILi4ELi2ELi32ELb1ELb0EEEJNSB_IJSI_SI_SK_EEENSB_IJNSV_ISI_SE_EENSV_ISJ_SE_EEEEESM_NSB_IJNSB_IJllllEEESE_SX_EEESM_S20_NS1Q_6fusion15FusionCallbacksIS1U_NS21_17LinearCombinationISM_fSM_fLNS_15FloatRoundStyleE2EEES1V_S1Y_JEEENSA_5SM1004TMEM4LOAD26SM100_TMEM_LOAD_32dp32b32xENSA_20SM90_TMA_LOAD_IM2COLES1F_NSA_39AutoVectorizingCopyWithAssumedAlignmentILi128EEENSA_21SM90_TMA_STORE_IM2COLES1F_S2D_S2D_EEEvvEEEEvNT_6ParamsE --------------------------
	.section	.nv.constant0._ZN7cutlass13device_kernelINS_4conv6kernel13ConvUniversalINS1_16ConvProblemShapeILNS1_8OperatorE1ELi3EEENS1_10collective14CollectiveConvINS1_47MainloopSm100TmaUmmaWarpSpecializedImplicitGemmILS5_1ELi16ELi3ELi1ELi2EN4cute5tupleIJNSA_1CILi2EEENSC_ILi1EEESE_EEEEENSB_IJNSC_ILi256EEENSC_ILi128EEENSB_IJNSC_ILi32EEEEEEEEENS_6half_tESM_NSA_8TiledMMAINSA_8MMA_AtomIJNSA_26SM100_MMA_F16BF16_2x1SM_SSISM_SM_fLi256ELi128ELNSA_4UMMA5MajorE0ELSR_1ELNSQ_7ScaleInE0ELSS_0EEEEEENSA_6LayoutINSB_IJSE_SE_SE_EEENSB_IJNSC_ILi0EEESX_SX_EEEEENSB_IJNSA_10UnderscoreES10_S10_EEEEENS7_6detail27Sm100ImplicitGemmTileTraitsINSA_25SM100_TMA_2SM_LOAD_IM2COLENSA_14ComposedLayoutINSA_7SwizzleILi2ELi4ELi3EEENSA_18smem_ptr_flag_bitsILi16EEENSV_INSB_IJNSC_ILi8EEESJ_EEENSB_IJSJ_SE_EEEEEEEvEENS14_INSA_18SM100_TMA_2SM_LOADENS16_INS17_ILi3ELi4ELi3EEES1A_NSV_INSB_IJNSC_ILi64EEES1B_EEENSB_IJSE_S1J_EEEEEEEvEEEENS_8epilogue10collective18CollectiveEpilogueINS1Q_23Sm100TmaWarpSpecializedILi4ELi2ELi32ELb1ELb0EEEJNSB_IJSI_SI_SK_EEENSB_IJNSV_ISI_SE_EENSV_ISJ_SE_EEEEESM_NSB_IJNSB_IJllllEEESE_SX_EEESM_S20_NS1Q_6fusion15FusionCallbacksIS1U_NS21_17LinearCombinationISM_fSM_fLNS_15FloatRoundStyleE2EEES1V_S1Y_JEEENSA_5SM1004TMEM4LOAD26SM100_TMEM_LOAD_32dp32b32xENSA_20SM90_TMA_LOAD_IM2COLES1F_NSA_39AutoVectorizingCopyWithAssumedAlignmentILi128EEENSA_21SM90_TMA_STORE_IM2COLES1F_S2D_S2D_EEEvvEEEEvNT_6ParamsE,"a",@progbits
	.sectionflags	@""
	.align	4
.nv.constant0._ZN7cutlass13device_kernelINS_4conv6kernel13ConvUniversalINS1_16ConvProblemShapeILNS1_8OperatorE1ELi3EEENS1_10collective14CollectiveConvINS1_47MainloopSm100TmaUmmaWarpSpecializedImplicitGemmILS5_1ELi16ELi3ELi1ELi2EN4cute5tupleIJNSA_1CILi2EEENSC_ILi1EEESE_EEEEENSB_IJNSC_ILi256EEENSC_ILi128EEENSB_IJNSC_ILi32EEEEEEEEENS_6half_tESM_NSA_8TiledMMAINSA_8MMA_AtomIJNSA_26SM100_MMA_F16BF16_2x1SM_SSISM_SM_fLi256ELi128ELNSA_4UMMA5MajorE0ELSR_1ELNSQ_7ScaleInE0ELSS_0EEEEEENSA_6LayoutINSB_IJSE_SE_SE_EEENSB_IJNSC_ILi0EEESX_SX_EEEEENSB_IJNSA_10UnderscoreES10_S10_EEEEENS7_6detail27Sm100ImplicitGemmTileTraitsINSA_25SM100_TMA_2SM_LOAD_IM2COLENSA_14ComposedLayoutINSA_7SwizzleILi2ELi4ELi3EEENSA_18smem_ptr_flag_bitsILi16EEENSV_INSB_IJNSC_ILi8EEESJ_EEENSB_IJSJ_SE_EEEEEEEvEENS14_INSA_18SM100_TMA_2SM_LOADENS16_INS17_ILi3ELi4ELi3EEES1A_NSV_INSB_IJNSC_ILi64EEES1B_EEENSB_IJSE_S1J_EEEEEEEvEEEENS_8epilogue10collective18CollectiveEpilogueINS1Q_23Sm100TmaWarpSpecializedILi4ELi2ELi32ELb1ELb0EEEJNSB_IJSI_SI_SK_EEENSB_IJNSV_ISI_SE_EENSV_ISJ_SE_EEEEESM_NSB_IJNSB_IJllllEEESE_SX_EEESM_S20_NS1Q_6fusion15FusionCallbacksIS1U_NS21_17LinearCombinationISM_fSM_fLNS_15FloatRoundStyleE2EEES1V_S1Y_JEEENSA_5SM1004TMEM4LOAD26SM100_TMEM_LOAD_32dp32b32xENSA_20SM90_TMA_LOAD_IM2COLES1F_NSA_39AutoVectorizingCopyWithAssumedAlignmentILi128EEENSA_21SM90_TMA_STORE_IM2COLES1F_S2D_S2D_EEEvvEEEEvNT_6ParamsE:
	.zero		3200


//--------------------- SYMBOLS --------------------------

	.type		.nv.reservedSmem.offset0,@object
	.size		.nv.reservedSmem.offset0,0x4
	.type		.nv.reservedSmem.cap,@object
	.size		.nv.reservedSmem.cap,0x4
	.type		__assertfail,@function
